def matmul_kernel(
    a_ptr,
    b_ptr,
    c_ptr,
    M,
    N,
    K,
    stride_am,
    stride_ak,
    stride_bk,
    stride_bn,
    stride_cm,
    stride_cn,
    BLOCK_M: tl.constexpr,
    BLOCK_N: tl.constexpr,
    BLOCK_K: tl.constexpr,
    GROUP_M: tl.constexpr,
):
    pid = tl.program_id(axis=0)
    num_pid_m = tl.cdiv(M, BLOCK_M)
    num_pid_n = tl.cdiv(N, BLOCK_N)
    num_pid_in_group = GROUP_M * num_pid_n
    group_id = pid // num_pid_in_group
    first_pid_m = group_id * GROUP_M
    group_size_m = min(num_pid_m - first_pid_m, GROUP_M)
    pid_m = first_pid_m + ((pid % num_pid_in_group) % group_size_m)
    pid_n = (pid % num_pid_in_group) // group_size_m

    offs_am = (pid_m * BLOCK_M + tl.arange(0, BLOCK_M)) % M
    offs_bn = (pid_n * BLOCK_N + tl.arange(0, BLOCK_N)) % N
    offs_k = tl.arange(0, BLOCK_K)
    a_ptrs = a_ptr + offs_am[:, None] * stride_am + offs_k[None, :] * stride_ak
    b_ptrs = b_ptr + offs_k[:, None] * stride_bk + offs_bn[None, :] * stride_bn

    acc = tl.zeros((BLOCK_M, BLOCK_N), dtype=tl.float32)
    for kk in range(0, tl.cdiv(K, BLOCK_K)):
        a = tl.load(a_ptrs, mask=offs_k[None, :] < K - kk * BLOCK_K, other=0.0)
        b = tl.load(b_ptrs, mask=offs_k[:, None] < K - kk * BLOCK_K, other=0.0)
        acc = tl.dot(a, b, acc)
        a_ptrs += BLOCK_K * stride_ak
        b_ptrs += BLOCK_K * stride_bk

    c = acc.to(c_ptr.dtype.element_ty)
    offs_cm = pid_m * BLOCK_M + tl.arange(0, BLOCK_M)
    offs_cn = pid_n * BLOCK_N + tl.arange(0, BLOCK_N)
    c_ptrs = c_ptr + offs_cm[:, None] * stride_cm + offs_cn[None, :] * stride_cn
    mask = (offs_cm[:, None] < M) & (offs_cn[None, :] < N)
    tl.store(c_ptrs, c, mask=mask)

# config = {"BLOCK_K": 128, "BLOCK_M": 256, "BLOCK_N": 256, "GROUP_M": 8, "arch": "sm_90", "dtype": "fp32", "num_ctas": 1, "num_stages": 3, "num_warps": 8}
# arch = sm_90


// ===== COMPILED SASS (sm_90a) =====

	.target	sm_90a

	.elftype	@"ET_EXEC"


//--------------------- .note.nv.tkinfo           --------------------------
	.section	.note.nv.tkinfo,"",@"SHT_NOTE"
	.sectionflags	@"SHF_NOTE_NV_TKINFO"
	.tkinfo
        /*0018*/ 	.word	0x00000002
        /*0030*/ 	.string	""
        /*0030*/ 	.string	"ptxas"
        /*0030*/ 	.string	"Cuda compilation tools, release 13.0, V13.0.88"
        /*0030*/ 	.string	"Build cuda_13.0.r13.0/compiler.36424714_0"
        /*0030*/ 	.string	"-v  -suppress-debug-info  -lineinfo  -arch sm_90a "



//--------------------- .note.nv.cuinfo           --------------------------
	.section	.note.nv.cuinfo,"",@"SHT_NOTE"
	.sectionflags	@"SHF_NOTE_NV_CUINFO"
        /*0018*/ 	.short	0x0002
        /*001a*/ 	.short	0x005a
        /*001c*/ 	.short	0x0082
	.zero		2


//--------------------- .nv.info                  --------------------------
	.section	.nv.info,"",@"SHT_CUDA_INFO"
	.align	4


	//----- nvinfo : EIATTR_REGCOUNT
	.align		4
        /*0000*/ 	.byte	0x04, 0x2f
        /*0002*/ 	.short	(.L_1 - .L_0)
	.align		4
.L_0:
        /*0004*/ 	.word	index@(matmul_kernel)
        /*0008*/ 	.word	0x000000ff


	//----- nvinfo : EIATTR_FRAME_SIZE
	.align		4
.L_1:
        /*000c*/ 	.byte	0x04, 0x11
        /*000e*/ 	.short	(.L_3 - .L_2)
	.align		4
.L_2:
        /*0010*/ 	.word	index@(matmul_kernel)
        /*0014*/ 	.word	0x00000e38


	//----- nvinfo : EIATTR_MIN_STACK_SIZE
	.align		4
.L_3:
        /*0018*/ 	.byte	0x04, 0x12
        /*001a*/ 	.short	(.L_5 - .L_4)
	.align		4
.L_4:
        /*001c*/ 	.word	index@(matmul_kernel)
        /*0020*/ 	.word	0x00000e38
.L_5:


//--------------------- .nv.compat                --------------------------
	.section	.nv.compat,"",@"SHT_CUDA_COMPAT_INFO"
	.align	4
        /*0000*/ 	.byte	0x02, 0x09, 0x01, 0x00, 0x02, 0x02, 0x04, 0x00, 0x02, 0x05, 0x05, 0x00, 0x03, 0x07, 0x01, 0x01
        /*0010*/ 	.byte	0x02, 0x03, 0x00, 0x00, 0x02, 0x06, 0x01, 0x00, 0x04, 0x0b, 0x08, 0x00, 0x00, 0x00, 0x00, 0x00
        /*0020*/ 	.byte	0x00, 0x00, 0x00, 0x00


//--------------------- .nv.info.matmul_kernel    --------------------------
	.section	.nv.info.matmul_kernel,"",@"SHT_CUDA_INFO"
	.sectionflags	@""
	.align	4


	//----- nvinfo : EIATTR_CUDA_API_VERSION
	.align		4
        /*0000*/ 	.byte	0x04, 0x37
        /*0002*/ 	.short	(.L_7 - .L_6)
.L_6:
        /*0004*/ 	.word	0x00000082


	//----- nvinfo : EIATTR_KPARAM_INFO
	.align		4
.L_7:
        /*0008*/ 	.byte	0x04, 0x17
        /*000a*/ 	.short	(.L_9 - .L_8)
.L_8:
        /*000c*/ 	.word	0x00000000
        /*0010*/ 	.short	0x000d
        /*0012*/ 	.short	0x0048
        /*0014*/ 	.byte	0x00, 0xf4, 0x21, 0x00


	//----- nvinfo : EIATTR_KPARAM_INFO
	.align		4
.L_9:
        /*0018*/ 	.byte	0x04, 0x17
        /*001a*/ 	.short	(.L_11 - .L_10)
.L_10:
        /*001c*/ 	.word	0x00000000
        /*0020*/ 	.short	0x000c
        /*0022*/ 	.short	0x0040
        /*0024*/ 	.byte	0x00, 0xf4, 0x21, 0x00


	//----- nvinfo : EIATTR_KPARAM_INFO
	.align		4
.L_11:
        /*0028*/ 	.byte	0x04, 0x17
        /*002a*/ 	.short	(.L_13 - .L_12)
.L_12:
        /*002c*/ 	.word	0x00000000
        /*0030*/ 	.short	0x000b
        /*0032*/ 	.short	0x0038
        /*0034*/ 	.byte	0x00, 0xf0, 0x11, 0x00


	//----- nvinfo : EIATTR_KPARAM_INFO
	.align		4
.L_13:
        /*0038*/ 	.byte	0x04, 0x17
        /*003a*/ 	.short	(.L_15 - .L_14)
.L_14:
        /*003c*/ 	.word	0x00000000
        /*0040*/ 	.short	0x000a
        /*0042*/ 	.short	0x0034
        /*0044*/ 	.byte	0x00, 0xf0, 0x11, 0x00


	//----- nvinfo : EIATTR_KPARAM_INFO
	.align		4
.L_15:
        /*0048*/ 	.byte	0x04, 0x17
        /*004a*/ 	.short	(.L_17 - .L_16)
.L_16:
        /*004c*/ 	.word	0x00000000
        /*0050*/ 	.short	0x0009
        /*0052*/ 	.short	0x0030
        /*0054*/ 	.byte	0x00, 0xf0, 0x11, 0x00


	//----- nvinfo : EIATTR_KPARAM_INFO
	.align		4
.L_17:
        /*0058*/ 	.byte	0x04, 0x17
        /*005a*/ 	.short	(.L_19 - .L_18)
.L_18:
        /*005c*/ 	.word	0x00000000
        /*0060*/ 	.short	0x0008
        /*0062*/ 	.short	0x002c
        /*0064*/ 	.byte	0x00, 0xf0, 0x11, 0x00


	//----- nvinfo : EIATTR_KPARAM_INFO
	.align		4
.L_19:
        /*0068*/ 	.byte	0x04, 0x17
        /*006a*/ 	.short	(.L_21 - .L_20)
.L_20:
        /*006c*/ 	.word	0x00000000
        /*0070*/ 	.short	0x0007
        /*0072*/ 	.short	0x0028
        /*0074*/ 	.byte	0x00, 0xf0, 0x11, 0x00


	//----- nvinfo : EIATTR_KPARAM_INFO
	.align		4
.L_21:
        /*0078*/ 	.byte	0x04, 0x17
        /*007a*/ 	.short	(.L_23 - .L_22)
.L_22:
        /*007c*/ 	.word	0x00000000
        /*0080*/ 	.short	0x0006
        /*0082*/ 	.short	0x0024
        /*0084*/ 	.byte	0x00, 0xf0, 0x11, 0x00


	//----- nvinfo : EIATTR_KPARAM_INFO
	.align		4
.L_23:
        /*0088*/ 	.byte	0x04, 0x17
        /*008a*/ 	.short	(.L_25 - .L_24)
.L_24:
        /*008c*/ 	.word	0x00000000
        /*0090*/ 	.short	0x0005
        /*0092*/ 	.short	0x0020
        /*0094*/ 	.byte	0x00, 0xf0, 0x11, 0x00


	//----- nvinfo : EIATTR_KPARAM_INFO
	.align		4
.L_25:
        /*0098*/ 	.byte	0x04, 0x17
        /*009a*/ 	.short	(.L_27 - .L_26)
.L_26:
        /*009c*/ 	.word	0x00000000
        /*00a0*/ 	.short	0x0004
        /*00a2*/ 	.short	0x001c
        /*00a4*/ 	.byte	0x00, 0xf0, 0x11, 0x00


	//----- nvinfo : EIATTR_KPARAM_INFO
	.align		4
.L_27:
        /*00a8*/ 	.byte	0x04, 0x17
        /*00aa*/ 	.short	(.L_29 - .L_28)
.L_28:
        /*00ac*/ 	.word	0x00000000
        /*00b0*/ 	.short	0x0003
        /*00b2*/ 	.short	0x0018
        /*00b4*/ 	.byte	0x00, 0xf0, 0x11, 0x00


	//----- nvinfo : EIATTR_KPARAM_INFO
	.align		4
.L_29:
        /*00b8*/ 	.byte	0x04, 0x17
        /*00ba*/ 	.short	(.L_31 - .L_30)
.L_30:
        /*00bc*/ 	.word	0x00000000
        /*00c0*/ 	.short	0x0002
        /*00c2*/ 	.short	0x0010
        /*00c4*/ 	.byte	0x00, 0xf4, 0x21, 0x00


	//----- nvinfo : EIATTR_KPARAM_INFO
	.align		4
.L_31:
        /*00c8*/ 	.byte	0x04, 0x17
        /*00ca*/ 	.short	(.L_33 - .L_32)
.L_32:
        /*00cc*/ 	.word	0x00000000
        /*00d0*/ 	.short	0x0001
        /*00d2*/ 	.short	0x0008
        /*00d4*/ 	.byte	0x00, 0xf4, 0x21, 0x00


	//----- nvinfo : EIATTR_KPARAM_INFO
	.align		4
.L_33:
        /*00d8*/ 	.byte	0x04, 0x17
        /*00da*/ 	.short	(.L_35 - .L_34)
.L_34:
        /*00dc*/ 	.word	0x00000000
        /*00e0*/ 	.short	0x0000
        /*00e2*/ 	.short	0x0000
        /*00e4*/ 	.byte	0x00, 0xf4, 0x21, 0x00


	//----- nvinfo : EIATTR_SPARSE_MMA_MASK
	.align		4
.L_35:
        /*00e8*/ 	.byte	0x03, 0x50
        /*00ea*/ 	.short	0x0000


	//----- nvinfo : EIATTR_MAXREG_COUNT
	.align		4
        /*00ec*/ 	.byte	0x03, 0x1b
        /*00ee*/ 	.short	0x00ff


	//----- nvinfo : EIATTR_NUM_BARRIERS
	.align		4
        /*00f0*/ 	.byte	0x02, 0x4c
        /*00f2*/ 	.byte	0x01
	.zero		1


	//----- nvinfo : EIATTR_ANNOTATIONS
	.align		4
        /*00f4*/ 	.byte	0x04, 0x55
        /*00f6*/ 	.short	(.L_37 - .L_36)


	//   ....[0]....
.L_36:
        /*00f8*/ 	.word	0x00000001
        /*00fc*/ 	.byte	0x90, 0x00, 0x00, 0x00, 0x01, 0x00, 0x00, 0x00, 0x50, 0x06, 0x00, 0x00, 0x01, 0x00, 0x00, 0x00
        /* <DEDUP_REMOVED lines=1470> */
        /*5cec*/ 	.byte	0x70, 0x77, 0x02, 0x00


	//----- nvinfo : EIATTR_MERCURY_ISA_VERSION
	.align		4
.L_37:
        /*5cf0*/ 	.byte	0x03, 0x5f
        /*5cf2*/ 	.short	0x0101


	//----- nvinfo : EIATTR_EXIT_INSTR_OFFSETS
	.align		4
        /*5cf4*/ 	.byte	0x04, 0x1c
        /*5cf6*/ 	.short	(.L_39 - .L_38)


	//   ....[0]....
.L_38:
        /*5cf8*/ 	.word	0x0002f160


	//   ....[1]....
        /*5cfc*/ 	.word	0x0002f180


	//----- nvinfo : EIATTR_REQNTID
	.align		4
.L_39:
        /*5d00*/ 	.byte	0x04, 0x10
        /*5d02*/ 	.short	(.L_41 - .L_40)
.L_40:
        /*5d04*/ 	.word	0x00000100
        /*5d08*/ 	.word	0x00000001
        /*5d0c*/ 	.word	0x00000001


	//----- nvinfo : EIATTR_CBANK_PARAM_SIZE
	.align		4
.L_41:
        /*5d10*/ 	.byte	0x03, 0x19
        /*5d12*/ 	.short	0x0050


	//----- nvinfo : EIATTR_PARAM_CBANK
	.align		4
        /*5d14*/ 	.byte	0x04, 0x0a
        /*5d16*/ 	.short	(.L_43 - .L_42)
	.align		4
.L_42:
        /*5d18*/ 	.word	index@(.nv.constant0.matmul_kernel)
        /*5d1c*/ 	.short	0x0210
        /*5d1e*/ 	.short	0x0050


	//----- nvinfo : EIATTR_SW_WAR
	.align		4
.L_43:
        /*5d20*/ 	.byte	0x04, 0x36
        /*5d22*/ 	.short	(.L_45 - .L_44)
.L_44:
        /*5d24*/ 	.word	0x00000008
.L_45:


//--------------------- .nv.callgraph             --------------------------
	.section	.nv.callgraph,"",@"SHT_CUDA_CALLGRAPH"
	.align	4
	.sectionentsize	8
	.align		4
        /*0000*/ 	.word	0x00000000
	.align		4
        /*0004*/ 	.word	0xffffffff
	.align		4
        /*0008*/ 	.word	0x00000000
	.align		4
        /*000c*/ 	.word	0xfffffffe
	.align		4
        /*0010*/ 	.word	0x00000000
	.align		4
        /*0014*/ 	.word	0xfffffffd
	.align		4
        /*0018*/ 	.word	0x00000000
	.align		4
        /*001c*/ 	.word	0xfffffffc


//--------------------- .text.matmul_kernel       --------------------------
	.section	.text.matmul_kernel,"ax",@progbits
	.align	128
        .global         matmul_kernel
        .type           matmul_kernel,@function
        .size           matmul_kernel,(.L_x_3 - matmul_kernel)
        .other          matmul_kernel,@"STO_CUDA_ENTRY STV_DEFAULT"
matmul_kernel:
.text.matmul_kernel:
[----:B------:R-:W1:Y:S08]  /*0000*/  LDC R1, c[0x0][0x28] ;  /* 0x00000a00ff017b82 */ /* 0x000e700000000800 */
[----:B------:R-:W2:Y:S01]  /*0010*/  LDC.64 R2, c[0x0][0x228] ;  /* 0x00008a00ff027b82 */ /* 0x000ea20000000a00 */
[----:B-1----:R-:W-:Y:S01]  /*0020*/  VIADD R1, R1, 0xfffff1c8 ;  /* 0xfffff1c801017836 */ /* 0x002fe20000000000 */
[----:B------:R-:W1:Y:S01]  /*0030*/  S2R R5, SR_CTAID.X ;  /* 0x0000000000057919 */ /* 0x000e620000002500 */
[----:B------:R-:W-:Y:S01]  /*0040*/  ULDC.64 UR4, c[0x0][0x218] ;  /* 0x0000860000047ab9 */ /* 0x000fe20000000a00 */
[----:B------:R-:W-:Y:S01]  /*0050*/  ULDC.64 UR6, c[0x0][0x210] ;  /* 0x0000840000067ab9 */ /* 0x000fe20000000a00 */
[----:B------:R-:W3:Y:S03]  /*0060*/  S2R R56, SR_TID.X ;  /* 0x0000000000387919 */ /* 0x000ee60000002100 */
[----:B------:R-:W4:Y:S01]  /*0070*/  LDC.64 R244, c[0x0][0x238] ;  /* 0x00008e00fff47b82 */ /* 0x000f220000000a00 */
[----:B--2---:R-:W-:Y:S01]  /*0080*/  IMAD.MOV.U32 R52, RZ, RZ, R3 ;  /* 0x000000ffff347224 */ /* 0x004fe200078e0003 */
[----:B------:R2:W-:Y:S01]  /*0090*/  STL [R1+0x854], R3 ;  /* 0x0008540301007387 */ /* 0x0005e20000100800 */
[----:B------:R-:W-:-:S02]  /*00a0*/  IMAD.MOV.U32 R50, RZ, RZ, R2 ;  /* 0x000000ffff327224 */ /* 0x000fc400078e0002 */
[----:B------:R-:W-:Y:S01]  /*00b0*/  VIADD R0, R52, 0xff ;  /* 0x000000ff34007836 */ /* 0x000fe20000000000 */
[----:B------:R-:W-:Y:S02]  /*00c0*/  LOP3.LUT R246, RZ, R52, RZ, 0x33, !PT ;  /* 0x00000034fff67212 */ /* 0x000fe400078e33ff */
[----:B------:R-:W-:Y:S02]  /*00d0*/  IABS R11, R50 ;  /* 0x00000032000b7213 */ /* 0x000fe40000000000 */
[----:B-1----:R-:W-:Y:S02]  /*00e0*/  IABS R8, R5 ;  /* 0x0000000500087213 */ /* 0x002fe40000000000 */
[----:B--2---:R-:W-:-:S04]  /*00f0*/  SHF.R.S32.HI R3, RZ, 0x1f, R0 ;  /* 0x0000001fff037819 */ /* 0x004fc80000011400 */
[----:B------:R-:W-:-:S04]  /*0100*/  LEA.HI R3, R3, R0, RZ, 0x8 ;  /* 0x0000000003037211 */ /* 0x000fc800078f40ff */
[----:B------:R-:W-:-:S05]  /*0110*/  SHF.R.S32.HI R3, RZ, 0x8, R3 ;  /* 0x00000008ff037819 */ /* 0x000fca0000011403 */
[----:B------:R-:W-:-:S05]  /*0120*/  IMAD.SHL.U32 R4, R3, 0x8, RZ ;  /* 0x0000000803047824 */ /* 0x000fca00078e00ff */
[-C--:B------:R-:W-:Y:S02]  /*0130*/  IABS R7, R4.reuse ;  /* 0x0000000400077213 */ /* 0x080fe40000000000 */
[----:B------:R-:W-:Y:S02]  /*0140*/  IABS R10, R4 ;  /* 0x00000004000a7213 */ /* 0x000fe40000000000 */
[----:B------:R-:W1:Y:S08]  /*0150*/  I2F.RP R0, R7 ;  /* 0x0000000700007306 */ /* 0x000e700000209400 */
[----:B-1----:R-:W1:Y:S02]  /*0160*/  MUFU.RCP R0, R0 ;  /* 0x0000000000007308 */ /* 0x002e640000001000 */
[----:B-1----:R-:W-:-:S02]  /*0170*/  VIADD R2, R0, 0xffffffe ;  /* 0x0ffffffe00027836 */ /* 0x002fc40000000000 */
[----:B------:R-:W-:-:S04]  /*0180*/  IMAD.MOV R0, RZ, RZ, -R10 ;  /* 0x000000ffff007224 */ /* 0x000fc800078e0a0a */
[----:B------:R1:W2:Y:S02]  /*0190*/  F2I.FTZ.U32.TRUNC.NTZ R3, R2 ;  /* 0x0000000200037305 */ /* 0x0002a4000021f000 */
[----:B-1----:R-:W-:Y:S02]  /*01a0*/  IMAD.MOV.U32 R2, RZ, RZ, RZ ;  /* 0x000000ffff027224 */ /* 0x002fe400078e00ff */
[----:B--2---:R-:W-:-:S04]  /*01b0*/  IMAD.MOV R6, RZ, RZ, -R3 ;  /* 0x000000ffff067224 */ /* 0x004fc800078e0a03 */
[----:B------:R-:W-:Y:S02]  /*01c0*/  IMAD R9, R6, R7, RZ ;  /* 0x0000000706097224 */ /* 0x000fe400078e02ff */
[----:B------:R-:W-:Y:S02]  /*01d0*/  IMAD.MOV.U32 R6, RZ, RZ, R8 ;  /* 0x000000ffff067224 */ /* 0x000fe400078e0008 */
[----:B------:R-:W-:-:S06]  /*01e0*/  IMAD.HI.U32 R3, R3, R9, R2 ;  /* 0x0000000903037227 */ /* 0x000fcc00078e0002 */
[----:B------:R-:W-:-:S04]  /*01f0*/  IMAD.HI.U32 R3, R3, R6, RZ ;  /* 0x0000000603037227 */ /* 0x000fc800078e00ff */
[----:B------:R-:W-:-:S05]  /*0200*/  IMAD R0, R3, R0, R6 ;  /* 0x0000000003007224 */ /* 0x000fca00078e0206 */
[----:B------:R-:W-:-:S13]  /*0210*/  ISETP.GT.U32.AND P1, PT, R7, R0, PT ;  /* 0x000000000700720c */ /* 0x000fda0003f24070 */
[----:B------:R-:W-:Y:S02]  /*0220*/  @!P1 IMAD.IADD R0, R0, 0x1, -R7 ;  /* 0x0000000100009824 */ /* 0x000fe400078e0a07 */
[----:B------:R-:W-:Y:S01]  /*0230*/  @!P1 VIADD R3, R3, 0x1 ;  /* 0x0000000103039836 */ /* 0x000fe20000000000 */
[----:B------:R-:W-:Y:S02]  /*0240*/  ISETP.NE.AND P1, PT, R4, RZ, PT ;  /* 0x000000ff0400720c */ /* 0x000fe40003f25270 */
[----:B------:R-:W-:Y:S02]  /*0250*/  ISETP.GE.U32.AND P0, PT, R0, R7, PT ;  /* 0x000000070000720c */ /* 0x000fe40003f06070 */
[----:B------:R-:W-:-:S04]  /*0260*/  LOP3.LUT R0, R5, R4, RZ, 0x3c, !PT ;  /* 0x0000000405007212 */ /* 0x000fc800078e3cff */
[----:B------:R-:W-:Y:S01]  /*0270*/  ISETP.GE.AND P2, PT, R0, RZ, PT ;  /* 0x000000ff0000720c */ /* 0x000fe20003f46270 */
[----:B------:R-:W-:-:S06]  /*0280*/  VIADD R0, R50, 0xff ;  /* 0x000000ff32007836 */ /* 0x000fcc0000000000 */
[----:B------:R-:W-:-:S04]  /*0290*/  @P0 VIADD R3, R3, 0x1 ;  /* 0x0000000103030836 */ /* 0x000fc80000000000 */
[----:B------:R-:W-:Y:S01]  /*02a0*/  IMAD.MOV.U32 R2, RZ, RZ, R3 ;  /* 0x000000ffff027224 */ /* 0x000fe200078e0003 */
[----:B------:R-:W-:-:S03]  /*02b0*/  SHF.R.S32.HI R3, RZ, 0x1f, R0 ;  /* 0x0000001fff037819 */ /* 0x000fc60000011400 */
[----:B------:R-:W-:Y:S01]  /*02c0*/  @!P2 IMAD.MOV R2, RZ, RZ, -R2 ;  /* 0x000000ffff02a224 */ /* 0x000fe200078e0a02 */
[----:B------:R-:W-:Y:S02]  /*02d0*/  @!P1 LOP3.LUT R2, RZ, R4, RZ, 0x33, !PT ;  /* 0x00000004ff029212 */ /* 0x000fe400078e33ff */
[----:B------:R-:W-:-:S03]  /*02e0*/  LEA.HI R3, R3, R0, RZ, 0x8 ;  /* 0x0000000003037211 */ /* 0x000fc600078f40ff */
[----:B------:R-:W-:Y:S02]  /*02f0*/  IMAD.SHL.U32 R8, R2, 0x8, RZ ;  /* 0x0000000802087824 */ /* 0x000fe400078e00ff */
[----:B------:R-:W-:-:S03]  /*0300*/  IMAD.MOV R2, RZ, RZ, -R2 ;  /* 0x000000ffff027224 */ /* 0x000fc600078e0a02 */
[----:B------:R-:W-:Y:S01]  /*0310*/  LEA.HI.SX32 R3, R3, -R8, 0x18 ;  /* 0x8000000803037211 */ /* 0x000fe200078fc2ff */
[----:B------:R-:W-:Y:S02]  /*0320*/  IMAD R10, R4, R2, R5 ;  /* 0x00000002040a7224 */ /* 0x000fe400078e0205 */
[----:B------:R-:W-:Y:S01]  /*0330*/  IMAD.MOV.U32 R2, RZ, RZ, RZ ;  /* 0x000000ffff027224 */ /* 0x000fe200078e00ff */
[----:B------:R-:W-:-:S04]  /*0340*/  VIMNMX R9, R3, 0x8, PT ;  /* 0x0000000803097848 */ /* 0x000fc80003fe0100 */
[-C--:B------:R-:W-:Y:S02]  /*0350*/  IABS R6, R9.reuse ;  /* 0x0000000900067213 */ /* 0x080fe40000000000 */
[----:B------:R-:W-:Y:S02]  /*0360*/  IABS R4, R9 ;  /* 0x0000000900047213 */ /* 0x000fe40000000000 */
[----:B------:R-:W1:Y:S08]  /*0370*/  I2F.RP R0, R6 ;  /* 0x0000000600007306 */ /* 0x000e700000209400 */
[----:B-1----:R-:W1:Y:S02]  /*0380*/  MUFU.RCP R0, R0 ;  /* 0x0000000000007308 */ /* 0x002e640000001000 */
[----:B-1----:R-:W-:Y:S01]  /*0390*/  VIADD R3, R0, 0xffffffe ;  /* 0x0ffffffe00037836 */ /* 0x002fe20000000000 */
[----:B------:R-:W-:-:S05]  /*03a0*/  IABS R0, R52 ;  /* 0x0000003400007213 */ /* 0x000fca0000000000 */
[----:B------:R-:W1:Y:S02]  /*03b0*/  F2I.FTZ.U32.TRUNC.NTZ R3, R3 ;  /* 0x0000000300037305 */ /* 0x000e64000021f000 */
[----:B-1----:R-:W-:-:S04]  /*03c0*/  IMAD.MOV R7, RZ, RZ, -R3 ;  /* 0x000000ffff077224 */ /* 0x002fc800078e0a03 */
[----:B------:R-:W-:Y:S01]  /*03d0*/  IMAD.MOV.U32 R5, RZ, RZ, R7 ;  /* 0x000000ffff057224 */ /* 0x000fe200078e0007 */
[----:B------:R-:W-:-:S03]  /*03e0*/  IABS R7, R10 ;  /* 0x0000000a00077213 */ /* 0x000fc60000000000 */
[----:B------:R-:W-:-:S04]  /*03f0*/  IMAD R5, R5, R6, RZ ;  /* 0x0000000605057224 */ /* 0x000fc800078e02ff */
[----:B------:R-:W-:Y:S02]  /*0400*/  IMAD.HI.U32 R2, R3, R5, R2 ;  /* 0x0000000503027227 */ /* 0x000fe400078e0002 */
[----:B------:R-:W1:Y:S02]  /*0410*/  I2F.RP R5, R0 ;  /* 0x0000000000057306 */ /* 0x000e640000209400 */
[----:B------:R-:W-:Y:S02]  /*0420*/  IMAD.MOV R3, RZ, RZ, -R4 ;  /* 0x000000ffff037224 */ /* 0x000fe400078e0a04 */
[----:B------:R-:W-:-:S04]  /*0430*/  IMAD.HI.U32 R2, R2, R7, RZ ;  /* 0x0000000702027227 */ /* 0x000fc800078e00ff */
[----:B------:R-:W-:Y:S01]  /*0440*/  IMAD R3, R2, R3, R7 ;  /* 0x0000000302037224 */ /* 0x000fe200078e0207 */
[----:B------:R-:W2:Y:S04]  /*0450*/  I2F.RP R4, R11 ;  /* 0x0000000b00047306 */ /* 0x000ea80000209400 */
[----:B------:R-:W-:-:S04]  /*0460*/  ISETP.GT.U32.AND P1, PT, R6, R3, PT ;  /* 0x000000030600720c */ /* 0x000fc80003f24070 */
[----:B-1----:R-:W1:Y:S08]  /*0470*/  MUFU.RCP R5, R5 ;  /* 0x0000000500057308 */ /* 0x002e700000001000 */
[----:B--2---:R-:W2:Y:S01]  /*0480*/  MUFU.RCP R4, R4 ;  /* 0x0000000400047308 */ /* 0x004ea20000001000 */
[----:B------:R-:W-:Y:S02]  /*0490*/  @!P1 IMAD.IADD R3, R3, 0x1, -R6 ;  /* 0x0000000103039824 */ /* 0x000fe400078e0a06 */
[----:B------:R-:W-:Y:S01]  /*04a0*/  @!P1 VIADD R2, R2, 0x1 ;  /* 0x0000000102029836 */ /* 0x000fe20000000000 */
[----:B------:R-:W-:-:S02]  /*04b0*/  ISETP.NE.AND P1, PT, R9, RZ, PT ;  /* 0x000000ff0900720c */ /* 0x000fc40003f25270 */
[----:B------:R-:W-:Y:S02]  /*04c0*/  ISETP.GE.U32.AND P0, PT, R3, R6, PT ;  /* 0x000000060300720c */ /* 0x000fe40003f06070 */
[----:B------:R-:W-:Y:S01]  /*04d0*/  LOP3.LUT R3, R10, R9, RZ, 0x3c, !PT ;  /* 0x000000090a037212 */ /* 0x000fe200078e3cff */
[----:B-1----:R-:W-:-:S03]  /*04e0*/  VIADD R6, R5, 0xffffffe ;  /* 0x0ffffffe05067836 */ /* 0x002fc60000000000 */
[----:B------:R-:W-:Y:S01]  /*04f0*/  ISETP.GE.AND P2, PT, R3, RZ, PT ;  /* 0x000000ff0300720c */ /* 0x000fe20003f46270 */
[----:B------:R-:W1:Y:S01]  /*0500*/  F2I.FTZ.U32.TRUNC.NTZ R5, R6 ;  /* 0x0000000600057305 */ /* 0x000e62000021f000 */
[----:B--2---:R-:W-:Y:S01]  /*0510*/  VIADD R3, R4, 0xffffffe ;  /* 0x0ffffffe04037836 */ /* 0x004fe20000000000 */
[----:B---3--:R-:W-:-:S04]  /*0520*/  SHF.R.U32.HI R4, RZ, 0x7, R56 ;  /* 0x00000007ff047819 */ /* 0x008fc80000011638 */
[----:B------:R-:W-:Y:S01]  /*0530*/  @P0 VIADD R2, R2, 0x1 ;  /* 0x0000000102020836 */ /* 0x000fe20000000000 */
[----:B------:R-:W-:Y:S01]  /*0540*/  SGXT.U32 R4, R4, 0x1 ;  /* 0x000000010404781a */ /* 0x000fe20000000000 */
[----:B------:R-:W2:Y:S03]  /*0550*/  F2I.FTZ.U32.TRUNC.NTZ R3, R3 ;  /* 0x0000000300037305 */ /* 0x000ea6000021f000 */
[----:B------:R-:W-:Y:S01]  /*0560*/  MOV R7, R2 ;  /* 0x0000000200077202 */ /* 0x000fe20000000f00 */
[----:B-1----:R-:W-:-:S04]  /*0570*/  IMAD.MOV R15, RZ, RZ, -R5 ;  /* 0x000000ffff0f7224 */ /* 0x002fc800078e0a05 */
[----:B------:R-:W-:Y:S01]  /*0580*/  @!P2 IMAD.MOV R7, RZ, RZ, -R7 ;  /* 0x000000ffff07a224 */ /* 0x000fe200078e0a07 */
[----:B------:R-:W-:-:S05]  /*0590*/  @!P1 LOP3.LUT R7, RZ, R9, RZ, 0x33, !PT ;  /* 0x00000009ff079212 */ /* 0x000fca00078e33ff */
[----:B------:R-:W-:Y:S02]  /*05a0*/  IMAD.MOV R2, RZ, RZ, -R7 ;  /* 0x000000ffff027224 */ /* 0x000fe400078e0a07 */
[----:B------:R-:W-:Y:S02]  /*05b0*/  IMAD.SHL.U32 R7, R7, 0x100, RZ ;  /* 0x0000010007077824 */ /* 0x000fe400078e00ff */
[----:B------:R-:W-:Y:S01]  /*05c0*/  IMAD R2, R9, R2, R10 ;  /* 0x0000000209027224 */ /* 0x000fe200078e020a */
[----:B------:R-:W-:Y:S01]  /*05d0*/  LOP3.LUT R9, R56, 0xff, RZ, 0xc0, !PT ;  /* 0x000000ff38097812 */ /* 0x000fe200078ec0ff */
[----:B--2---:R-:W-:Y:S02]  /*05e0*/  IMAD.MOV R10, RZ, RZ, -R3 ;  /* 0x000000ffff0a7224 */ /* 0x004fe400078e0a03 */
[----:B------:R-:W-:Y:S02]  /*05f0*/  IMAD.IADD R2, R8, 0x1, R2 ;  /* 0x0000000108027824 */ /* 0x000fe400078e0202 */
[----:B------:R-:W-:-:S02]  /*0600*/  IMAD.MOV.U32 R8, RZ, RZ, R10 ;  /* 0x000000ffff087224 */ /* 0x000fc400078e000a */
[----:B------:R-:W-:Y:S02]  /*0610*/  IMAD R54, R2, 0x100, R9 ;  /* 0x0000010002367824 */ /* 0x000fe400078e0209 */
[----:B------:R-:W-:Y:S02]  /*0620*/  IMAD.MOV.U32 R2, RZ, RZ, RZ ;  /* 0x000000ffff027224 */ /* 0x000fe400078e00ff */
[----:B------:R-:W-:Y:S01]  /*0630*/  IMAD R13, R8, R11, RZ ;  /* 0x0000000b080d7224 */ /* 0x000fe200078e02ff */
[----:B------:R-:W-:Y:S01]  /*0640*/  IABS R8, R54 ;  /* 0x0000003600087213 */ /* 0x000fe20000000000 */
[----:B------:R-:W-:Y:S02]  /*0650*/  STL [R1+0xa38], R54 ;  /* 0x000a383601007387 */ /* 0x000fe40000100800 */
[----:B------:R-:W-:Y:S01]  /*0660*/  IMAD.HI.U32 R3, R3, R13, R2 ;  /* 0x0000000d03037227 */ /* 0x000fe200078e0002 */
[----:B------:R-:W-:-:S03]  /*0670*/  LOP3.LUT R2, R7, R4, RZ, 0xfc, !PT ;  /* 0x0000000407027212 */ /* 0x000fc600078efcff */
[----:B------:R-:W-:Y:S01]  /*0680*/  IMAD R13, R15, R0, RZ ;  /* 0x000000000f0d7224 */ /* 0x000fe200078e02ff */
[----:B------:R-:W-:Y:S01]  /*0690*/  IABS R225, R2 ;  /* 0x0000000200e17213 */ /* 0x000fe20000000000 */
[----:B------:R-:W-:Y:S01]  /*06a0*/  IMAD.MOV.U32 R4, RZ, RZ, RZ ;  /* 0x000000ffff047224 */ /* 0x000fe200078e00ff */
[C---:B------:R-:W-:Y:S01]  /*06b0*/  LOP3.LUT R14, R2.reuse, 0xfe, RZ, 0xfc, !PT ;  /* 0x000000fe020e7812 */ /* 0x040fe200078efcff */
[----:B------:R-:W-:Y:S01]  /*06c0*/  IMAD.HI.U32 R6, R3, R8, RZ ;  /* 0x0000000803067227 */ /* 0x000fe200078e00ff */
[C---:B------:R-:W-:Y:S02]  /*06d0*/  LOP3.LUT R12, R2.reuse, 0x4, RZ, 0xfc, !PT ;  /* 0x00000004020c7812 */ /* 0x040fe400078efcff */
[----:B------:R-:W-:Y:S01]  /*06e0*/  IABS R223, R14 ;  /* 0x0000000e00df7213 */ /* 0x000fe20000000000 */
[----:B------:R-:W-:Y:S01]  /*06f0*/  IMAD.HI.U32 R3, R5, R13, R4 ;  /* 0x0000000d05037227 */ /* 0x000fe200078e0004 */
[----:B------:R-:W-:Y:S02]  /*0700*/  IABS R219, R12 ;  /* 0x0000000c00db7213 */ /* 0x000fe40000000000 */
[----:B------:R-:W-:Y:S01]  /*0710*/  LOP3.LUT R13, R2, 0x6, RZ, 0xfc, !PT ;  /* 0x00000006020d7812 */ /* 0x000fe200078efcff */
[----:B------:R-:W-:Y:S01]  /*0720*/  IMAD.MOV R6, RZ, RZ, -R6 ;  /* 0x000000ffff067224 */ /* 0x000fe200078e0a06 */
[----:B------:R-:W-:Y:S01]  /*0730*/  ISETP.GE.AND P6, PT, R14, RZ, PT ;  /* 0x000000ff0e00720c */ /* 0x000fe20003fc6270 */
[----:B------:R-:W-:Y:S01]  /*0740*/  IMAD.HI.U32 R4, R3, R225, RZ ;  /* 0x000000e103047227 */ /* 0x000fe200078e00ff */
[----:B------:R-:W-:-:S02]  /*0750*/  IABS R217, R13 ;  /* 0x0000000d00d97213 */ /* 0x000fc40000000000 */
[C---:B------:R-:W-:Y:S01]  /*0760*/  LOP3.LUT R14, R2.reuse, 0x1a, RZ, 0xfc, !PT ;  /* 0x0000001a020e7812 */ /* 0x040fe200078efcff */
[----:B------:R-:W-:Y:S01]  /*0770*/  IMAD R6, R11, R6, R8 ;  /* 0x000000060b067224 */ /* 0x000fe200078e0208 */
[C---:B------:R-:W-:Y:S01]  /*0780*/  LOP3.LUT R8, R2.reuse, 0x2, RZ, 0xfc, !PT ;  /* 0x0000000202087812 */ /* 0x040fe200078efcff */
[----:B------:R-:W-:Y:S01]  /*0790*/  IMAD.MOV R4, RZ, RZ, -R4 ;  /* 0x000000ffff047224 */ /* 0x000fe200078e0a04 */
[----:B------:R-:W-:Y:S01]  /*07a0*/  LOP3.LUT R15, R2, 0x1c, RZ, 0xfc, !PT ;  /* 0x0000001c020f7812 */ /* 0x000fe200078efcff */
[----:B------:R-:W-:Y:S01]  /*07b0*/  IMAD.HI.U32 R5, R3, R223, RZ ;  /* 0x000000df03057227 */ /* 0x000fe200078e00ff */
[----:B------:R-:W-:Y:S02]  /*07c0*/  ISETP.GT.U32.AND P0, PT, R11, R6, PT ;  /* 0x000000060b00720c */ /* 0x000fe40003f04070 */
[----:B------:R-:W-:Y:S01]  /*07d0*/  IABS R221, R8 ;  /* 0x0000000800dd7213 */ /* 0x000fe20000000000 */
[----:B------:R-:W-:Y:S01]  /*07e0*/  IMAD R225, R0, R4, R225 ;  /* 0x0000000400e17224 */ /* 0x000fe200078e02e1 */
[----:B------:R-:W-:Y:S01]  /*07f0*/  ISETP.GE.AND P5, PT, R8, RZ, PT ;  /* 0x000000ff0800720c */ /* 0x000fe20003fa6270 */
[----:B------:R-:W-:Y:S01]  /*0800*/  IMAD.MOV R5, RZ, RZ, -R5 ;  /* 0x000000ffff057224 */ /* 0x000fe200078e0a05 */
[----:B------:R-:W-:Y:S01]  /*0810*/  LOP3.LUT R8, R2, 0x8, RZ, 0xfc, !PT ;  /* 0x0000000802087812 */ /* 0x000fe200078efcff */
[----:B------:R-:W-:Y:S01]  /*0820*/  IMAD.SHL.U32 R4, R56, 0x10, RZ ;  /* 0x0000001038047824 */ /* 0x000fe200078e00ff */
[C---:B------:R-:W-:Y:S01]  /*0830*/  ISETP.GT.U32.AND P1, PT, R0.reuse, R225, PT ;  /* 0x000000e10000720c */ /* 0x040fe20003f24070 */
[----:B------:R-:W-:Y:S01]  /*0840*/  IMAD R223, R0, R5, R223 ;  /* 0x0000000500df7224 */ /* 0x000fe200078e02df */
[----:B------:R-:W-:Y:S01]  /*0850*/  IABS R215, R8 ;  /* 0x0000000800d77213 */ /* 0x000fe20000000000 */
[----:B------:R-:W-:Y:S01]  /*0860*/  IMAD.HI.U32 R5, R3, R219, RZ ;  /* 0x000000db03057227 */ /* 0x000fe200078e00ff */
[----:B------:R-:W-:-:S02]  /*0870*/  LOP3.LUT R10, R4, 0x70, RZ, 0xc0, !PT ;  /* 0x00000070040a7812 */ /* 0x000fc400078ec0ff */
[----:B------:R-:W-:Y:S01]  /*0880*/  ISETP.GT.U32.AND P2, PT, R0, R223, PT ;  /* 0x000000df0000720c */ /* 0x000fe20003f44070 */
[----:B------:R-:W-:Y:S01]  /*0890*/  IMAD.MOV R5, RZ, RZ, -R5 ;  /* 0x000000ffff057224 */ /* 0x000fe200078e0a05 */
[----:B------:R-:W-:Y:S01]  /*08a0*/  IABS R197, R14 ;  /* 0x0000000e00c57213 */ /* 0x000fe20000000000 */
[----:B------:R-:W-:Y:S01]  /*08b0*/  @!P0 IMAD.IADD R6, R6, 0x1, -R11 ;  /* 0x0000000106068824 */ /* 0x000fe200078e0a0b */
[----:B------:R-:W-:Y:S01]  /*08c0*/  IABS R195, R15 ;  /* 0x0000000f00c37213 */ /* 0x000fe20000000000 */
[----:B------:R-:W-:Y:S01]  /*08d0*/  IMAD R219, R0, R5, R219 ;  /* 0x0000000500db7224 */ /* 0x000fe200078e02db */
[----:B------:R-:W-:Y:S01]  /*08e0*/  LOP3.LUT R18, R2, 0xe0, RZ, 0xfc, !PT ;  /* 0x000000e002127812 */ /* 0x000fe200078efcff */
[----:B------:R-:W-:Y:S01]  /*08f0*/  @!P1 IMAD.IADD R225, R225, 0x1, -R0 ;  /* 0x00000001e1e19824 */ /* 0x000fe200078e0a00 */
[----:B------:R-:W-:Y:S01]  /*0900*/  ISETP.GT.U32.AND P0, PT, R11, R6, PT ;  /* 0x000000060b00720c */ /* 0x000fe20003f04070 */
[----:B------:R-:W-:Y:S01]  /*0910*/  IMAD.HI.U32 R4, R3, R221, RZ ;  /* 0x000000dd03047227 */ /* 0x000fe200078e00ff */
[----:B------:R-:W-:-:S02]  /*0920*/  ISETP.GT.U32.AND P1, PT, R0, R219, PT ;  /* 0x000000db0000720c */ /* 0x000fc40003f24070 */
[----:B------:R-:W-:Y:S01]  /*0930*/  ISETP.GT.U32.AND P4, PT, R0, R225, PT ;  /* 0x000000e10000720c */ /* 0x000fe20003f84070 */
[----:B------:R-:W-:Y:S01]  /*0940*/  IMAD.MOV R4, RZ, RZ, -R4 ;  /* 0x000000ffff047224 */ /* 0x000fe200078e0a04 */
[----:B------:R-:W-:Y:S01]  /*0950*/  LOP3.LUT R20, R2, 0xe2, RZ, 0xfc, !PT ;  /* 0x000000e202147812 */ /* 0x000fe200078efcff */
[--C-:B------:R-:W-:Y:S01]  /*0960*/  @!P2 IMAD.IADD R223, R223, 0x1, -R0.reuse ;  /* 0x00000001dfdfa824 */ /* 0x100fe200078e0a00 */
[----:B------:R-:W-:Y:S01]  /*0970*/  ISETP.GE.AND P2, PT, R12, RZ, PT ;  /* 0x000000ff0c00720c */ /* 0x000fe20003f46270 */
[----:B------:R-:W-:Y:S01]  /*0980*/  IMAD R221, R0, R4, R221 ;  /* 0x0000000400dd7224 */ /* 0x000fe200078e02dd */
[----:B------:R-:W-:Y:S01]  /*0990*/  LOP3.LUT R12, R2, 0x16, RZ, 0xfc, !PT ;  /* 0x00000016020c7812 */ /* 0x000fe200078efcff */
[----:B------:R-:W-:Y:S01]  /*09a0*/  IMAD.HI.U32 R4, R3, R217, RZ ;  /* 0x000000d903047227 */ /* 0x000fe200078e00ff */
[----:B------:R-:W-:Y:S02]  /*09b0*/  ISETP.GT.U32.AND P3, PT, R0, R223, PT ;  /* 0x000000df0000720c */ /* 0x000fe40003f64070 */
[----:B------:R-:W-:Y:S01]  /*09c0*/  IABS R201, R12 ;  /* 0x0000000c00c97213 */ /* 0x000fe20000000000 */
[----:B------:R-:W-:Y:S01]  /*09d0*/  @!P0 IMAD.IADD R6, R6, 0x1, -R11 ;  /* 0x0000000106068824 */ /* 0x000fe200078e0a0b */
[----:B------:R-:W-:Y:S01]  /*09e0*/  ISETP.GT.U32.AND P0, PT, R0, R221, PT ;  /* 0x000000dd0000720c */ /* 0x000fe20003f04070 */
[----:B------:R-:W-:Y:S01]  /*09f0*/  @!P1 IMAD.IADD R219, R219, 0x1, -R0 ;  /* 0x00000001dbdb9824 */ /* 0x000fe200078e0a00 */
[----:B------:R-:W-:Y:S01]  /*0a00*/  LOP3.LUT R11, R2, 0x14, RZ, 0xfc, !PT ;  /* 0x00000014020b7812 */ /* 0x000fe200078efcff */
[----:B------:R-:W-:Y:S01]  /*0a10*/  IMAD.MOV R4, RZ, RZ, -R4 ;  /* 0x000000ffff047224 */ /* 0x000fe200078e0a04 */
[----:B------:R-:W-:Y:S01]  /*0a20*/  IABS R235, R18 ;  /* 0x0000001200eb7213 */ /* 0x000fe20000000000 */
[----:B------:R-:W-:Y:S01]  /*0a30*/  IMAD R10, R9, 0x80, R10 ;  /* 0x00000080090a7824 */ /* 0x000fe200078e020a */
[C---:B------:R-:W-:Y:S01]  /*0a40*/  ISETP.GT.U32.AND P1, PT, R0.reuse, R219, PT ;  /* 0x000000db0000720c */ /* 0x040fe20003f24070 */
[----:B------:R-:W-:Y:S01]  /*0a50*/  IMAD R217, R0, R4, R217 ;  /* 0x0000000400d97224 */ /* 0x000fe200078e02d9 */
[----:B------:R-:W-:Y:S01]  /*0a60*/  LOP3.LUT R9, R2, 0xa, RZ, 0xfc, !PT ;  /* 0x0000000a02097812 */ /* 0x000fe200078efcff */
[----:B------:R-:W-:Y:S01]  /*0a70*/  IMAD.HI.U32 R4, R3, R215, RZ ;  /* 0x000000d703047227 */ /* 0x000fe200078e00ff */
[----:B------:R-:W-:-:S02]  /*0a80*/  IABS R203, R11 ;  /* 0x0000000b00cb7213 */ /* 0x000fc40000000000 */
[----:B------:R-:W-:Y:S01]  /*0a90*/  IABS R213, R9 ;  /* 0x0000000900d57213 */ /* 0x000fe20000000000 */
[----:B------:R-:W-:Y:S01]  /*0aa0*/  IMAD.MOV R4, RZ, RZ, -R4 ;  /* 0x000000ffff047224 */ /* 0x000fe200078e0a04 */
[C---:B------:R-:W-:Y:S01]  /*0ab0*/  LOP3.LUT R30, R2.reuse, 0xe4, RZ, 0xfc, !PT ;  /* 0x000000e4021e7812 */ /* 0x040fe200078efcff */
[--C-:B------:R-:W-:Y:S01]  /*0ac0*/  @!P0 IMAD.IADD R221, R221, 0x1, -R0.reuse ;  /* 0x00000001dddd8824 */ /* 0x100fe200078e0a00 */
[----:B------:R-:W-:Y:S01]  /*0ad0*/  LOP3.LUT R34, R2, 0xe8, RZ, 0xfc, !PT ;  /* 0x000000e802227812 */ /* 0x000fe200078efcff */
[----:B------:R-:W-:Y:S01]  /*0ae0*/  IMAD R215, R0, R4, R215 ;  /* 0x0000000400d77224 */ /* 0x000fe200078e02d7 */
[----:B------:R-:W-:Y:S01]  /*0af0*/  LOP3.LUT R4, R2, 0xc, RZ, 0xfc, !PT ;  /* 0x0000000c02047812 */ /* 0x000fe200078efcff */
[--C-:B------:R-:W-:Y:S01]  /*0b00*/  @!P3 IMAD.IADD R223, R223, 0x1, -R0.reuse ;  /* 0x00000001dfdfb824 */ /* 0x100fe200078e0a00 */
[C---:B------:R-:W-:Y:S01]  /*0b10*/  ISETP.GT.U32.AND P0, PT, R0.reuse, R221, PT ;  /* 0x000000dd0000720c */ /* 0x040fe20003f04070 */
[----:B------:R-:W-:Y:S01]  /*0b20*/  @!P1 IMAD.IADD R219, R219, 0x1, -R0 ;  /* 0x00000001dbdb9824 */ /* 0x000fe200078e0a00 */
[C---:B------:R-:W-:Y:S01]  /*0b30*/  ISETP.GT.U32.AND P3, PT, R0.reuse, R217, PT ;  /* 0x000000d90000720c */ /* 0x040fe20003f64070 */
[----:B------:R-:W-:Y:S01]  /*0b40*/  IMAD.HI.U32 R5, R3, R213, RZ ;  /* 0x000000d503057227 */ /* 0x000fe200078e00ff */
[----:B------:R-:W-:-:S02]  /*0b50*/  ISETP.GT.U32.AND P1, PT, R0, R215, PT ;  /* 0x000000d70000720c */ /* 0x000fc40003f24070 */
[----:B------:R-:W-:Y:S01]  /*0b60*/  IABS R211, R4 ;  /* 0x0000000400d37213 */ /* 0x000fe20000000000 */
[----:B------:R-:W-:Y:S01]  /*0b70*/  IMAD.MOV R5, RZ, RZ, -R5 ;  /* 0x000000ffff057224 */ /* 0x000fe200078e0a05 */
[----:B------:R-:W-:Y:S01]  /*0b80*/  @!P6 IADD3 R223, -R223, RZ, RZ ;  /* 0x000000ffdfdfe210 */ /* 0x000fe20007ffe1ff */
[----:B------:R-:W-:Y:S01]  /*0b90*/  @!P2 IMAD.MOV R219, RZ, RZ, -R219 ;  /* 0x000000ffffdba224 */ /* 0x000fe200078e0adb */
[----:B------:R-:W-:Y:S01]  /*0ba0*/  ISETP.GE.AND P6, PT, R13, RZ, PT ;  /* 0x000000ff0d00720c */ /* 0x000fe20003fc6270 */
[----:B------:R-:W-:Y:S01]  /*0bb0*/  IMAD R213, R0, R5, R213 ;  /* 0x0000000500d57224 */ /* 0x000fe200078e02d5 */
[----:B------:R-:W-:Y:S01]  /*0bc0*/  LOP3.LUT R5, R2, 0xe, RZ, 0xfc, !PT ;  /* 0x0000000e02057812 */ /* 0x000fe200078efcff */
[--C-:B------:R-:W-:Y:S01]  /*0bd0*/  @!P0 IMAD.IADD R221, R221, 0x1, -R0.reuse ;  /* 0x00000001dddd8824 */ /* 0x100fe200078e0a00 */
[----:B------:R-:W-:Y:S01]  /*0be0*/  ISETP.GE.AND P0, PT, R9, RZ, PT ;  /* 0x000000ff0900720c */ /* 0x000fe20003f06270 */
[--C-:B------:R-:W-:Y:S01]  /*0bf0*/  @!P3 IMAD.IADD R217, R217, 0x1, -R0.reuse ;  /* 0x00000001d9d9b824 */ /* 0x100fe200078e0a00 */
[----:B------:R-:W-:Y:S01]  /*0c00*/  IABS R209, R5 ;  /* 0x0000000500d17213 */ /* 0x000fe20000000000 */
[----:B------:R-:W-:Y:S01]  /*0c10*/  @!P1 IMAD.IADD R215, R215, 0x1, -R0 ;  /* 0x00000001d7d79824 */ /* 0x000fe200078e0a00 */
[----:B------:R-:W-:Y:S01]  /*0c20*/  ISETP.GE.AND P2, PT, R5, RZ, PT ;  /* 0x000000ff0500720c */ /* 0x000fe20003f46270 */
[----:B------:R-:W-:Y:S01]  /*0c30*/  @!P5 IMAD.MOV R221, RZ, RZ, -R221 ;  /* 0x000000ffffddd224 */ /* 0x000fe200078e0add */
[----:B------:R-:W-:Y:S01]  /*0c40*/  ISETP.GT.U32.AND P3, PT, R0, R217, PT ;  /* 0x000000d90000720c */ /* 0x000fe20003f64070 */
[----:B------:R-:W-:Y:S01]  /*0c50*/  IMAD.HI.U32 R5, R3, R209, RZ ;  /* 0x000000d103057227 */ /* 0x000fe200078e00ff */
[----:B------:R-:W-:-:S02]  /*0c60*/  ISETP.GE.AND P5, PT, R4, RZ, PT ;  /* 0x000000ff0400720c */ /* 0x000fc40003fa6270 */
[----:B------:R-:W-:Y:S01]  /*0c70*/  ISETP.GT.U32.AND P1, PT, R0, R215, PT ;  /* 0x000000d70000720c */ /* 0x000fe20003f24070 */
[----:B------:R-:W-:Y:S01]  /*0c80*/  IMAD.HI.U32 R4, R3, R211, RZ ;  /* 0x000000d303047227 */ /* 0x000fe200078e00ff */
[C---:B------:R-:W-:Y:S02]  /*0c90*/  LOP3.LUT R9, R2.reuse, 0x12, RZ, 0xfc, !PT ;  /* 0x0000001202097812 */ /* 0x040fe400078efcff */
[C---:B------:R-:W-:Y:S01]  /*0ca0*/  LOP3.LUT R13, R2.reuse, 0x18, RZ, 0xfc, !PT ;  /* 0x00000018020d7812 */ /* 0x040fe200078efcff */
[----:B------:R-:W-:Y:S01]  /*0cb0*/  IMAD.MOV R4, RZ, RZ, -R4 ;  /* 0x000000ffff047224 */ /* 0x000fe200078e0a04 */
[----:B------:R-:W-:Y:S01]  /*0cc0*/  IABS R205, R9 ;  /* 0x0000000900cd7213 */ /* 0x000fe20000000000 */
[--C-:B------:R-:W-:Y:S01]  /*0cd0*/  @!P4 IMAD.IADD R225, R225, 0x1, -R0.reuse ;  /* 0x00000001e1e1c824 */ /* 0x100fe200078e0a00 */
[----:B------:R-:W-:Y:S01]  /*0ce0*/  ISETP.GE.AND P4, PT, R2, RZ, PT ;  /* 0x000000ff0200720c */ /* 0x000fe20003f86270 */
[----:B------:R-:W-:Y:S01]  /*0cf0*/  IMAD.MOV R5, RZ, RZ, -R5 ;  /* 0x000000ffff057224 */ /* 0x000fe200078e0a05 */
[----:B------:R-:W-:Y:S01]  /*0d00*/  IABS R199, R13 ;  /* 0x0000000d00c77213 */ /* 0x000fe20000000000 */
[----:B------:R-:W-:Y:S01]  /*0d10*/  IMAD R211, R0, R4, R211 ;  /* 0x0000000400d37224 */ /* 0x000fe200078e02d3 */
[----:B------:R-:W-:Y:S01]  /*0d20*/  LOP3.LUT R32, R2, 0xe6, RZ, 0xfc, !PT ;  /* 0x000000e602207812 */ /* 0x000fe200078efcff */
[--C-:B------:R-:W-:Y:S01]  /*0d30*/  @!P3 IMAD.IADD R217, R217, 0x1, -R0.reuse ;  /* 0x00000001d9d9b824 */ /* 0x100fe200078e0a00 */
[C---:B------:R-:W-:Y:S01]  /*0d40*/  ISETP.GT.U32.AND P3, PT, R0.reuse, R213, PT ;  /* 0x000000d50000720c */ /* 0x040fe20003f64070 */
[----:B------:R-:W-:Y:S01]  /*0d50*/  IMAD R209, R0, R5, R209 ;  /* 0x0000000500d17224 */ /* 0x000fe200078e02d1 */
[----:B------:R-:W-:Y:S01]  /*0d60*/  LOP3.LUT R36, R2, 0xea, RZ, 0xfc, !PT ;  /* 0x000000ea02247812 */ /* 0x000fe200078efcff */
[----:B------:R-:W-:Y:S01]  /*0d70*/  @!P1 IMAD.IADD R215, R215, 0x1, -R0 ;  /* 0x00000001d7d79824 */ /* 0x000fe200078e0a00 */
[C---:B------:R-:W-:Y:S01]  /*0d80*/  ISETP.GT.U32.AND P1, PT, R0.reuse, R211, PT ;  /* 0x000000d30000720c */ /* 0x040fe20003f24070 */
[----:B------:R-:W-:Y:S01]  /*0d90*/  @!P6 IMAD.MOV R217, RZ, RZ, -R217 ;  /* 0x000000ffffd9e224 */ /* 0x000fe200078e0ad9 */
[----:B------:R-:W-:Y:S01]  /*0da0*/  ISETP.GT.U32.AND P6, PT, R0, R209, PT ;  /* 0x000000d10000720c */ /* 0x000fe20003fc4070 */
[----:B------:R-:W-:Y:S01]  /*0db0*/  @!P4 IMAD.MOV R225, RZ, RZ, -R225 ;  /* 0x000000ffffe1c224 */ /* 0x000fe200078e0ae1 */
[----:B------:R-:W-:Y:S01]  /*0dc0*/  ISETP.GE.AND P4, PT, R8, RZ, PT ;  /* 0x000000ff0800720c */ /* 0x000fe20003f86270 */
[----:B------:R-:W-:Y:S01]  /*0dd0*/  IMAD.HI.U32 R5, R3, R205, RZ ;  /* 0x000000cd03057227 */ /* 0x000fe200078e00ff */
[----:B------:R-:W-:-:S02]  /*0de0*/  LOP3.LUT R8, R2, 0x10, RZ, 0xfc, !PT ;  /* 0x0000001002087812 */ /* 0x000fc400078efcff */
[----:B------:R-:W-:Y:S01]  /*0df0*/  IABS R17, R36 ;  /* 0x0000002400117213 */ /* 0x000fe20000000000 */
[--C-:B------:R-:W-:Y:S01]  /*0e00*/  @!P3 IMAD.IADD R213, R213, 0x1, -R0.reuse ;  /* 0x00000001d5d5b824 */ /* 0x100fe200078e0a00 */
[----:B------:R-:W-:Y:S01]  /*0e10*/  IABS R207, R8 ;  /* 0x0000000800cf7213 */ /* 0x000fe20000000000 */
[----:B------:R-:W-:Y:S01]  /*0e20*/  IMAD.MOV R5, RZ, RZ, -R5 ;  /* 0x000000ffff057224 */ /* 0x000fe200078e0a05 */
[----:B------:R-:W-:Y:S01]  /*0e30*/  LOP3.LUT R38, R2, 0xec, RZ, 0xfc, !PT ;  /* 0x000000ec02267812 */ /* 0x000fe200078efcff */
[--C-:B------:R-:W-:Y:S01]  /*0e40*/  @!P1 IMAD.IADD R211, R211, 0x1, -R0.reuse ;  /* 0x00000001d3d39824 */ /* 0x100fe200078e0a00 */
[C---:B------:R-:W-:Y:S01]  /*0e50*/  ISETP.GT.U32.AND P3, PT, R0.reuse, R213, PT ;  /* 0x000000d50000720c */ /* 0x040fe20003f64070 */
[----:B------:R-:W-:Y:S01]  /*0e60*/  @!P6 IMAD.IADD R209, R209, 0x1, -R0 ;  /* 0x00000001d1d1e824 */ /* 0x000fe200078e0a00 */
[----:B------:R-:W-:Y:S01]  /*0e70*/  IABS R19, R38 ;  /* 0x0000002600137213 */ /* 0x000fe20000000000 */
[----:B------:R-:W-:Y:S01]  /*0e80*/  IMAD.HI.U32 R4, R3, R207, RZ ;  /* 0x000000cf03047227 */ /* 0x000fe200078e00ff */
[----:B------:R-:W-:-:S02]  /*0e90*/  ISETP.GT.U32.AND P1, PT, R0, R211, PT ;  /* 0x000000d30000720c */ /* 0x000fc40003f24070 */
[----:B------:R-:W-:Y:S01]  /*0ea0*/  ISETP.GT.U32.AND P6, PT, R0, R209, PT ;  /* 0x000000d10000720c */ /* 0x000fe20003fc4070 */
[----:B------:R-:W-:Y:S01]  /*0eb0*/  IMAD.MOV R4, RZ, RZ, -R4 ;  /* 0x000000ffff047224 */ /* 0x000fe200078e0a04 */
[----:B------:R-:W-:Y:S01]  /*0ec0*/  LOP3.LUT R40, R2, 0xee, RZ, 0xfc, !PT ;  /* 0x000000ee02287812 */ /* 0x000fe200078efcff */
[----:B------:R-:W-:Y:S01]  /*0ed0*/  IMAD R205, R0, R5, R205 ;  /* 0x0000000500cd7224 */ /* 0x000fe200078e02cd */
[----:B------:R-:W-:Y:S01]  /*0ee0*/  LOP3.LUT R42, R2, 0xf0, RZ, 0xfc, !PT ;  /* 0x000000f0022a7812 */ /* 0x000fe200078efcff */
[----:B------:R-:W-:Y:S01]  /*0ef0*/  IMAD R207, R0, R4, R207 ;  /* 0x0000000400cf7224 */ /* 0x000fe200078e02cf */
[----:B------:R-:W-:Y:S01]  /*0f00*/  IABS R21, R40 ;  /* 0x0000002800157213 */ /* 0x000fe20000000000 */
[----:B------:R-:W-:Y:S01]  /*0f10*/  IMAD.HI.U32 R4, R3, R203, RZ ;  /* 0x000000cb03047227 */ /* 0x000fe200078e00ff */
[----:B------:R-:W-:Y:S02]  /*0f20*/  IABS R233, R42 ;  /* 0x0000002a00e97213 */ /* 0x000fe40000000000 */
[----:B------:R-:W-:Y:S01]  /*0f30*/  LOP3.LUT R44, R2, 0xf2, RZ, 0xfc, !PT ;  /* 0x000000f2022c7812 */ /* 0x000fe200078efcff */
[--C-:B------:R-:W-:Y:S01]  /*0f40*/  @!P1 IMAD.IADD R211, R211, 0x1, -R0.reuse ;  /* 0x00000001d3d39824 */ /* 0x100fe200078e0a00 */
[----:B------:R-:W-:Y:S01]  /*0f50*/  ISETP.GT.U32.AND P1, PT, R0, R207, PT ;  /* 0x000000cf0000720c */ /* 0x000fe20003f24070 */
[----:B------:R-:W-:Y:S01]  /*0f60*/  @!P4 IMAD.MOV R215, RZ, RZ, -R215 ;  /* 0x000000ffffd7c224 */ /* 0x000fe200078e0ad7 */
[----:B------:R-:W-:Y:S01]  /*0f70*/  ISETP.GE.AND P4, PT, R8, RZ, PT ;  /* 0x000000ff0800720c */ /* 0x000fe20003f86270 */
[----:B------:R-:W-:Y:S01]  /*0f80*/  @!P6 IMAD.IADD R209, R209, 0x1, -R0 ;  /* 0x00000001d1d1e824 */ /* 0x000fe200078e0a00 */
[----:B------:R-:W-:Y:S01]  /*0f90*/  ISETP.GT.U32.AND P6, PT, R0, R205, PT ;  /* 0x000000cd0000720c */ /* 0x000fe20003fc4070 */
[----:B------:R-:W-:Y:S01]  /*0fa0*/  IMAD.MOV R8, RZ, RZ, -R4 ;  /* 0x000000ffff087224 */ /* 0x000fe200078e0a04 */
[----:B------:R-:W-:Y:S01]  /*0fb0*/  IABS R251, R44 ;  /* 0x0000002c00fb7213 */ /* 0x000fe20000000000 */
[----:B------:R-:W-:Y:S01]  /*0fc0*/  IMAD.HI.U32 R4, R3, R201, RZ ;  /* 0x000000c903047227 */ /* 0x000fe200078e00ff */
[----:B------:R-:W-:-:S02]  /*0fd0*/  LOP3.LUT R46, R2, 0xf8, RZ, 0xfc, !PT ;  /* 0x000000f8022e7812 */ /* 0x000fc400078efcff */
[----:B------:R-:W-:Y:S01]  /*0fe0*/  LOP3.LUT R48, R2, 0xfa, RZ, 0xfc, !PT ;  /* 0x000000fa02307812 */ /* 0x000fe200078efcff */
[----:B------:R-:W-:Y:S01]  /*0ff0*/  @!P3 IMAD.IADD R213, R213, 0x1, -R0 ;  /* 0x00000001d5d5b824 */ /* 0x000fe200078e0a00 */
[----:B------:R-:W-:Y:S01]  /*1000*/  ISETP.GE.AND P3, PT, R9, RZ, PT ;  /* 0x000000ff0900720c */ /* 0x000fe20003f66270 */
[C---:B------:R-:W-:Y:S01]  /*1010*/  IMAD R203, R0.reuse, R8, R203 ;  /* 0x0000000800cb7224 */ /* 0x040fe200078e02cb */
[----:B------:R-:W-:Y:S01]  /*1020*/  IABS R229, R46 ;  /* 0x0000002e00e57213 */ /* 0x000fe20000000000 */
[----:B------:R-:W-:Y:S01]  /*1030*/  IMAD.MOV R9, RZ, RZ, -R4 ;  /* 0x000000ffff097224 */ /* 0x000fe200078e0a04 */
[----:B------:R-:W-:Y:S01]  /*1040*/  IABS R247, R48 ;  /* 0x0000003000f77213 */ /* 0x000fe20000000000 */
[--C-:B------:R-:W-:Y:S01]  /*1050*/  @!P1 IMAD.IADD R207, R207, 0x1, -R0.reuse ;  /* 0x00000001cfcf9824 */ /* 0x100fe200078e0a00 */
[C---:B------:R-:W-:Y:S01]  /*1060*/  ISETP.GT.U32.AND P1, PT, R0.reuse, R203, PT ;  /* 0x000000cb0000720c */ /* 0x040fe20003f24070 */
[----:B------:R-:W-:Y:S01]  /*1070*/  IMAD R201, R0, R9, R201 ;  /* 0x0000000900c97224 */ /* 0x000fe200078e02c9 */
[----:B------:R-:W-:Y:S01]  /*1080*/  LOP3.LUT R9, R2, 0x20, RZ, 0xfc, !PT ;  /* 0x0000002002097812 */ /* 0x000fe200078efcff */
[----:B------:R-:W-:-:S02]  /*1090*/  @!P6 IMAD.IADD R205, R205, 0x1, -R0 ;  /* 0x00000001cdcde824 */ /* 0x000fc400078e0a00 */
[C---:B------:R-:W-:Y:S01]  /*10a0*/  IMAD.HI.U32 R5, R3.reuse, R199, RZ ;  /* 0x000000c703057227 */ /* 0x040fe200078e00ff */
[----:B------:R-:W-:Y:S02]  /*10b0*/  ISETP.GT.U32.AND P6, PT, R0, R201, PT ;  /* 0x000000c90000720c */ /* 0x000fe40003fc4070 */
[----:B------:R-:W-:Y:S01]  /*10c0*/  IABS R191, R9 ;  /* 0x0000000900bf7213 */ /* 0x000fe20000000000 */
[----:B------:R-:W-:Y:S02]  /*10d0*/  IMAD.MOV R5, RZ, RZ, -R5 ;  /* 0x000000ffff057224 */ /* 0x000fe400078e0a05 */
[----:B------:R-:W-:-:S04]  /*10e0*/  IMAD.HI.U32 R8, R3, R197, RZ ;  /* 0x000000c503087227 */ /* 0x000fc800078e00ff */
[--C-:B------:R-:W-:Y:S01]  /*10f0*/  @!P1 IMAD.IADD R203, R203, 0x1, -R0.reuse ;  /* 0x00000001cbcb9824 */ /* 0x100fe200078e0a00 */
[----:B------:R-:W-:Y:S01]  /*1100*/  IADD3 R8, -R8, RZ, RZ ;  /* 0x000000ff08087210 */ /* 0x000fe20007ffe1ff */
[C---:B------:R-:W-:Y:S01]  /*1110*/  IMAD R199, R0.reuse, R5, R199 ;  /* 0x0000000500c77224 */ /* 0x040fe200078e02c7 */
[C---:B------:R-:W-:Y:S01]  /*1120*/  ISETP.GT.U32.AND P1, PT, R0.reuse, R207, PT ;  /* 0x000000cf0000720c */ /* 0x040fe20003f24070 */
[----:B------:R-:W-:Y:S01]  /*1130*/  @!P6 IMAD.IADD R201, R201, 0x1, -R0 ;  /* 0x00000001c9c9e824 */ /* 0x000fe200078e0a00 */
[----:B------:R-:W-:Y:S01]  /*1140*/  ISETP.GT.U32.AND P6, PT, R0, R203, PT ;  /* 0x000000cb0000720c */ /* 0x000fe20003fc4070 */
[----:B------:R-:W-:-:S04]  /*1150*/  IMAD.HI.U32 R4, R3, R195, RZ ;  /* 0x000000c303047227 */ /* 0x000fc800078e00ff */
[----:B------:R-:W-:Y:S01]  /*1160*/  @!P0 IMAD.MOV R213, RZ, RZ, -R213 ;  /* 0x000000ffffd58224 */ /* 0x000fe200078e0ad5 */
[C---:B------:R-:W-:Y:S01]  /*1170*/  ISETP.GT.U32.AND P0, PT, R0.reuse, R205, PT ;  /* 0x000000cd0000720c */ /* 0x040fe20003f04070 */
[----:B------:R-:W-:Y:S01]  /*1180*/  @!P2 IMAD.MOV R209, RZ, RZ, -R209 ;  /* 0x000000ffffd1a224 */ /* 0x000fe200078e0ad1 */
[C---:B------:R-:W-:Y:S01]  /*1190*/  ISETP.GT.U32.AND P2, PT, R0.reuse, R199, PT ;  /* 0x000000c70000720c */ /* 0x040fe20003f44070 */
[----:B------:R-:W-:Y:S02]  /*11a0*/  IMAD.MOV R4, RZ, RZ, -R4 ;  /* 0x000000ffff047224 */ /* 0x000fe400078e0a04 */
[----:B------:R-:W-:Y:S01]  /*11b0*/  @!P5 IMAD.MOV R211, RZ, RZ, -R211 ;  /* 0x000000ffffd3d224 */ /* 0x000fe200078e0ad3 */
[C---:B------:R-:W-:Y:S01]  /*11c0*/  ISETP.GT.U32.AND P5, PT, R0.reuse, R201, PT ;  /* 0x000000c90000720c */ /* 0x040fe20003fa4070 */
[----:B------:R-:W-:Y:S01]  /*11d0*/  IMAD R197, R0, R8, R197 ;  /* 0x0000000800c57224 */ /* 0x000fe200078e02c5 */
[----:B------:R-:W-:Y:S01]  /*11e0*/  LOP3.LUT R8, R2, 0x1e, RZ, 0xfc, !PT ;  /* 0x0000001e02087812 */ /* 0x000fe200078efcff */
[----:B------:R-:W-:-:S02]  /*11f0*/  IMAD R195, R0, R4, R195 ;  /* 0x0000000400c37224 */ /* 0x000fc400078e02c3 */
[--C-:B------:R-:W-:Y:S01]  /*1200*/  @!P6 IMAD.IADD R203, R203, 0x1, -R0.reuse ;  /* 0x00000001cbcbe824 */ /* 0x100fe200078e0a00 */
[----:B------:R-:W-:Y:S01]  /*1210*/  IABS R193, R8 ;  /* 0x0000000800c17213 */ /* 0x000fe20000000000 */
[--C-:B------:R-:W-:Y:S01]  /*1220*/  @!P1 IMAD.IADD R207, R207, 0x1, -R0.reuse ;  /* 0x00000001cfcf9824 */ /* 0x100fe200078e0a00 */
[C---:B------:R-:W-:Y:S01]  /*1230*/  ISETP.GT.U32.AND P6, PT, R0.reuse, R195, PT ;  /* 0x000000c30000720c */ /* 0x040fe20003fc4070 */
[--C-:B------:R-:W-:Y:S01]  /*1240*/  @!P0 IMAD.IADD R205, R205, 0x1, -R0.reuse ;  /* 0x00000001cdcd8824 */ /* 0x100fe200078e0a00 */
[----:B------:R-:W-:Y:S01]  /*1250*/  ISETP.GE.AND P0, PT, R11, RZ, PT ;  /* 0x000000ff0b00720c */ /* 0x000fe20003f06270 */
[----:B------:R-:W-:Y:S01]  /*1260*/  @!P2 IMAD.IADD R199, R199, 0x1, -R0 ;  /* 0x00000001c7c7a824 */ /* 0x000fe200078e0a00 */
[----:B------:R-:W-:Y:S01]  /*1270*/  ISETP.GT.U32.AND P1, PT, R0, R197, PT ;  /* 0x000000c50000720c */ /* 0x000fe20003f24070 */
[----:B------:R-:W-:Y:S01]  /*1280*/  IMAD.HI.U32 R4, R3, R193, RZ ;  /* 0x000000c103047227 */ /* 0x000fe200078e00ff */
[----:B------:R-:W-:Y:S02]  /*1290*/  ISETP.GE.AND P2, PT, R13, RZ, PT ;  /* 0x000000ff0d00720c */ /* 0x000fe40003f46270 */
[C---:B------:R-:W-:Y:S01]  /*12a0*/  LOP3.LUT R11, R2.reuse, 0x24, RZ, 0xfc, !PT ;  /* 0x00000024020b7812 */ /* 0x040fe200078efcff */
[----:B------:R-:W-:Y:S01]  /*12b0*/  IMAD.HI.U32 R5, R3, R191, RZ ;  /* 0x000000bf03057227 */ /* 0x000fe200078e00ff */
[----:B------:R-:W-:-:S02]  /*12c0*/  LOP3.LUT R13, R2, 0x46, RZ, 0xfc, !PT ;  /* 0x00000046020d7812 */ /* 0x000fc400078efcff */
[----:B------:R-:W-:Y:S01]  /*12d0*/  IABS R187, R11 ;  /* 0x0000000b00bb7213 */ /* 0x000fe20000000000 */
[----:B------:R-:W-:Y:S01]  /*12e0*/  @!P5 IMAD.IADD R201, R201, 0x1, -R0 ;  /* 0x00000001c9c9d824 */ /* 0x000fe200078e0a00 */
[----:B------:R-:W-:Y:S01]  /*12f0*/  ISETP.GE.AND P5, PT, R12, RZ, PT ;  /* 0x000000ff0c00720c */ /* 0x000fe20003fa6270 */
[----:B------:R-:W-:Y:S01]  /*1300*/  @!P4 IMAD.MOV R207, RZ, RZ, -R207 ;  /* 0x000000ffffcfc224 */ /* 0x000fe200078e0acf */
[----:B------:R-:W-:Y:S01]  /*1310*/  ISETP.GT.U32.AND P4, PT, R0, R199, PT ;  /* 0x000000c70000720c */ /* 0x000fe20003f84070 */
[----:B------:R-:W-:Y:S01]  /*1320*/  IMAD.MOV R4, RZ, RZ, -R4 ;  /* 0x000000ffff047224 */ /* 0x000fe200078e0a04 */
[----:B------:R-:W-:Y:S01]  /*1330*/  LOP3.LUT R12, R2, 0x32, RZ, 0xfc, !PT ;  /* 0x00000032020c7812 */ /* 0x000fe200078efcff */
[----:B------:R-:W-:Y:S01]  /*1340*/  IMAD.MOV R5, RZ, RZ, -R5 ;  /* 0x000000ffff057224 */ /* 0x000fe200078e0a05 */
[----:B------:R-:W-:Y:S01]  /*1350*/  IABS R153, R13 ;  /* 0x0000000d00997213 */ /* 0x000fe20000000000 */
[C---:B------:R-:W-:Y:S01]  /*1360*/  IMAD R193, R0.reuse, R4, R193 ;  /* 0x0000000400c17224 */ /* 0x040fe200078e02c1 */
[----:B------:R-:W-:Y:S01]  /*1370*/  IABS R173, R12 ;  /* 0x0000000c00ad7213 */ /* 0x000fe20000000000 */
[----:B------:R-:W-:Y:S01]  /*1380*/  IMAD R191, R0, R5, R191 ;  /* 0x0000000500bf7224 */ /* 0x000fe200078e02bf */
[----:B------:R-:W-:Y:S01]  /*1390*/  LOP3.LUT R5, R2, 0x22, RZ, 0xfc, !PT ;  /* 0x0000002202057812 */ /* 0x000fe200078efcff */
[----:B------:R-:W-:-:S02]  /*13a0*/  @!P6 IMAD.IADD R195, R195, 0x1, -R0 ;  /* 0x00000001c3c3e824 */ /* 0x000fc400078e0a00 */
[----:B------:R-:W-:Y:S01]  /*13b0*/  @!P0 IMAD.MOV R203, RZ, RZ, -R203 ;  /* 0x000000ffffcb8224 */ /* 0x000fe200078e0acb */
[C---:B------:R-:W-:Y:S01]  /*13c0*/  ISETP.GT.U32.AND P0, PT, R0.reuse, R193, PT ;  /* 0x000000c10000720c */ /* 0x040fe20003f04070 */
[--C-:B------:R-:W-:Y:S01]  /*13d0*/  @!P1 IMAD.IADD R197, R197, 0x1, -R0.reuse ;  /* 0x00000001c5c59824 */ /* 0x100fe200078e0a00 */
[C---:B------:R-:W-:Y:S01]  /*13e0*/  ISETP.GT.U32.AND P6, PT, R0.reuse, R195, PT ;  /* 0x000000c30000720c */ /* 0x040fe20003fc4070 */
[----:B------:R-:W-:Y:S01]  /*13f0*/  @!P5 IMAD.MOV R201, RZ, RZ, -R201 ;  /* 0x000000ffffc9d224 */ /* 0x000fe200078e0ac9 */
[----:B------:R-:W-:Y:S01]  /*1400*/  IABS R189, R5 ;  /* 0x0000000500bd7213 */ /* 0x000fe20000000000 */
[----:B------:R-:W-:Y:S01]  /*1410*/  @!P4 IMAD.IADD R199, R199, 0x1, -R0 ;  /* 0x00000001c7c7c824 */ /* 0x000fe200078e0a00 */
[----:B------:R-:W-:Y:S01]  /*1420*/  ISETP.GE.AND P5, PT, R15, RZ, PT ;  /* 0x000000ff0f00720c */ /* 0x000fe20003fa6270 */
[----:B------:R-:W-:Y:S01]  /*1430*/  @!P3 IMAD.MOV R205, RZ, RZ, -R205 ;  /* 0x000000ffffcdb224 */ /* 0x000fe200078e0acd */
[C---:B------:R-:W-:Y:S01]  /*1440*/  ISETP.GT.U32.AND P4, PT, R0.reuse, R191, PT ;  /* 0x000000bf0000720c */ /* 0x040fe20003f84070 */
[----:B------:R-:W-:Y:S01]  /*1450*/  IMAD.HI.U32 R4, R3, R189, RZ ;  /* 0x000000bd03047227 */ /* 0x000fe200078e00ff */
[----:B------:R-:W-:-:S02]  /*1460*/  ISETP.GT.U32.AND P3, PT, R0, R197, PT ;  /* 0x000000c50000720c */ /* 0x000fc40003f64070 */
[----:B------:R-:W-:Y:S01]  /*1470*/  ISETP.GE.AND P1, PT, R14, RZ, PT ;  /* 0x000000ff0e00720c */ /* 0x000fe20003f26270 */
[----:B------:R-:W-:Y:S01]  /*1480*/  IMAD.MOV R4, RZ, RZ, -R4 ;  /* 0x000000ffff047224 */ /* 0x000fe200078e0a04 */
[----:B------:R-:W-:Y:S01]  /*1490*/  LOP3.LUT R14, R2, 0x8e, RZ, 0xfc, !PT ;  /* 0x0000008e020e7812 */ /* 0x000fe200078efcff */
[--C-:B------:R-:W-:Y:S01]  /*14a0*/  @!P6 IMAD.IADD R195, R195, 0x1, -R0.reuse ;  /* 0x00000001c3c3e824 */ /* 0x100fe200078e0a00 */
[----:B------:R-:W-:Y:S01]  /*14b0*/  ISETP.GE.AND P6, PT, R9, RZ, PT ;  /* 0x000000ff0900720c */ /* 0x000fe20003fc6270 */
[--C-:B------:R-:W-:Y:S01]  /*14c0*/  @!P0 IMAD.IADD R193, R193, 0x1, -R0.reuse ;  /* 0x00000001c1c18824 */ /* 0x100fe200078e0a00 */
[----:B------:R-:W-:Y:S01]  /*14d0*/  ISETP.GE.AND P0, PT, R5, RZ, PT ;  /* 0x000000ff0500720c */ /* 0x000fe20003f06270 */
[----:B------:R-:W-:Y:S01]  /*14e0*/  IMAD R189, R0, R4, R189 ;  /* 0x0000000400bd7224 */ /* 0x000fe200078e02bd */
[C---:B------:R-:W-:Y:S01]  /*14f0*/  LOP3.LUT R4, R2.reuse, 0x26, RZ, 0xfc, !PT ;  /* 0x0000002602047812 */ /* 0x040fe200078efcff */
[--C-:B------:R-:W-:Y:S01]  /*1500*/  @!P4 IMAD.IADD R191, R191, 0x1, -R0.reuse ;  /* 0x00000001bfbfc824 */ /* 0x100fe200078e0a00 */
[----:B------:R-:W-:Y:S01]  /*1510*/  LOP3.LUT R9, R2, 0x2a, RZ, 0xfc, !PT ;  /* 0x0000002a02097812 */ /* 0x000fe200078efcff */
[----:B------:R-:W-:Y:S01]  /*1520*/  @!P2 IMAD.MOV R199, RZ, RZ, -R199 ;  /* 0x000000ffffc7a224 */ /* 0x000fe200078e0ac7 */
[C---:B------:R-:W-:Y:S01]  /*1530*/  ISETP.GT.U32.AND P2, PT, R0.reuse, R193, PT ;  /* 0x000000c10000720c */ /* 0x040fe20003f44070 */
[----:B------:R-:W-:Y:S01]  /*1540*/  @!P5 IMAD.MOV R195, RZ, RZ, -R195 ;  /* 0x000000ffffc3d224 */ /* 0x000fe200078e0ac3 */
[----:B------:R-:W-:Y:S01]  /*1550*/  ISETP.GT.U32.AND P5, PT, R0, R189, PT ;  /* 0x000000bd0000720c */ /* 0x000fe20003fa4070 */
[----:B------:R-:W-:Y:S01]  /*1560*/  @!P3 IMAD.IADD R197, R197, 0x1, -R0 ;  /* 0x00000001c5c5b824 */ /* 0x000fe200078e0a00 */
[----:B------:R-:W-:Y:S01]  /*1570*/  ISETP.GE.AND P3, PT, R8, RZ, PT ;  /* 0x000000ff0800720c */ /* 0x000fe20003f66270 */
[----:B------:R-:W-:Y:S01]  /*1580*/  IMAD.HI.U32 R5, R3, R187, RZ ;  /* 0x000000bb03057227 */ /* 0x000fe200078e00ff */
[----:B------:R-:W-:-:S02]  /*1590*/  ISETP.GT.U32.AND P4, PT, R0, R191, PT ;  /* 0x000000bf0000720c */ /* 0x000fc40003f84070 */
[----:B------:R-:W-:Y:S01]  /*15a0*/  IABS R185, R4 ;  /* 0x0000000400b97213 */ /* 0x000fe20000000000 */
[----:B------:R-:W-:Y:S01]  /*15b0*/  @!P1 IMAD.MOV R197, RZ, RZ, -R197 ;  /* 0x000000ffffc59224 */ /* 0x000fe200078e0ac5 */
[----:B------:R-:W-:Y:S02]  /*15c0*/  IADD3 R5, -R5, RZ, RZ ;  /* 0x000000ff05057210 */ /* 0x000fe40007ffe1ff */
[----:B------:R-:W-:Y:S01]  /*15d0*/  IABS R181, R9 ;  /* 0x0000000900b57213 */ /* 0x000fe20000000000 */
[--C-:B------:R-:W-:Y:S01]  /*15e0*/  @!P2 IMAD.IADD R193, R193, 0x1, -R0.reuse ;  /* 0x00000001c1c1a824 */ /* 0x100fe200078e0a00 */
[----:B------:R-:W-:Y:S01]  /*15f0*/  ISETP.GE.AND P2, PT, R4, RZ, PT ;  /* 0x000000ff0400720c */ /* 0x000fe20003f46270 */
[----:B------:R-:W-:Y:S01]  /*1600*/  IMAD R187, R0, R5, R187 ;  /* 0x0000000500bb7224 */ /* 0x000fe200078e02bb */
[----:B------:R-:W-:Y:S01]  /*1610*/  LOP3.LUT R5, R2, 0x28, RZ, 0xfc, !PT ;  /* 0x0000002802057812 */ /* 0x000fe200078efcff */
[--C-:B------:R-:W-:Y:S01]  /*1620*/  @!P5 IMAD.IADD R189, R189, 0x1, -R0.reuse ;  /* 0x00000001bdbdd824 */ /* 0x100fe200078e0a00 */
[----:B------:R-:W-:Y:S01]  /*1630*/  ISETP.GE.AND P1, PT, R11, RZ, PT ;  /* 0x000000ff0b00720c */ /* 0x000fe20003f26270 */
[----:B------:R-:W-:Y:S01]  /*1640*/  @!P4 IMAD.IADD R191, R191, 0x1, -R0 ;  /* 0x00000001bfbfc824 */ /* 0x000fe200078e0a00 */
[C---:B------:R-:W-:Y:S01]  /*1650*/  ISETP.GT.U32.AND P4, PT, R0.reuse, R187, PT ;  /* 0x000000bb0000720c */ /* 0x040fe20003f84070 */
[----:B------:R-:W-:Y:S01]  /*1660*/  @!P3 IMAD.MOV R193, RZ, RZ, -R193 ;  /* 0x000000ffffc1b224 */ /* 0x000fe200078e0ac1 */
[----:B------:R-:W-:Y:S01]  /*1670*/  ISETP.GT.U32.AND P3, PT, R0, R189, PT ;  /* 0x000000bd0000720c */ /* 0x000fe20003f64070 */
[----:B------:R-:W-:Y:S01]  /*1680*/  IMAD.HI.U32 R4, R3, R185, RZ ;  /* 0x000000b903047227 */ /* 0x000fe200078e00ff */
[----:B------:R-:W-:-:S02]  /*1690*/  IABS R183, R5 ;  /* 0x0000000500b77213 */ /* 0x000fc40000000000 */
[----:B------:R-:W-:Y:S01]  /*16a0*/  ISETP.GE.AND P5, PT, R5, RZ, PT ;  /* 0x000000ff0500720c */ /* 0x000fe20003fa6270 */
[----:B------:R-:W-:Y:S01]  /*16b0*/  IMAD.HI.U32 R8, R3, R181, RZ ;  /* 0x000000b503087227 */ /* 0x000fe200078e00ff */
[C---:B------:R-:W-:Y:S02]  /*16c0*/  LOP3.LUT R11, R2.reuse, 0x30, RZ, 0xfc, !PT ;  /* 0x00000030020b7812 */ /* 0x040fe400078efcff */
[----:B------:R-:W-:Y:S01]  /*16d0*/  IABS R81, R14 ;  /* 0x0000000e00517213 */ /* 0x000fe20000000000 */
[----:B------:R-:W-:Y:S01]  /*16e0*/  IMAD.MOV R4, RZ, RZ, -R4 ;  /* 0x000000ffff047224 */ /* 0x000fe200078e0a04 */
[----:B------:R-:W-:Y:S01]  /*16f0*/  IABS R175, R11 ;  /* 0x0000000b00af7213 */ /* 0x000fe20000000000 */
[----:B------:R-:W-:Y:S01]  /*1700*/  IMAD.MOV R8, RZ, RZ, -R8 ;  /* 0x000000ffff087224 */ /* 0x000fe200078e0a08 */
[----:B------:R-:W-:Y:S01]  /*1710*/  LOP3.LUT R15, R2, 0xae, RZ, 0xfc, !PT ;  /* 0x000000ae020f7812 */ /* 0x000fe200078efcff */
[--C-:B------:R-:W-:Y:S02]  /*1720*/  @!P4 IMAD.IADD R187, R187, 0x1, -R0.reuse ;  /* 0x00000001bbbbc824 */ /* 0x100fe400078e0a00 */
[C---:B------:R-:W-:Y:S01]  /*1730*/  IMAD R185, R0.reuse, R4, R185 ;  /* 0x0000000400b97224 */ /* 0x040fe200078e02b9 */
[----:B------:R-:W-:Y:S01]  /*1740*/  IABS R49, R15 ;  /* 0x0000000f00317213 */ /* 0x000fe20000000000 */
[----:B------:R-:W-:Y:S01]  /*1750*/  @!P3 IMAD.IADD R189, R189, 0x1, -R0 ;  /* 0x00000001bdbdb824 */ /* 0x000fe200078e0a00 */
[C---:B------:R-:W-:Y:S01]  /*1760*/  ISETP.GT.U32.AND P4, PT, R0.reuse, R187, PT ;  /* 0x000000bb0000720c */ /* 0x040fe20003f84070 */
[C---:B------:R-:W-:Y:S01]  /*1770*/  IMAD R181, R0.reuse, R8, R181 ;  /* 0x0000000800b57224 */ /* 0x040fe200078e02b5 */
[----:B------:R-:W-:Y:S01]  /*1780*/  ISETP.GT.U32.AND P3, PT, R0, R185, PT ;  /* 0x000000b90000720c */ /* 0x000fe20003f64070 */
[----:B------:R-:W-:-:S02]  /*1790*/  @!P0 IMAD.MOV R189, RZ, RZ, -R189 ;  /* 0x000000ffffbd8224 */ /* 0x000fc400078e0abd */
[----:B------:R-:W-:Y:S01]  /*17a0*/  IMAD.HI.U32 R5, R3, R183, RZ ;  /* 0x000000b703057227 */ /* 0x000fe200078e00ff */
[----:B------:R-:W-:-:S03]  /*17b0*/  ISETP.GT.U32.AND P0, PT, R0, R181, PT ;  /* 0x000000b50000720c */ /* 0x000fc60003f04070 */
[----:B------:R-:W-:Y:S02]  /*17c0*/  IMAD.MOV R5, RZ, RZ, -R5 ;  /* 0x000000ffff057224 */ /* 0x000fe400078e0a05 */
[----:B------:R-:W-:Y:S01]  /*17d0*/  @!P6 IMAD.MOV R191, RZ, RZ, -R191 ;  /* 0x000000ffffbfe224 */ /* 0x000fe200078e0abf */
[----:B------:R-:W-:Y:S01]  /*17e0*/  ISETP.GE.AND P6, PT, R9, RZ, PT ;  /* 0x000000ff0900720c */ /* 0x000fe20003fc6270 */
[----:B------:R-:W-:Y:S01]  /*17f0*/  IMAD R183, R0, R5, R183 ;  /* 0x0000000500b77224 */ /* 0x000fe200078e02b7 */
[C---:B------:R-:W-:Y:S01]  /*1800*/  LOP3.LUT R5, R2.reuse, 0x2c, RZ, 0xfc, !PT ;  /* 0x0000002c02057812 */ /* 0x040fe200078efcff */
[--C-:B------:R-:W-:Y:S01]  /*1810*/  @!P4 IMAD.IADD R187, R187, 0x1, -R0.reuse ;  /* 0x00000001bbbbc824 */ /* 0x100fe200078e0a00 */
[----:B------:R-:W-:Y:S01]  /*1820*/  LOP3.LUT R9, R2, 0x2e, RZ, 0xfc, !PT ;  /* 0x0000002e02097812 */ /* 0x000fe200078efcff */
[--C-:B------:R-:W-:Y:S01]  /*1830*/  @!P3 IMAD.IADD R185, R185, 0x1, -R0.reuse ;  /* 0x00000001b9b9b824 */ /* 0x100fe200078e0a00 */
[----:B------:R-:W-:Y:S01]  /*1840*/  IABS R179, R5 ;  /* 0x0000000500b37213 */ /* 0x000fe20000000000 */
[----:B------:R-:W-:Y:S01]  /*1850*/  @!P0 IMAD.IADD R181, R181, 0x1, -R0 ;  /* 0x00000001b5b58824 */ /* 0x000fe200078e0a00 */
[----:B------:R-:W-:Y:S01]  /*1860*/  IABS R177, R9 ;  /* 0x0000000900b17213 */ /* 0x000fe20000000000 */
[----:B------:R-:W-:Y:S01]  /*1870*/  @!P1 IMAD.MOV R187, RZ, RZ, -R187 ;  /* 0x000000ffffbb9224 */ /* 0x000fe200078e0abb */
[----:B------:R-:W-:Y:S01]  /*1880*/  ISETP.GT.U32.AND P3, PT, R0, R185, PT ;  /* 0x000000b90000720c */ /* 0x000fe20003f64070 */
[----:B------:R-:W-:Y:S01]  /*1890*/  IMAD.HI.U32 R4, R3, R179, RZ ;  /* 0x000000b303047227 */ /* 0x000fe200078e00ff */
[----:B------:R-:W-:-:S02]  /*18a0*/  ISETP.GE.AND P1, PT, R5, RZ, PT ;  /* 0x000000ff0500720c */ /* 0x000fc40003f26270 */
[C---:B------:R-:W-:Y:S01]  /*18b0*/  ISETP.GT.U32.AND P0, PT, R0.reuse, R181, PT ;  /* 0x000000b50000720c */ /* 0x040fe20003f04070 */
[----:B------:R-:W-:Y:S01]  /*18c0*/  IMAD.HI.U32 R5, R3, R175, RZ ;  /* 0x000000af03057227 */ /* 0x000fe200078e00ff */
[----:B------:R-:W-:-:S03]  /*18d0*/  ISETP.GT.U32.AND P4, PT, R0, R183, PT ;  /* 0x000000b70000720c */ /* 0x000fc60003f84070 */
[----:B------:R-:W-:Y:S02]  /*18e0*/  IMAD.MOV R4, RZ, RZ, -R4 ;  /* 0x000000ffff047224 */ /* 0x000fe400078e0a04 */
[----:B------:R-:W-:-:S04]  /*18f0*/  IMAD.HI.U32 R8, R3, R173, RZ ;  /* 0x000000ad03087227 */ /* 0x000fc800078e00ff */
[----:B------:R-:W-:Y:S02]  /*1900*/  IMAD.MOV R5, RZ, RZ, -R5 ;  /* 0x000000ffff057224 */ /* 0x000fe400078e0a05 */
[C---:B------:R-:W-:Y:S02]  /*1910*/  IMAD R179, R0.reuse, R4, R179 ;  /* 0x0000000400b37224 */ /* 0x040fe400078e02b3 */
[----:B------:R-:W-:Y:S02]  /*1920*/  IMAD.MOV R8, RZ, RZ, -R8 ;  /* 0x000000ffff087224 */ /* 0x000fe400078e0a08 */
[----:B------:R-:W-:Y:S01]  /*1930*/  IMAD R175, R0, R5, R175 ;  /* 0x0000000500af7224 */ /* 0x000fe200078e02af */
[----:B------:R-:W-:Y:S01]  /*1940*/  LOP3.LUT R5, R2, 0x34, RZ, 0xfc, !PT ;  /* 0x0000003402057812 */ /* 0x000fe200078efcff */
[--C-:B------:R-:W-:Y:S01]  /*1950*/  @!P3 IMAD.IADD R185, R185, 0x1, -R0.reuse ;  /* 0x00000001b9b9b824 */ /* 0x100fe200078e0a00 */
[C---:B------:R-:W-:Y:S01]  /*1960*/  ISETP.GT.U32.AND P3, PT, R0.reuse, R179, PT ;  /* 0x000000b30000720c */ /* 0x040fe20003f64070 */
[C---:B------:R-:W-:Y:S01]  /*1970*/  IMAD R173, R0.reuse, R8, R173 ;  /* 0x0000000800ad7224 */ /* 0x040fe200078e02ad */
[----:B------:R-:W-:Y:S01]  /*1980*/  IABS R171, R5 ;  /* 0x0000000500ab7213 */ /* 0x000fe20000000000 */
[----:B------:R-:W-:Y:S01]  /*1990*/  @!P0 IMAD.IADD R181, R181, 0x1, -R0 ;  /* 0x00000001b5b58824 */ /* 0x000fe200078e0a00 */
[----:B------:R-:W-:Y:S01]  /*19a0*/  ISETP.GT.U32.AND P0, PT, R0, R175, PT ;  /* 0x000000af0000720c */ /* 0x000fe20003f04070 */
[----:B------:R-:W-:Y:S01]  /*19b0*/  IMAD.HI.U32 R4, R3, R177, RZ ;  /* 0x000000b103047227 */ /* 0x000fe200078e00ff */
[----:B------:R-:W-:-:S03]  /*19c0*/  LOP3.LUT R8, R2, 0x36, RZ, 0xfc, !PT ;  /* 0x0000003602087812 */ /* 0x000fc600078efcff */
[----:B------:R-:W-:Y:S01]  /*19d0*/  @!P6 IMAD.MOV R181, RZ, RZ, -R181 ;  /* 0x000000ffffb5e224 */ /* 0x000fe200078e0ab5 */
[C---:B------:R-:W-:Y:S01]  /*19e0*/  ISETP.GT.U32.AND P6, PT, R0.reuse, R173, PT ;  /* 0x000000ad0000720c */ /* 0x040fe20003fc4070 */
[----:B------:R-:W-:Y:S01]  /*19f0*/  IMAD.MOV R4, RZ, RZ, -R4 ;  /* 0x000000ffff047224 */ /* 0x000fe200078e0a04 */
[----:B------:R-:W-:Y:S01]  /*1a00*/  IABS R169, R8 ;  /* 0x0000000800a97213 */ /* 0x000fe20000000000 */
[----:B------:R-:W-:Y:S02]  /*1a10*/  @!P4 IMAD.IADD R183, R183, 0x1, -R0 ;  /* 0x00000001b7b7c824 */ /* 0x000fe400078e0a00 */
[C---:B------:R-:W-:Y:S02]  /*1a20*/  IMAD R177, R0.reuse, R4, R177 ;  /* 0x0000000400b17224 */ /* 0x040fe400078e02b1 */
[----:B------:R-:W-:Y:S01]  /*1a30*/  IMAD.HI.U32 R4, R3, R171, RZ ;  /* 0x000000ab03047227 */ /* 0x000fe200078e00ff */
[----:B------:R-:W-:-:S03]  /*1a40*/  ISETP.GT.U32.AND P4, PT, R0, R183, PT ;  /* 0x000000b70000720c */ /* 0x000fc60003f84070 */
[--C-:B------:R-:W-:Y:S02]  /*1a50*/  @!P3 IMAD.IADD R179, R179, 0x1, -R0.reuse ;  /* 0x00000001b3b3b824 */ /* 0x100fe400078e0a00 */
[----:B------:R-:W-:Y:S02]  /*1a60*/  @!P0 IMAD.IADD R175, R175, 0x1, -R0 ;  /* 0x00000001afaf8824 */ /* 0x000fe400078e0a00 */
[----:B------:R-:W-:Y:S01]  /*1a70*/  IMAD.MOV R4, RZ, RZ, -R4 ;  /* 0x000000ffff047224 */ /* 0x000fe200078e0a04 */
[C---:B------:R-:W-:Y:S01]  /*1a80*/  ISETP.GT.U32.AND P3, PT, R0.reuse, R179, PT ;  /* 0x000000b30000720c */ /* 0x040fe20003f64070 */
[----:B------:R-:W-:Y:S01]  /*1a90*/  @!P6 IMAD.IADD R173, R173, 0x1, -R0 ;  /* 0x00000001adade824 */ /* 0x000fe200078e0a00 */
[C---:B------:R-:W-:Y:S01]  /*1aa0*/  ISETP.GT.U32.AND P6, PT, R0.reuse, R175, PT ;  /* 0x000000af0000720c */ /* 0x040fe20003fc4070 */
[----:B------:R-:W-:Y:S02]  /*1ab0*/  IMAD R171, R0, R4, R171 ;  /* 0x0000000400ab7224 */ /* 0x000fe400078e02ab */
[----:B------:R-:W-:-:S04]  /*1ac0*/  IMAD.HI.U32 R4, R3, R169, RZ ;  /* 0x000000a903047227 */ /* 0x000fc800078e00ff */
[----:B------:R-:W-:Y:S01]  /*1ad0*/  @!P2 IMAD.MOV R185, RZ, RZ, -R185 ;  /* 0x000000ffffb9a224 */ /* 0x000fe200078e0ab9 */
[C---:B------:R-:W-:Y:S01]  /*1ae0*/  ISETP.GT.U32.AND P2, PT, R0.reuse, R177, PT ;  /* 0x000000b10000720c */ /* 0x040fe20003f44070 */
[----:B------:R-:W-:Y:S02]  /*1af0*/  IMAD.MOV R4, RZ, RZ, -R4 ;  /* 0x000000ffff047224 */ /* 0x000fe400078e0a04 */
[--C-:B------:R-:W-:Y:S01]  /*1b00*/  @!P4 IMAD.IADD R183, R183, 0x1, -R0.reuse ;  /* 0x00000001b7b7c824 */ /* 0x100fe200078e0a00 */
[----:B------:R-:W-:Y:S01]  /*1b10*/  ISETP.GE.AND P4, PT, R9, RZ, PT ;  /* 0x000000ff0900720c */ /* 0x000fe20003f86270 */
[----:B------:R-:W-:Y:S01]  /*1b20*/  IMAD R169, R0, R4, R169 ;  /* 0x0000000400a97224 */ /* 0x000fe200078e02a9 */
[----:B------:R-:W-:Y:S01]  /*1b30*/  LOP3.LUT R9, R2, 0x38, RZ, 0xfc, !PT ;  /* 0x0000003802097812 */ /* 0x000fe200078efcff */
[--C-:B------:R-:W-:Y:S01]  /*1b40*/  @!P3 IMAD.IADD R179, R179, 0x1, -R0.reuse ;  /* 0x00000001b3b3b824 */ /* 0x100fe200078e0a00 */
[----:B------:R-:W-:Y:S01]  /*1b50*/  @!P5 IADD3 R183, -R183, RZ, RZ ;  /* 0x000000ffb7b7d210 */ /* 0x000fe20007ffe1ff */
[--C-:B------:R-:W-:Y:S01]  /*1b60*/  @!P6 IMAD.IADD R175, R175, 0x1, -R0.reuse ;  /* 0x00000001afafe824 */ /* 0x100fe200078e0a00 */
[C---:B------:R-:W-:Y:S01]  /*1b70*/  ISETP.GT.U32.AND P6, PT, R0.reuse, R169, PT ;  /* 0x000000a90000720c */ /* 0x040fe20003fc4070 */
[----:B------:R-:W-:Y:S01]  /*1b80*/  @!P1 IMAD.MOV R179, RZ, RZ, -R179 ;  /* 0x000000ffffb39224 */ /* 0x000fe200078e0ab3 */
[----:B------:R-:W-:Y:S01]  /*1b90*/  ISETP.GT.U32.AND P1, PT, R0, R173, PT ;  /* 0x000000ad0000720c */ /* 0x000fe20003f24070 */
[----:B------:R-:W-:Y:S01]  /*1ba0*/  @!P2 IMAD.IADD R177, R177, 0x1, -R0 ;  /* 0x00000001b1b1a824 */ /* 0x000fe200078e0a00 */
[----:B------:R-:W-:-:S02]  /*1bb0*/  ISETP.GE.AND P5, PT, R11, RZ, PT ;  /* 0x000000ff0b00720c */ /* 0x000fc40003fa6270 */
[----:B------:R-:W-:Y:S02]  /*1bc0*/  LOP3.LUT R11, R2, 0x3a, RZ, 0xfc, !PT ;  /* 0x0000003a020b7812 */ /* 0x000fe400078efcff */
[----:B------:R-:W-:Y:S02]  /*1bd0*/  IABS R167, R9 ;  /* 0x0000000900a77213 */ /* 0x000fe40000000000 */
[----:B------:R-:W-:Y:S02]  /*1be0*/  ISETP.GE.AND P3, PT, R12, RZ, PT ;  /* 0x000000ff0c00720c */ /* 0x000fe40003f66270 */
[----:B------:R-:W-:Y:S01]  /*1bf0*/  ISETP.GT.U32.AND P0, PT, R0, R177, PT ;  /* 0x000000b10000720c */ /* 0x000fe20003f04070 */
[----:B------:R-:W-:Y:S01]  /*1c00*/  IMAD.HI.U32 R4, R3, R167, RZ ;  /* 0x000000a703047227 */ /* 0x000fe200078e00ff */
[----:B------:R-:W-:Y:S02]  /*1c10*/  LOP3.LUT R12, R2, 0x3c, RZ, 0xfc, !PT ;  /* 0x0000003c020c7812 */ /* 0x000fe400078efcff */
[----:B------:R-:W-:Y:S01]  /*1c20*/  IABS R165, R11 ;  /* 0x0000000b00a57213 */ /* 0x000fe20000000000 */
[----:B------:R-:W-:Y:S01]  /*1c30*/  @!P6 IMAD.IADD R169, R169, 0x1, -R0 ;  /* 0x00000001a9a9e824 */ /* 0x000fe200078e0a00 */
[----:B------:R-:W-:Y:S01]  /*1c40*/  ISETP.GE.AND P2, PT, R5, RZ, PT ;  /* 0x000000ff0500720c */ /* 0x000fe20003f46270 */
[----:B------:R-:W-:Y:S01]  /*1c50*/  IMAD.MOV R4, RZ, RZ, -R4 ;  /* 0x000000ffff047224 */ /* 0x000fe200078e0a04 */
[----:B------:R-:W-:Y:S01]  /*1c60*/  IABS R163, R12 ;  /* 0x0000000c00a37213 */ /* 0x000fe20000000000 */
[----:B------:R-:W-:Y:S01]  /*1c70*/  IMAD.HI.U32 R5, R3, R165, RZ ;  /* 0x000000a503057227 */ /* 0x000fe200078e00ff */
[----:B------:R-:W-:-:S03]  /*1c80*/  ISETP.GT.U32.AND P6, PT, R0, R169, PT ;  /* 0x000000a90000720c */ /* 0x000fc60003fc4070 */
[----:B------:R-:W-:Y:S01]  /*1c90*/  @!P1 IMAD.IADD R173, R173, 0x1, -R0 ;  /* 0x00000001adad9824 */ /* 0x000fe200078e0a00 */
[----:B------:R-:W-:Y:S01]  /*1ca0*/  ISETP.GE.AND P1, PT, R8, RZ, PT ;  /* 0x000000ff0800720c */ /* 0x000fe20003f26270 */
[----:B------:R-:W-:-:S04]  /*1cb0*/  IMAD.HI.U32 R8, R3, R163, RZ ;  /* 0x000000a303087227 */ /* 0x000fc800078e00ff */
[----:B------:R-:W-:Y:S02]  /*1cc0*/  IMAD.MOV R5, RZ, RZ, -R5 ;  /* 0x000000ffff057224 */ /* 0x000fe400078e0a05 */
[C---:B------:R-:W-:Y:S02]  /*1cd0*/  IMAD R167, R0.reuse, R4, R167 ;  /* 0x0000000400a77224 */ /* 0x040fe400078e02a7 */
[----:B------:R-:W-:Y:S01]  /*1ce0*/  @!P0 IMAD.IADD R177, R177, 0x1, -R0 ;  /* 0x00000001b1b18824 */ /* 0x000fe200078e0a00 */
[C---:B------:R-:W-:Y:S01]  /*1cf0*/  ISETP.GT.U32.AND P0, PT, R0.reuse, R171, PT ;  /* 0x000000ab0000720c */ /* 0x040fe20003f04070 */
[----:B------:R-:W-:Y:S02]  /*1d00*/  IMAD.MOV R8, RZ, RZ, -R8 ;  /* 0x000000ffff087224 */ /* 0x000fe400078e0a08 */
[C---:B------:R-:W-:Y:S02]  /*1d10*/  IMAD R165, R0.reuse, R5, R165 ;  /* 0x0000000500a57224 */ /* 0x040fe400078e02a5 */
[----:B------:R-:W-:Y:S01]  /*1d20*/  @!P5 IMAD.MOV R175, RZ, RZ, -R175 ;  /* 0x000000ffffafd224 */ /* 0x000fe200078e0aaf */
[C---:B------:R-:W-:Y:S01]  /*1d30*/  ISETP.GT.U32.AND P5, PT, R0.reuse, R167, PT ;  /* 0x000000a70000720c */ /* 0x040fe20003fa4070 */
[----:B------:R-:W-:Y:S01]  /*1d40*/  IMAD R163, R0, R8, R163 ;  /* 0x0000000800a37224 */ /* 0x000fe200078e02a3 */
[----:B------:R-:W-:Y:S01]  /*1d50*/  LOP3.LUT R8, R2, 0x3e, RZ, 0xfc, !PT ;  /* 0x0000003e02087812 */ /* 0x000fe200078efcff */
[----:B------:R-:W-:Y:S01]  /*1d60*/  @!P3 IMAD.MOV R173, RZ, RZ, -R173 ;  /* 0x000000ffffadb224 */ /* 0x000fe200078e0aad */
[C---:B------:R-:W-:Y:S01]  /*1d70*/  ISETP.GT.U32.AND P3, PT, R0.reuse, R165, PT ;  /* 0x000000a50000720c */ /* 0x040fe20003f64070 */
[--C-:B------:R-:W-:Y:S01]  /*1d80*/  @!P6 IMAD.IADD R169, R169, 0x1, -R0.reuse ;  /* 0x00000001a9a9e824 */ /* 0x100fe200078e0a00 */
[----:B------:R-:W-:Y:S01]  /*1d90*/  ISETP.GT.U32.AND P6, PT, R0, R163, PT ;  /* 0x000000a30000720c */ /* 0x000fe20003fc4070 */
[--C-:B------:R-:W-:Y:S01]  /*1da0*/  @!P0 IMAD.IADD R171, R171, 0x1, -R0.reuse ;  /* 0x00000001abab8824 */ /* 0x100fe200078e0a00 */
[----:B------:R-:W-:Y:S01]  /*1db0*/  ISETP.GE.AND P0, PT, R9, RZ, PT ;  /* 0x000000ff0900720c */ /* 0x000fe20003f06270 */
[----:B------:R-:W-:Y:S01]  /*1dc0*/  @!P4 IMAD.MOV R177, RZ, RZ, -R177 ;  /* 0x000000ffffb1c224 */ /* 0x000fe200078e0ab1 */
[----:B------:R-:W-:Y:S01]  /*1dd0*/  IABS R161, R8 ;  /* 0x0000000800a17213 */ /* 0x000fe20000000000 */
[----:B------:R-:W-:Y:S01]  /*1de0*/  @!P1 IMAD.MOV R169, RZ, RZ, -R169 ;  /* 0x000000ffffa99224 */ /* 0x000fe200078e0aa9 */
[----:B------:R-:W-:Y:S01]  /*1df0*/  LOP3.LUT R9, R2, 0x40, RZ, 0xfc, !PT ;  /* 0x0000004002097812 */ /* 0x000fe200078efcff */
[----:B------:R-:W-:Y:S01]  /*1e00*/  @!P5 IMAD.IADD R167, R167, 0x1, -R0 ;  /* 0x00000001a7a7d824 */ /* 0x000fe200078e0a00 */
[----:B------:R-:W-:Y:S01]  /*1e10*/  ISETP.GT.U32.AND P4, PT, R0, R171, PT ;  /* 0x000000ab0000720c */ /* 0x000fe20003f84070 */
[----:B------:R-:W-:Y:S01]  /*1e20*/  IMAD.HI.U32 R4, R3, R161, RZ ;  /* 0x000000a103047227 */ /* 0x000fe200078e00ff */
[----:B------:R-:W-:-:S02]  /*1e30*/  IABS R159, R9 ;  /* 0x00000009009f7213 */ /* 0x000fc40000000000 */
[----:B------:R-:W-:Y:S01]  /*1e40*/  ISETP.GE.AND P5, PT, R12, RZ, PT ;  /* 0x000000ff0c00720c */ /* 0x000fe20003fa6270 */
[--C-:B------:R-:W-:Y:S01]  /*1e50*/  @!P3 IMAD.IADD R165, R165, 0x1, -R0.reuse ;  /* 0x00000001a5a5b824 */ /* 0x100fe200078e0a00 */
[----:B------:R-:W-:Y:S01]  /*1e60*/  ISETP.GT.U32.AND P3, PT, R0, R167, PT ;  /* 0x000000a70000720c */ /* 0x000fe20003f64070 */
[----:B------:R-:W-:Y:S01]  /*1e70*/  @!P6 IMAD.IADD R163, R163, 0x1, -R0 ;  /* 0x00000001a3a3e824 */ /* 0x000fe200078e0a00 */
[----:B------:R-:W-:Y:S01]  /*1e80*/  LOP3.LUT R12, R2, 0x44, RZ, 0xfc, !PT ;  /* 0x00000044020c7812 */ /* 0x000fe200078efcff */
[----:B------:R-:W-:Y:S01]  /*1e90*/  IMAD.MOV R5, RZ, RZ, -R4 ;  /* 0x000000ffff057224 */ /* 0x000fe200078e0a04 */
[----:B------:R-:W-:Y:S01]  /*1ea0*/  ISETP.GT.U32.AND P6, PT, R0, R165, PT ;  /* 0x000000a50000720c */ /* 0x000fe20003fc4070 */
[----:B------:R-:W-:Y:S01]  /*1eb0*/  IMAD.HI.U32 R4, R3, R159, RZ ;  /* 0x0000009f03047227 */ /* 0x000fe200078e00ff */
[----:B------:R-:W-:-:S03]  /*1ec0*/  IABS R155, R12 ;  /* 0x0000000c009b7213 */ /* 0x000fc60000000000 */
[C---:B------:R-:W-:Y:S02]  /*1ed0*/  IMAD R161, R0.reuse, R5, R161 ;  /* 0x0000000500a17224 */ /* 0x040fe400078e02a1 */
[----:B------:R-:W-:Y:S02]  /*1ee0*/  IMAD.MOV R4, RZ, RZ, -R4 ;  /* 0x000000ffff047224 */ /* 0x000fe400078e0a04 */
[----:B------:R-:W-:Y:S01]  /*1ef0*/  @!P3 IADD3 R167, R167, -R0, RZ ;  /* 0x80000000a7a7b210 */ /* 0x000fe20007ffe0ff */
[--C-:B------:R-:W-:Y:S01]  /*1f00*/  @!P4 IMAD.IADD R171, R171, 0x1, -R0.reuse ;  /* 0x00000001ababc824 */ /* 0x100fe200078e0a00 */
[C---:B------:R-:W-:Y:S01]  /*1f10*/  ISETP.GT.U32.AND P3, PT, R0.reuse, R161, PT ;  /* 0x000000a10000720c */ /* 0x040fe20003f64070 */
[----:B------:R-:W-:Y:S01]  /*1f20*/  IMAD R159, R0, R4, R159 ;  /* 0x00000004009f7224 */ /* 0x000fe200078e029f */
[----:B------:R-:W-:Y:S01]  /*1f30*/  ISETP.GE.AND P4, PT, R11, RZ, PT ;  /* 0x000000ff0b00720c */ /* 0x000fe20003f86270 */
[----:B------:R-:W-:Y:S01]  /*1f40*/  @!P6 IMAD.IADD R165, R165, 0x1, -R0 ;  /* 0x00000001a5a5e824 */ /* 0x000fe200078e0a00 */
[----:B------:R-:W-:Y:S01]  /*1f50*/  LOP3.LUT R11, R2, 0x42, RZ, 0xfc, !PT ;  /* 0x00000042020b7812 */ /* 0x000fe200078efcff */
[----:B------:R-:W-:Y:S01]  /*1f60*/  @!P0 IMAD.MOV R167, RZ, RZ, -R167 ;  /* 0x000000ffffa78224 */ /* 0x000fe200078e0aa7 */
[----:B------:R-:W-:Y:S01]  /*1f70*/  ISETP.GT.U32.AND P6, PT, R0, R159, PT ;  /* 0x0000009f0000720c */ /* 0x000fe20003fc4070 */
[----:B------:R-:W-:Y:S01]  /*1f80*/  @!P2 IMAD.MOV R171, RZ, RZ, -R171 ;  /* 0x000000ffffaba224 */ /* 0x000fe200078e0aab */
[----:B------:R-:W-:-:S02]  /*1f90*/  IABS R157, R11 ;  /* 0x0000000b009d7213 */ /* 0x000fc40000000000 */
[----:B------:R-:W-:-:S03]  /*1fa0*/  ISETP.GT.U32.AND P2, PT, R0, R163, PT ;  /* 0x000000a30000720c */ /* 0x000fc60003f44070 */
[----:B------:R-:W-:Y:S01]  /*1fb0*/  @!P3 IMAD.IADD R161, R161, 0x1, -R0 ;  /* 0x00000001a1a1b824 */ /* 0x000fe200078e0a00 */
[----:B------:R-:W-:Y:S01]  /*1fc0*/  ISETP.GE.AND P3, PT, R9, RZ, PT ;  /* 0x000000ff0900720c */ /* 0x000fe20003f66270 */
[----:B------:R-:W-:Y:S01]  /*1fd0*/  IMAD.HI.U32 R4, R3, R157, RZ ;  /* 0x0000009d03047227 */ /* 0x000fe200078e00ff */
[----:B------:R-:W-:-:S03]  /*1fe0*/  LOP3.LUT R9, R2, 0x4c, RZ, 0xfc, !PT ;  /* 0x0000004c02097812 */ /* 0x000fc600078efcff */
[----:B------:R-:W-:Y:S01]  /*1ff0*/  @!P6 IMAD.IADD R159, R159, 0x1, -R0 ;  /* 0x000000019f9fe824 */ /* 0x000fe200078e0a00 */
[C---:B------:R-:W-:Y:S01]  /*2000*/  ISETP.GT.U32.AND P6, PT, R0.reuse, R161, PT ;  /* 0x000000a10000720c */ /* 0x040fe20003fc4070 */
[----:B------:R-:W-:Y:S01]  /*2010*/  IMAD.MOV R5, RZ, RZ, -R4 ;  /* 0x000000ffff057224 */ /* 0x000fe200078e0a04 */
[----:B------:R-:W-:Y:S01]  /*2020*/  IABS R147, R9 ;  /* 0x0000000900937213 */ /* 0x000fe20000000000 */
[----:B------:R-:W-:Y:S01]  /*2030*/  IMAD.HI.U32 R4, R3, R155, RZ ;  /* 0x0000009b03047227 */ /* 0x000fe200078e00ff */
[----:B------:R-:W-:-:S03]  /*2040*/  ISETP.GT.U32.AND P1, PT, R0, R159, PT ;  /* 0x0000009f0000720c */ /* 0x000fc60003f24070 */
[C---:B------:R-:W-:Y:S02]  /*2050*/  IMAD R157, R0.reuse, R5, R157 ;  /* 0x00000005009d7224 */ /* 0x040fe400078e029d */
[----:B------:R-:W-:Y:S02]  /*2060*/  IMAD.MOV R5, RZ, RZ, -R4 ;  /* 0x000000ffff057224 */ /* 0x000fe400078e0a04 */
[----:B------:R-:W-:Y:S01]  /*2070*/  IMAD.HI.U32 R4, R3, R153, RZ ;  /* 0x0000009903047227 */ /* 0x000fe200078e00ff */
[----:B------:R-:W-:-:S03]  /*2080*/  ISETP.GT.U32.AND P0, PT, R0, R157, PT ;  /* 0x0000009d0000720c */ /* 0x000fc60003f04070 */
[----:B------:R-:W-:Y:S01]  /*2090*/  IMAD R155, R0, R5, R155 ;  /* 0x00000005009b7224 */ /* 0x000fe200078e029b */
[----:B------:R-:W-:Y:S01]  /*20a0*/  LOP3.LUT R5, R2, 0x48, RZ, 0xfc, !PT ;  /* 0x0000004802057812 */ /* 0x000fe200078efcff */
[----:B------:R-:W-:Y:S02]  /*20b0*/  @!P6 IMAD.IADD R161, R161, 0x1, -R0 ;  /* 0x00000001a1a1e824 */ /* 0x000fe400078e0a00 */
[----:B------:R-:W-:Y:S01]  /*20c0*/  IMAD.MOV R4, RZ, RZ, -R4 ;  /* 0x000000ffff047224 */ /* 0x000fe200078e0a04 */
[C---:B------:R-:W-:Y:S01]  /*20d0*/  ISETP.GT.U32.AND P6, PT, R0.reuse, R155, PT ;  /* 0x0000009b0000720c */ /* 0x040fe20003fc4070 */
[--C-:B------:R-:W-:Y:S01]  /*20e0*/  @!P2 IMAD.IADD R163, R163, 0x1, -R0.reuse ;  /* 0x00000001a3a3a824 */ /* 0x100fe200078e0a00 */
[----:B------:R-:W-:Y:S01]  /*20f0*/  IABS R151, R5 ;  /* 0x0000000500977213 */ /* 0x000fe20000000000 */
[----:B------:R-:W-:Y:S01]  /*2100*/  IMAD R153, R0, R4, R153 ;  /* 0x0000000400997224 */ /* 0x000fe200078e0299 */
[----:B------:R-:W-:Y:S01]  /*2110*/  ISETP.GE.AND P2, PT, R8, RZ, PT ;  /* 0x000000ff0800720c */ /* 0x000fe20003f46270 */
[----:B------:R-:W-:Y:S01]  /*2120*/  @!P0 IMAD.IADD R157, R157, 0x1, -R0 ;  /* 0x000000019d9d8824 */ /* 0x000fe200078e0a00 */
[----:B------:R-:W-:Y:S01]  /*2130*/  LOP3.LUT R8, R2, 0x4a, RZ, 0xfc, !PT ;  /* 0x0000004a02087812 */ /* 0x000fe200078efcff */
[----:B------:R-:W-:Y:S01]  /*2140*/  IMAD.HI.U32 R4, R3, R151, RZ ;  /* 0x0000009703047227 */ /* 0x000fe200078e00ff */
[----:B------:R-:W-:-:S02]  /*2150*/  ISETP.GE.AND P0, PT, R5, RZ, PT ;  /* 0x000000ff0500720c */ /* 0x000fc40003f06270 */
[----:B------:R-:W-:Y:S01]  /*2160*/  IABS R149, R8 ;  /* 0x0000000800957213 */ /* 0x000fe20000000000 */
[--C-:B------:R-:W-:Y:S01]  /*2170*/  @!P1 IMAD.IADD R159, R159, 0x1, -R0.reuse ;  /* 0x000000019f9f9824 */ /* 0x100fe200078e0a00 */
[----:B------:R-:W-:Y:S01]  /*2180*/  ISETP.GE.AND P1, PT, R13, RZ, PT ;  /* 0x000000ff0d00720c */ /* 0x000fe20003f26270 */
[----:B------:R-:W-:Y:S01]  /*2190*/  @!P6 IMAD.IADD R155, R155, 0x1, -R0 ;  /* 0x000000019b9be824 */ /* 0x000fe200078e0a00 */
[----:B------:R-:W-:Y:S01]  /*21a0*/  ISETP.GT.U32.AND P6, PT, R0, R157, PT ;  /* 0x0000009d0000720c */ /* 0x000fe20003fc4070 */
[----:B------:R-:W-:Y:S01]  /*21b0*/  IMAD.MOV R4, RZ, RZ, -R4 ;  /* 0x000000ffff047224 */ /* 0x000fe200078e0a04 */
[----:B------:R-:W-:Y:S01]  /*21c0*/  LOP3.LUT R13, R2, 0x56, RZ, 0xfc, !PT ;  /* 0x00000056020d7812 */ /* 0x000fe200078efcff */
[----:B------:R-:W-:Y:S01]  /*21d0*/  @!P3 IMAD.MOV R159, RZ, RZ, -R159 ;  /* 0x000000ffff9fb224 */ /* 0x000fe200078e0a9f */
[C---:B------:R-:W-:Y:S01]  /*21e0*/  ISETP.GT.U32.AND P3, PT, R0.reuse, R153, PT ;  /* 0x000000990000720c */ /* 0x040fe20003f64070 */
[C---:B------:R-:W-:Y:S01]  /*21f0*/  IMAD R151, R0.reuse, R4, R151 ;  /* 0x0000000400977224 */ /* 0x040fe200078e0297 */
[----:B------:R-:W-:Y:S01]  /*2200*/  IABS R137, R13 ;  /* 0x0000000d00897213 */ /* 0x000fe20000000000 */
[----:B------:R-:W-:Y:S01]  /*2210*/  @!P2 IMAD.MOV R161, RZ, RZ, -R161 ;  /* 0x000000ffffa1a224 */ /* 0x000fe200078e0aa1 */
[----:B------:R-:W-:Y:S01]  /*2220*/  ISETP.GT.U32.AND P2, PT, R0, R155, PT ;  /* 0x0000009b0000720c */ /* 0x000fe20003f44070 */
[----:B------:R-:W-:Y:S01]  /*2230*/  @!P4 IMAD.MOV R165, RZ, RZ, -R165 ;  /* 0x000000ffffa5c224 */ /* 0x000fe200078e0aa5 */
[----:B------:R-:W-:Y:S01]  /*2240*/  ISETP.GE.AND P4, PT, R11, RZ, PT ;  /* 0x000000ff0b00720c */ /* 0x000fe20003f86270 */
[----:B------:R-:W-:Y:S01]  /*2250*/  IMAD.HI.U32 R4, R3, R149, RZ ;  /* 0x0000009503047227 */ /* 0x000fe200078e00ff */
[----:B------:R-:W-:-:S03]  /*2260*/  LOP3.LUT R11, R2, 0x4e, RZ, 0xfc, !PT ;  /* 0x0000004e020b7812 */ /* 0x000fc600078efcff */
[--C-:B------:R-:W-:Y:S01]  /*2270*/  @!P6 IMAD.IADD R157, R157, 0x1, -R0.reuse ;  /* 0x000000019d9de824 */ /* 0x100fe200078e0a00 */
[----:B------:R-:W-:Y:S01]  /*2280*/  ISETP.GT.U32.AND P6, PT, R0, R151, PT ;  /* 0x000000970000720c */ /* 0x000fe20003fc4070 */
[--C-:B------:R-:W-:Y:S01]  /*2290*/  @!P3 IMAD.IADD R153, R153, 0x1, -R0.reuse ;  /* 0x000000019999b824 */ /* 0x100fe200078e0a00 */
[----:B------:R-:W-:Y:S01]  /*22a0*/  IABS R145, R11 ;  /* 0x0000000b00917213 */ /* 0x000fe20000000000 */
[----:B------:R-:W-:Y:S01]  /*22b0*/  IMAD.HI.U32 R5, R3, R147, RZ ;  /* 0x0000009303057227 */ /* 0x000fe200078e00ff */
[----:B------:R-:W-:Y:S02]  /*22c0*/  ISETP.GE.AND P3, PT, R9, RZ, PT ;  /* 0x000000ff0900720c */ /* 0x000fe40003f66270 */
[----:B------:R-:W-:Y:S01]  /*22d0*/  LOP3.LUT R9, R2, 0x52, RZ, 0xfc, !PT ;  /* 0x0000005202097812 */ /* 0x000fe200078efcff */
[--C-:B------:R-:W-:Y:S01]  /*22e0*/  @!P2 IMAD.IADD R155, R155, 0x1, -R0.reuse ;  /* 0x000000019b9ba824 */ /* 0x100fe200078e0a00 */
[----:B------:R-:W-:Y:S01]  /*22f0*/  ISETP.GE.AND P2, PT, R8, RZ, PT ;  /* 0x000000ff0800720c */ /* 0x000fe20003f46270 */
[----:B------:R-:W-:Y:S01]  /*2300*/  @!P5 IMAD.MOV R163, RZ, RZ, -R163 ;  /* 0x000000ffffa3d224 */ /* 0x000fe200078e0aa3 */
[----:B------:R-:W-:Y:S01]  /*2310*/  ISETP.GE.AND P5, PT, R12, RZ, PT ;  /* 0x000000ff0c00720c */ /* 0x000fe20003fa6270 */
[----:B------:R-:W-:Y:S01]  /*2320*/  @!P4 IMAD.MOV R157, RZ, RZ, -R157 ;  /* 0x000000ffff9dc224 */ /* 0x000fe200078e0a9d */
[----:B------:R-:W-:Y:S01]  /*2330*/  IABS R141, R9 ;  /* 0x00000009008d7213 */ /* 0x000fe20000000000 */
[----:B------:R-:W-:Y:S01]  /*2340*/  @!P6 IMAD.IADD R151, R151, 0x1, -R0 ;  /* 0x000000019797e824 */ /* 0x000fe200078e0a00 */
[----:B------:R-:W-:Y:S01]  /*2350*/  ISETP.GT.U32.AND P6, PT, R0, R153, PT ;  /* 0x000000990000720c */ /* 0x000fe20003fc4070 */
[----:B------:R-:W-:Y:S01]  /*2360*/  IMAD.MOV R8, RZ, RZ, -R4 ;  /* 0x000000ffff087224 */ /* 0x000fe200078e0a04 */
[----:B------:R-:W-:Y:S01]  /*2370*/  LOP3.LUT R12, R2, 0x54, RZ, 0xfc, !PT ;  /* 0x00000054020c7812 */ /* 0x000fe200078efcff */
[----:B------:R-:W-:Y:S01]  /*2380*/  IMAD.HI.U32 R4, R3, R145, RZ ;  /* 0x0000009103047227 */ /* 0x000fe200078e00ff */
[----:B------:R-:W-:-:S02]  /*2390*/  ISETP.GT.U32.AND P4, PT, R0, R151, PT ;  /* 0x000000970000720c */ /* 0x000fc40003f84070 */
[----:B------:R-:W-:Y:S01]  /*23a0*/  IABS R139, R12 ;  /* 0x0000000c008b7213 */ /* 0x000fe20000000000 */
[----:B------:R-:W-:Y:S02]  /*23b0*/  IMAD.MOV R5, RZ, RZ, -R5 ;  /* 0x000000ffff057224 */ /* 0x000fe400078e0a05 */
[----:B------:R-:W-:Y:S02]  /*23c0*/  IMAD.MOV R4, RZ, RZ, -R4 ;  /* 0x000000ffff047224 */ /* 0x000fe400078e0a04 */
[C---:B------:R-:W-:Y:S02]  /*23d0*/  IMAD R147, R0.reuse, R5, R147 ;  /* 0x0000000500937224 */ /* 0x040fe400078e0293 */
[C---:B------:R-:W-:Y:S01]  /*23e0*/  IMAD R149, R0.reuse, R8, R149 ;  /* 0x0000000800957224 */ /* 0x040fe200078e0295 */
[----:B------:R-:W-:Y:S01]  /*23f0*/  @!P6 IADD3 R153, R153, -R0, RZ ;  /* 0x800000009999e210 */ /* 0x000fe20007ffe0ff */
[C---:B------:R-:W-:Y:S01]  /*2400*/  IMAD R145, R0.reuse, R4, R145 ;  /* 0x0000000400917224 */ /* 0x040fe200078e0291 */
[C---:B------:R-:W-:Y:S01]  /*2410*/  ISETP.GT.U32.AND P6, PT, R0.reuse, R147, PT ;  /* 0x000000930000720c */ /* 0x040fe20003fc4070 */
[----:B------:R-:W-:Y:S01]  /*2420*/  @!P5 IMAD.MOV R155, RZ, RZ, -R155 ;  /* 0x000000ffff9bd224 */ /* 0x000fe200078e0a9b */
[C---:B------:R-:W-:Y:S01]  /*2430*/  ISETP.GT.U32.AND P5, PT, R0.reuse, R149, PT ;  /* 0x000000950000720c */ /* 0x040fe20003fa4070 */
[----:B------:R-:W-:Y:S01]  /*2440*/  @!P4 IMAD.IADD R151, R151, 0x1, -R0 ;  /* 0x000000019797c824 */ /* 0x000fe200078e0a00 */
[----:B------:R-:W-:Y:S01]  /*2450*/  ISETP.GT.U32.AND P4, PT, R0, R145, PT ;  /* 0x000000910000720c */ /* 0x000fe20003f84070 */
[----:B------:R-:W-:Y:S01]  /*2460*/  IMAD.HI.U32 R5, R3, R141, RZ ;  /* 0x0000008d03057227 */ /* 0x000fe200078e00ff */
[----:B------:R-:W-:-:S03]  /*2470*/  LOP3.LUT R8, R2, 0x50, RZ, 0xfc, !PT ;  /* 0x0000005002087812 */ /* 0x000fc600078efcff */
[----:B------:R-:W-:Y:S01]  /*2480*/  IMAD.MOV R5, RZ, RZ, -R5 ;  /* 0x000000ffff057224 */ /* 0x000fe200078e0a05 */
[----:B------:R-:W-:Y:S01]  /*2490*/  IABS R143, R8 ;  /* 0x00000008008f7213 */ /* 0x000fe20000000000 */
[----:B------:R-:W-:Y:S01]  /*24a0*/  @!P0 IMAD.MOV R151, RZ, RZ, -R151 ;  /* 0x000000ffff978224 */ /* 0x000fe200078e0a97 */
[----:B------:R-:W-:Y:S01]  /*24b0*/  ISETP.GE.AND P0, PT, R8, RZ, PT ;  /* 0x000000ff0800720c */ /* 0x000fe20003f06270 */
[--C-:B------:R-:W-:Y:S01]  /*24c0*/  @!P6 IMAD.IADD R147, R147, 0x1, -R0.reuse ;  /* 0x000000019393e824 */ /* 0x100fe200078e0a00 */
[----:B------:R-:W-:Y:S01]  /*24d0*/  LOP3.LUT R8, R2, 0x58, RZ, 0xfc, !PT ;  /* 0x0000005802087812 */ /* 0x000fe200078efcff */
[--C-:B------:R-:W-:Y:S01]  /*24e0*/  @!P5 IMAD.IADD R149, R149, 0x1, -R0.reuse ;  /* 0x000000019595d824 */ /* 0x100fe200078e0a00 */
[----:B------:R-:W-:Y:S01]  /*24f0*/  ISETP.GE.AND P5, PT, R11, RZ, PT ;  /* 0x000000ff0b00720c */ /* 0x000fe20003fa6270 */
[----:B------:R-:W-:Y:S01]  /*2500*/  @!P4 IMAD.IADD R145, R145, 0x1, -R0 ;  /* 0x000000019191c824 */ /* 0x000fe200078e0a00 */
[C---:B------:R-:W-:Y:S01]  /*2510*/  ISETP.GT.U32.AND P4, PT, R0.reuse, R147, PT ;  /* 0x000000930000720c */ /* 0x040fe20003f84070 */
[----:B------:R-:W-:Y:S01]  /*2520*/  IMAD.HI.U32 R4, R3, R143, RZ ;  /* 0x0000008f03047227 */ /* 0x000fe200078e00ff */
[----:B------:R-:W-:-:S02]  /*2530*/  ISETP.GT.U32.AND P6, PT, R0, R149, PT ;  /* 0x000000950000720c */ /* 0x000fc40003fc4070 */
[----:B------:R-:W-:Y:S01]  /*2540*/  IABS R135, R8 ;  /* 0x0000000800877213 */ /* 0x000fe20000000000 */
[----:B------:R-:W-:Y:S01]  /*2550*/  IMAD.MOV R4, RZ, RZ, -R4 ;  /* 0x000000ffff047224 */ /* 0x000fe200078e0a04 */
[----:B------:R-:W-:Y:S01]  /*2560*/  LOP3.LUT R11, R2, 0x68, RZ, 0xfc, !PT ;  /* 0x00000068020b7812 */ /* 0x000fe200078efcff */
[C---:B------:R-:W-:Y:S02]  /*2570*/  IMAD R141, R0.reuse, R5, R141 ;  /* 0x00000005008d7224 */ /* 0x040fe400078e028d */
[----:B------:R-:W-:Y:S01]  /*2580*/  IMAD R143, R0, R4, R143 ;  /* 0x00000004008f7224 */ /* 0x000fe200078e028f */
[----:B------:R-:W-:Y:S01]  /*2590*/  IABS R119, R11 ;  /* 0x0000000b00777213 */ /* 0x000fe20000000000 */
[----:B------:R-:W-:-:S04]  /*25a0*/  IMAD.HI.U32 R5, R3, R137, RZ ;  /* 0x0000008903057227 */ /* 0x000fc800078e00ff */
[--C-:B------:R-:W-:Y:S01]  /*25b0*/  @!P4 IMAD.IADD R147, R147, 0x1, -R0.reuse ;  /* 0x000000019393c824 */ /* 0x100fe200078e0a00 */
[C---:B------:R-:W-:Y:S01]  /*25c0*/  ISETP.GT.U32.AND P4, PT, R0.reuse, R141, PT ;  /* 0x0000008d0000720c */ /* 0x040fe20003f84070 */
[----:B------:R-:W-:Y:S01]  /*25d0*/  @!P6 IMAD.IADD R149, R149, 0x1, -R0 ;  /* 0x000000019595e824 */ /* 0x000fe200078e0a00 */
[----:B------:R-:W-:Y:S01]  /*25e0*/  ISETP.GT.U32.AND P6, PT, R0, R143, PT ;  /* 0x0000008f0000720c */ /* 0x000fe20003fc4070 */
[----:B------:R-:W-:-:S04]  /*25f0*/  IMAD.HI.U32 R4, R3, R139, RZ ;  /* 0x0000008b03047227 */ /* 0x000fc800078e00ff */
[----:B------:R-:W-:Y:S02]  /*2600*/  IMAD.MOV R5, RZ, RZ, -R5 ;  /* 0x000000ffff057224 */ /* 0x000fe400078e0a05 */
[----:B------:R-:W-:Y:S02]  /*2610*/  IMAD.MOV R4, RZ, RZ, -R4 ;  /* 0x000000ffff047224 */ /* 0x000fe400078e0a04 */
[----:B------:R-:W-:Y:S01]  /*2620*/  IMAD R137, R0, R5, R137 ;  /* 0x0000000500897224 */ /* 0x000fe200078e0289 */
[----:B------:R-:W-:Y:S01]  /*2630*/  LOP3.LUT R5, R2, 0x5a, RZ, 0xfc, !PT ;  /* 0x0000005a02057812 */ /* 0x000fe200078efcff */
[--C-:B------:R-:W-:Y:S02]  /*2640*/  @!P4 IMAD.IADD R141, R141, 0x1, -R0.reuse ;  /* 0x000000018d8dc824 */ /* 0x100fe400078e0a00 */
[----:B------:R-:W-:Y:S01]  /*2650*/  @!P6 IMAD.IADD R143, R143, 0x1, -R0 ;  /* 0x000000018f8fe824 */ /* 0x000fe200078e0a00 */
[----:B------:R-:W-:Y:S01]  /*2660*/  IABS R133, R5 ;  /* 0x0000000500857213 */ /* 0x000fe20000000000 */
[C---:B------:R-:W-:Y:S01]  /*2670*/  IMAD R139, R0.reuse, R4, R139 ;  /* 0x00000004008b7224 */ /* 0x040fe200078e028b */
[----:B------:R-:W-:Y:S01]  /*2680*/  ISETP.GT.U32.AND P4, PT, R0, R141, PT ;  /* 0x0000008d0000720c */ /* 0x000fe20003f84070 */
[----:B------:R-:W-:-:S03]  /*2690*/  IMAD.HI.U32 R4, R3, R135, RZ ;  /* 0x0000008703047227 */ /* 0x000fc600078e00ff */
[C---:B------:R-:W-:Y:S01]  /*26a0*/  ISETP.GT.U32.AND P6, PT, R0.reuse, R139, PT ;  /* 0x0000008b0000720c */ /* 0x040fe20003fc4070 */
[----:B------:R-:W-:Y:S01]  /*26b0*/  @!P2 IMAD.MOV R149, RZ, RZ, -R149 ;  /* 0x000000ffff95a224 */ /* 0x000fe200078e0a95 */
[C---:B------:R-:W-:Y:S01]  /*26c0*/  ISETP.GT.U32.AND P2, PT, R0.reuse, R143, PT ;  /* 0x0000008f0000720c */ /* 0x040fe20003f44070 */
[----:B------:R-:W-:Y:S01]  /*26d0*/  @!P3 IMAD.MOV R147, RZ, RZ, -R147 ;  /* 0x000000ffff93b224 */ /* 0x000fe200078e0a93 */
[C---:B------:R-:W-:Y:S01]  /*26e0*/  ISETP.GT.U32.AND P3, PT, R0.reuse, R137, PT ;  /* 0x000000890000720c */ /* 0x040fe20003f64070 */
[----:B------:R-:W-:Y:S02]  /*26f0*/  IMAD.MOV R4, RZ, RZ, -R4 ;  /* 0x000000ffff047224 */ /* 0x000fe400078e0a04 */
[----:B------:R-:W-:Y:S01]  /*2700*/  @!P1 IMAD.MOV R153, RZ, RZ, -R153 ;  /* 0x000000ffff999224 */ /* 0x000fe200078e0a99 */
[C---:B------:R-:W-:Y:S01]  /*2710*/  ISETP.GT.U32.AND P1, PT, R0.reuse, R145, PT ;  /* 0x000000910000720c */ /* 0x040fe20003f24070 */
[----:B------:R-:W-:Y:S02]  /*2720*/  IMAD R135, R0, R4, R135 ;  /* 0x0000000400877224 */ /* 0x000fe400078e0287 */
[----:B------:R-:W-:-:S02]  /*2730*/  @!P4 IMAD.IADD R141, R141, 0x1, -R0 ;  /* 0x000000018d8dc824 */ /* 0x000fc400078e0a00 */
[----:B------:R-:W-:Y:S01]  /*2740*/  IMAD.HI.U32 R4, R3, R133, RZ ;  /* 0x0000008503047227 */ /* 0x000fe200078e00ff */
[----:B------:R-:W-:-:S03]  /*2750*/  ISETP.GT.U32.AND P4, PT, R0, R135, PT ;  /* 0x000000870000720c */ /* 0x000fc60003f84070 */
[--C-:B------:R-:W-:Y:S01]  /*2760*/  @!P2 IMAD.IADD R143, R143, 0x1, -R0.reuse ;  /* 0x000000018f8fa824 */ /* 0x100fe200078e0a00 */
[----:B------:R-:W-:Y:S01]  /*2770*/  ISETP.GE.AND P2, PT, R13, RZ, PT ;  /* 0x000000ff0d00720c */ /* 0x000fe20003f46270 */
[--C-:B------:R-:W-:Y:S01]  /*2780*/  @!P3 IMAD.IADD R137, R137, 0x1, -R0.reuse ;  /* 0x000000018989b824 */ /* 0x100fe200078e0a00 */
[----:B------:R-:W-:Y:S01]  /*2790*/  ISETP.GE.AND P3, PT, R8, RZ, PT ;  /* 0x000000ff0800720c */ /* 0x000fe20003f66270 */
[----:B------:R-:W-:Y:S01]  /*27a0*/  @!P1 IMAD.IADD R145, R145, 0x1, -R0 ;  /* 0x0000000191919824 */ /* 0x000fe200078e0a00 */
[----:B------:R-:W-:Y:S01]  /*27b0*/  ISETP.GE.AND P1, PT, R9, RZ, PT ;  /* 0x000000ff0900720c */ /* 0x000fe20003f26270 */
[----:B------:R-:W-:Y:S01]  /*27c0*/  @!P0 IMAD.MOV R143, RZ, RZ, -R143 ;  /* 0x000000ffff8f8224 */ /* 0x000fe200078e0a8f */
[----:B------:R-:W-:Y:S01]  /*27d0*/  ISETP.GT.U32.AND P0, PT, R0, R137, PT ;  /* 0x000000890000720c */ /* 0x000fe20003f04070 */
[----:B------:R-:W-:Y:S01]  /*27e0*/  IMAD.MOV R4, RZ, RZ, -R4 ;  /* 0x000000ffff047224 */ /* 0x000fe200078e0a04 */
[C---:B------:R-:W-:Y:S01]  /*27f0*/  LOP3.LUT R8, R2.reuse, 0x60, RZ, 0xfc, !PT ;  /* 0x0000006002087812 */ /* 0x040fe200078efcff */
[--C-:B------:R-:W-:Y:S01]  /*2800*/  @!P4 IMAD.IADD R135, R135, 0x1, -R0.reuse ;  /* 0x000000018787c824 */ /* 0x100fe200078e0a00 */
[----:B------:R-:W-:Y:S01]  /*2810*/  LOP3.LUT R9, R2, 0x62, RZ, 0xfc, !PT ;  /* 0x0000006202097812 */ /* 0x000fe200078efcff */
[----:B------:R-:W-:Y:S01]  /*2820*/  IMAD R133, R0, R4, R133 ;  /* 0x0000000400857224 */ /* 0x000fe200078e0285 */
[----:B------:R-:W-:Y:S01]  /*2830*/  LOP3.LUT R4, R2, 0x5c, RZ, 0xfc, !PT ;  /* 0x0000005c02047812 */ /* 0x000fe200078efcff */
[----:B------:R-:W-:Y:S01]  /*2840*/  @!P6 IMAD.IADD R139, R139, 0x1, -R0 ;  /* 0x000000018b8be824 */ /* 0x000fe200078e0a00 */
[----:B------:R-:W-:Y:S01]  /*2850*/  ISETP.GT.U32.AND P4, PT, R0, R135, PT ;  /* 0x000000870000720c */ /* 0x000fe20003f84070 */
[----:B------:R-:W-:Y:S01]  /*2860*/  @!P5 IMAD.MOV R145, RZ, RZ, -R145 ;  /* 0x000000ffff91d224 */ /* 0x000fe200078e0a91 */
[----:B------:R-:W-:-:S02]  /*2870*/  IABS R131, R4 ;  /* 0x0000000400837213 */ /* 0x000fc40000000000 */
[----:B------:R-:W-:Y:S01]  /*2880*/  @!P1 IADD3 R141, -R141, RZ, RZ ;  /* 0x000000ff8d8d9210 */ /* 0x000fe20007ffe1ff */
[--C-:B------:R-:W-:Y:S01]  /*2890*/  @!P0 IMAD.IADD R137, R137, 0x1, -R0.reuse ;  /* 0x0000000189898824 */ /* 0x100fe200078e0a00 */
[----:B------:R-:W-:Y:S01]  /*28a0*/  ISETP.GE.AND P1, PT, R4, RZ, PT ;  /* 0x000000ff0400720c */ /* 0x000fe20003f26270 */
[----:B------:R-:W-:Y:S01]  /*28b0*/  IMAD.HI.U32 R4, R3, R131, RZ ;  /* 0x0000008303047227 */ /* 0x000fe200078e00ff */
[C---:B------:R-:W-:Y:S02]  /*28c0*/  ISETP.GT.U32.AND P0, PT, R0.reuse, R133, PT ;  /* 0x000000850000720c */ /* 0x040fe40003f04070 */
[----:B------:R-:W-:Y:S01]  /*28d0*/  ISETP.GT.U32.AND P6, PT, R0, R139, PT ;  /* 0x0000008b0000720c */ /* 0x000fe20003fc4070 */
[----:B------:R-:W-:Y:S01]  /*28e0*/  @!P2 IMAD.MOV R137, RZ, RZ, -R137 ;  /* 0x000000ffff89a224 */ /* 0x000fe200078e0a89 */
[----:B------:R-:W-:Y:S01]  /*28f0*/  ISETP.GE.AND P2, PT, R8, RZ, PT ;  /* 0x000000ff0800720c */ /* 0x000fe20003f46270 */
[----:B------:R-:W-:Y:S01]  /*2900*/  @!P4 IMAD.IADD R135, R135, 0x1, -R0 ;  /* 0x000000018787c824 */ /* 0x000fe200078e0a00 */
[----:B------:R-:W-:Y:S01]  /*2910*/  IABS R127, R8 ;  /* 0x00000008007f7213 */ /* 0x000fe20000000000 */
[----:B------:R-:W-:Y:S01]  /*2920*/  IMAD.MOV R8, RZ, RZ, -R4 ;  /* 0x000000ffff087224 */ /* 0x000fe200078e0a04 */
[----:B------:R-:W-:Y:S01]  /*2930*/  ISETP.GE.AND P5, PT, R12, RZ, PT ;  /* 0x000000ff0c00720c */ /* 0x000fe20003fa6270 */
[----:B------:R-:W-:Y:S01]  /*2940*/  @!P3 IMAD.MOV R135, RZ, RZ, -R135 ;  /* 0x000000ffff87b224 */ /* 0x000fe200078e0a87 */
[----:B------:R-:W-:Y:S01]  /*2950*/  IABS R125, R9 ;  /* 0x00000009007d7213 */ /* 0x000fe20000000000 */
[----:B------:R-:W-:Y:S01]  /*2960*/  IMAD R131, R0, R8, R131 ;  /* 0x0000000800837224 */ /* 0x000fe200078e0283 */
[----:B------:R-:W-:Y:S01]  /*2970*/  ISETP.GE.AND P4, PT, R9, RZ, PT ;  /* 0x000000ff0900720c */ /* 0x000fe20003f86270 */
[--C-:B------:R-:W-:Y:S01]  /*2980*/  @!P0 IMAD.IADD R133, R133, 0x1, -R0.reuse ;  /* 0x0000000185858824 */ /* 0x100fe200078e0a00 */
[----:B------:R-:W-:Y:S01]  /*2990*/  LOP3.LUT R9, R2, 0x66, RZ, 0xfc, !PT ;  /* 0x0000006602097812 */ /* 0x000fe200078efcff */
[----:B------:R-:W-:Y:S01]  /*29a0*/  @!P6 IMAD.IADD R139, R139, 0x1, -R0 ;  /* 0x000000018b8be824 */ /* 0x000fe200078e0a00 */
[----:B------:R-:W-:-:S02]  /*29b0*/  ISETP.GT.U32.AND P3, PT, R0, R131, PT ;  /* 0x000000830000720c */ /* 0x000fc40003f64070 */
[----:B------:R-:W-:Y:S02]  /*29c0*/  ISETP.GE.AND P6, PT, R5, RZ, PT ;  /* 0x000000ff0500720c */ /* 0x000fe40003fc6270 */
[----:B------:R-:W-:Y:S01]  /*29d0*/  LOP3.LUT R5, R2, 0x5e, RZ, 0xfc, !PT ;  /* 0x0000005e02057812 */ /* 0x000fe200078efcff */
[----:B------:R-:W-:Y:S01]  /*29e0*/  @!P5 IMAD.MOV R139, RZ, RZ, -R139 ;  /* 0x000000ffff8bd224 */ /* 0x000fe200078e0a8b */
[----:B------:R-:W-:Y:S02]  /*29f0*/  ISETP.GT.U32.AND P0, PT, R0, R133, PT ;  /* 0x000000850000720c */ /* 0x000fe40003f04070 */
[----:B------:R-:W-:Y:S02]  /*2a00*/  ISETP.GE.AND P5, PT, R5, RZ, PT ;  /* 0x000000ff0500720c */ /* 0x000fe40003fa6270 */
[----:B------:R-:W-:Y:S01]  /*2a10*/  IABS R129, R5 ;  /* 0x0000000500817213 */ /* 0x000fe20000000000 */
[----:B------:R-:W-:Y:S01]  /*2a20*/  IMAD.HI.U32 R5, R3, R127, RZ ;  /* 0x0000007f03057227 */ /* 0x000fe200078e00ff */
[----:B------:R-:W-:-:S02]  /*2a30*/  IABS R121, R9 ;  /* 0x0000000900797213 */ /* 0x000fc40000000000 */
[C---:B------:R-:W-:Y:S01]  /*2a40*/  LOP3.LUT R12, R2.reuse, 0x6a, RZ, 0xfc, !PT ;  /* 0x0000006a020c7812 */ /* 0x040fe200078efcff */
[----:B------:R-:W-:Y:S01]  /*2a50*/  @!P3 IMAD.IADD R131, R131, 0x1, -R0 ;  /* 0x000000018383b824 */ /* 0x000fe200078e0a00 */
[----:B------:R-:W-:Y:S01]  /*2a60*/  LOP3.LUT R13, R2, 0x6c, RZ, 0xfc, !PT ;  /* 0x0000006c020d7812 */ /* 0x000fe200078efcff */
[----:B------:R-:W-:Y:S01]  /*2a70*/  IMAD.HI.U32 R4, R3, R129, RZ ;  /* 0x0000008103047227 */ /* 0x000fe200078e00ff */
[----:B------:R-:W-:Y:S02]  /*2a80*/  IABS R117, R12 ;  /* 0x0000000c00757213 */ /* 0x000fe40000000000 */
[----:B------:R-:W-:Y:S01]  /*2a90*/  ISETP.GT.U32.AND P3, PT, R0, R131, PT ;  /* 0x000000830000720c */ /* 0x000fe20003f64070 */
[----:B------:R-:W-:Y:S01]  /*2aa0*/  IMAD.MOV R5, RZ, RZ, -R5 ;  /* 0x000000ffff057224 */ /* 0x000fe200078e0a05 */
[----:B------:R-:W-:Y:S01]  /*2ab0*/  IABS R115, R13 ;  /* 0x0000000d00737213 */ /* 0x000fe20000000000 */
[----:B------:R-:W-:Y:S02]  /*2ac0*/  IMAD.MOV R8, RZ, RZ, -R4 ;  /* 0x000000ffff087224 */ /* 0x000fe400078e0a04 */
[----:B------:R-:W-:-:S02]  /*2ad0*/  @!P0 IMAD.IADD R133, R133, 0x1, -R0 ;  /* 0x0000000185858824 */ /* 0x000fc400078e0a00 */
[----:B------:R-:W-:Y:S02]  /*2ae0*/  IMAD R127, R0, R5, R127 ;  /* 0x00000005007f7224 */ /* 0x000fe400078e027f */
[----:B------:R-:W-:-:S04]  /*2af0*/  IMAD.HI.U32 R4, R3, R125, RZ ;  /* 0x0000007d03047227 */ /* 0x000fc800078e00ff */
[----:B------:R-:W-:Y:S01]  /*2b00*/  @!P6 IMAD.MOV R133, RZ, RZ, -R133 ;  /* 0x000000ffff85e224 */ /* 0x000fe200078e0a85 */
[C---:B------:R-:W-:Y:S01]  /*2b10*/  ISETP.GT.U32.AND P6, PT, R0.reuse, R127, PT ;  /* 0x0000007f0000720c */ /* 0x040fe20003fc4070 */
[----:B------:R-:W-:Y:S01]  /*2b20*/  IMAD R129, R0, R8, R129 ;  /* 0x0000000800817224 */ /* 0x000fe200078e0281 */
[----:B------:R-:W-:Y:S01]  /*2b30*/  LOP3.LUT R8, R2, 0x64, RZ, 0xfc, !PT ;  /* 0x0000006402087812 */ /* 0x000fe200078efcff */
[----:B------:R-:W-:Y:S02]  /*2b40*/  IMAD.MOV R4, RZ, RZ, -R4 ;  /* 0x000000ffff047224 */ /* 0x000fe400078e0a04 */
[----:B------:R-:W-:Y:S01]  /*2b50*/  @!P3 IMAD.IADD R131, R131, 0x1, -R0 ;  /* 0x000000018383b824 */ /* 0x000fe200078e0a00 */
[C---:B------:R-:W-:Y:S01]  /*2b60*/  ISETP.GT.U32.AND P0, PT, R0.reuse, R129, PT ;  /* 0x000000810000720c */ /* 0x040fe20003f04070 */
[----:B------:R-:W-:Y:S01]  /*2b70*/  IMAD R125, R0, R4, R125 ;  /* 0x00000004007d7224 */ /* 0x000fe200078e027d */
[----:B------:R-:W-:Y:S01]  /*2b80*/  IABS R123, R8 ;  /* 0x00000008007b7213 */ /* 0x000fe20000000000 */
[----:B------:R-:W-:-:S03]  /*2b90*/  IMAD.HI.U32 R5, R3, R121, RZ ;  /* 0x0000007903057227 */ /* 0x000fc600078e00ff */
[----:B------:R-:W-:Y:S01]  /*2ba0*/  ISETP.GT.U32.AND P3, PT, R0, R125, PT ;  /* 0x0000007d0000720c */ /* 0x000fe20003f64070 */
[----:B------:R-:W-:Y:S02]  /*2bb0*/  @!P6 IMAD.IADD R127, R127, 0x1, -R0 ;  /* 0x000000017f7fe824 */ /* 0x000fe400078e0a00 */
[----:B------:R-:W-:-:S03]  /*2bc0*/  IMAD.HI.U32 R4, R3, R123, RZ ;  /* 0x0000007b03047227 */ /* 0x000fc600078e00ff */
[C---:B------:R-:W-:Y:S01]  /*2bd0*/  ISETP.GT.U32.AND P6, PT, R0.reuse, R127, PT ;  /* 0x0000007f0000720c */ /* 0x040fe20003fc4070 */
[----:B------:R-:W-:Y:S02]  /*2be0*/  @!P0 IMAD.IADD R129, R129, 0x1, -R0 ;  /* 0x0000000181818824 */ /* 0x000fe400078e0a00 */
[----:B------:R-:W-:Y:S02]  /*2bf0*/  IMAD.MOV R5, RZ, RZ, -R5 ;  /* 0x000000ffff057224 */ /* 0x000fe400078e0a05 */
[----:B------:R-:W-:Y:S01]  /*2c00*/  IMAD.MOV R4, RZ, RZ, -R4 ;  /* 0x000000ffff047224 */ /* 0x000fe200078e0a04 */
[----:B------:R-:W-:Y:S01]  /*2c10*/  ISETP.GT.U32.AND P0, PT, R0, R129, PT ;  /* 0x000000810000720c */ /* 0x000fe20003f04070 */
[----:B------:R-:W-:Y:S01]  /*2c20*/  @!P3 IMAD.IADD R125, R125, 0x1, -R0 ;  /* 0x000000017d7db824 */ /* 0x000fe200078e0a00 */
[----:B------:R-:W-:Y:S01]  /*2c30*/  ISETP.GE.AND P3, PT, R8, RZ, PT ;  /* 0x000000ff0800720c */ /* 0x000fe20003f66270 */
[----:B------:R-:W-:Y:S01]  /*2c40*/  @!P1 IMAD.MOV R131, RZ, RZ, -R131 ;  /* 0x000000ffff839224 */ /* 0x000fe200078e0a83 */
[----:B------:R-:W-:Y:S01]  /*2c50*/  LOP3.LUT R8, R2, 0x6e, RZ, 0xfc, !PT ;  /* 0x0000006e02087812 */ /* 0x000fe200078efcff */
[C---:B------:R-:W-:Y:S01]  /*2c60*/  IMAD R121, R0.reuse, R5, R121 ;  /* 0x0000000500797224 */ /* 0x040fe200078e0279 */
[C---:B------:R-:W-:Y:S01]  /*2c70*/  ISETP.GT.U32.AND P1, PT, R0.reuse, R125, PT ;  /* 0x0000007d0000720c */ /* 0x040fe20003f24070 */
[----:B------:R-:W-:Y:S01]  /*2c80*/  IMAD R123, R0, R4, R123 ;  /* 0x00000004007b7224 */ /* 0x000fe200078e027b */
[----:B------:R-:W-:Y:S01]  /*2c90*/  IABS R113, R8 ;  /* 0x0000000800717213 */ /* 0x000fe20000000000 */
[----:B------:R-:W-:-:S04]  /*2ca0*/  IMAD.HI.U32 R4, R3, R119, RZ ;  /* 0x0000007703047227 */ /* 0x000fc800078e00ff */
[----:B------:R-:W-:Y:S01]  /*2cb0*/  @!P6 IMAD.IADD R127, R127, 0x1, -R0 ;  /* 0x000000017f7fe824 */ /* 0x000fe200078e0a00 */
[----:B------:R-:W-:Y:S01]  /*2cc0*/  ISETP.GT.U32.AND P6, PT, R0, R121, PT ;  /* 0x000000790000720c */ /* 0x000fe20003fc4070 */
[----:B------:R-:W-:-:S04]  /*2cd0*/  IMAD.HI.U32 R5, R3, R117, RZ ;  /* 0x0000007503057227 */ /* 0x000fc800078e00ff */
[----:B------:R-:W-:Y:S01]  /*2ce0*/  IMAD.MOV R4, RZ, RZ, -R4 ;  /* 0x000000ffff047224 */ /* 0x000fe200078e0a04 */
[----:B------:R-:W-:Y:S01]  /*2cf0*/  @!P1 IADD3 R125, R125, -R0, RZ ;  /* 0x800000007d7d9210 */ /* 0x000fe20007ffe0ff */
[--C-:B------:R-:W-:Y:S01]  /*2d00*/  @!P0 IMAD.IADD R129, R129, 0x1, -R0.reuse ;  /* 0x0000000181818824 */ /* 0x100fe200078e0a00 */
[C---:B------:R-:W-:Y:S01]  /*2d10*/  ISETP.GT.U32.AND P0, PT, R0.reuse, R123, PT ;  /* 0x0000007b0000720c */ /* 0x040fe20003f04070 */
[----:B------:R-:W-:Y:S02]  /*2d20*/  IMAD.MOV R5, RZ, RZ, -R5 ;  /* 0x000000ffff057224 */ /* 0x000fe400078e0a05 */
[C---:B------:R-:W-:Y:S02]  /*2d30*/  IMAD R119, R0.reuse, R4, R119 ;  /* 0x0000000400777224 */ /* 0x040fe400078e0277 */
[C---:B------:R-:W-:Y:S02]  /*2d40*/  IMAD R117, R0.reuse, R5, R117 ;  /* 0x0000000500757224 */ /* 0x040fe400078e0275 */
[----:B------:R-:W-:Y:S01]  /*2d50*/  @!P6 IMAD.IADD R121, R121, 0x1, -R0 ;  /* 0x000000017979e824 */ /* 0x000fe200078e0a00 */
[C---:B------:R-:W-:Y:S01]  /*2d60*/  ISETP.GT.U32.AND P1, PT, R0.reuse, R119, PT ;  /* 0x000000770000720c */ /* 0x040fe20003f24070 */
[----:B------:R-:W-:Y:S01]  /*2d70*/  @!P4 IMAD.MOV R125, RZ, RZ, -R125 ;  /* 0x000000ffff7dc224 */ /* 0x000fe200078e0a7d */
[C---:B------:R-:W-:Y:S01]  /*2d80*/  ISETP.GT.U32.AND P4, PT, R0.reuse, R117, PT ;  /* 0x000000750000720c */ /* 0x040fe20003f84070 */
[----:B------:R-:W-:Y:S01]  /*2d90*/  IMAD.HI.U32 R4, R3, R115, RZ ;  /* 0x0000007303047227 */ /* 0x000fe200078e00ff */
[----:B------:R-:W-:-:S03]  /*2da0*/  ISETP.GT.U32.AND P6, PT, R0, R121, PT ;  /* 0x000000790000720c */ /* 0x000fc60003fc4070 */
[----:B------:R-:W-:Y:S01]  /*2db0*/  @!P0 IMAD.IADD R123, R123, 0x1, -R0 ;  /* 0x000000017b7b8824 */ /* 0x000fe200078e0a00 */
[----:B------:R-:W-:Y:S01]  /*2dc0*/  ISETP.GE.AND P0, PT, R9, RZ, PT ;  /* 0x000000ff0900720c */ /* 0x000fe20003f06270 */
[----:B------:R-:W-:Y:S01]  /*2dd0*/  @!P5 IMAD.MOV R129, RZ, RZ, -R129 ;  /* 0x000000ffff81d224 */ /* 0x000fe200078e0a81 */
[----:B------:R-:W-:Y:S01]  /*2de0*/  LOP3.LUT R9, R2, 0x70, RZ, 0xfc, !PT ;  /* 0x0000007002097812 */ /* 0x000fe200078efcff */
[----:B------:R-:W-:Y:S01]  /*2df0*/  IMAD.MOV R4, RZ, RZ, -R4 ;  /* 0x000000ffff047224 */ /* 0x000fe200078e0a04 */
[C---:B------:R-:W-:Y:S01]  /*2e00*/  ISETP.GT.U32.AND P5, PT, R0.reuse, R123, PT ;  /* 0x0000007b0000720c */ /* 0x040fe20003fa4070 */
[--C-:B------:R-:W-:Y:S01]  /*2e10*/  @!P1 IMAD.IADD R119, R119, 0x1, -R0.reuse ;  /* 0x0000000177779824 */ /* 0x100fe200078e0a00 */
[----:B------:R-:W-:Y:S01]  /*2e20*/  IABS R111, R9 ;  /* 0x00000009006f7213 */ /* 0x000fe20000000000 */
[C---:B------:R-:W-:Y:S01]  /*2e30*/  IMAD R115, R0.reuse, R4, R115 ;  /* 0x0000000400737224 */ /* 0x040fe200078e0273 */
[----:B------:R-:W-:Y:S01]  /*2e40*/  ISETP.GE.AND P1, PT, R13, RZ, PT ;  /* 0x000000ff0d00720c */ /* 0x000fe20003f26270 */
[----:B------:R-:W-:Y:S01]  /*2e50*/  @!P4 IMAD.IADD R117, R117, 0x1, -R0 ;  /* 0x000000017575c824 */ /* 0x000fe200078e0a00 */
[----:B------:R-:W-:Y:S01]  /*2e60*/  ISETP.GT.U32.AND P4, PT, R0, R119, PT ;  /* 0x000000770000720c */ /* 0x000fe20003f84070 */
[----:B------:R-:W-:Y:S01]  /*2e70*/  IMAD.HI.U32 R4, R3, R113, RZ ;  /* 0x0000007103047227 */ /* 0x000fe200078e00ff */
[----:B------:R-:W-:-:S03]  /*2e80*/  LOP3.LUT R13, R2, 0x86, RZ, 0xfc, !PT ;  /* 0x00000086020d7812 */ /* 0x000fc600078efcff */
[----:B------:R-:W-:Y:S01]  /*2e90*/  @!P6 IMAD.IADD R121, R121, 0x1, -R0 ;  /* 0x000000017979e824 */ /* 0x000fe200078e0a00 */
[----:B------:R-:W-:Y:S01]  /*2ea0*/  ISETP.GT.U32.AND P6, PT, R0, R115, PT ;  /* 0x000000730000720c */ /* 0x000fe20003fc4070 */
[----:B------:R-:W-:Y:S01]  /*2eb0*/  IMAD.MOV R5, RZ, RZ, -R4 ;  /* 0x000000ffff057224 */ /* 0x000fe200078e0a04 */
[----:B------:R-:W-:Y:S01]  /*2ec0*/  IABS R89, R13 ;  /* 0x0000000d00597213 */ /* 0x000fe20000000000 */
[--C-:B------:R-:W-:Y:S01]  /*2ed0*/  @!P5 IMAD.IADD R123, R123, 0x1, -R0.reuse ;  /* 0x000000017b7bd824 */ /* 0x100fe200078e0a00 */
[----:B------:R-:W-:Y:S01]  /*2ee0*/  ISETP.GE.AND P5, PT, R12, RZ, PT ;  /* 0x000000ff0c00720c */ /* 0x000fe20003fa6270 */
[----:B------:R-:W-:Y:S01]  /*2ef0*/  IMAD R113, R0, R5, R113 ;  /* 0x0000000500717224 */ /* 0x000fe200078e0271 */
[----:B------:R-:W-:Y:S01]  /*2f00*/  LOP3.LUT R12, R2, 0x74, RZ, 0xfc, !PT ;  /* 0x00000074020c7812 */ /* 0x000fe200078efcff */
[----:B------:R-:W-:Y:S01]  /*2f10*/  @!P3 IMAD.MOV R123, RZ, RZ, -R123 ;  /* 0x000000ffff7bb224 */ /* 0x000fe200078e0a7b */
[C---:B------:R-:W-:Y:S01]  /*2f20*/  ISETP.GT.U32.AND P3, PT, R0.reuse, R117, PT ;  /* 0x000000750000720c */ /* 0x040fe20003f64070 */
[--C-:B------:R-:W-:Y:S01]  /*2f30*/  @!P4 IMAD.IADD R119, R119, 0x1, -R0.reuse ;  /* 0x000000017777c824 */ /* 0x100fe200078e0a00 */
[----:B------:R-:W-:Y:S01]  /*2f40*/  ISETP.GT.U32.AND P4, PT, R0, R113, PT ;  /* 0x000000710000720c */ /* 0x000fe20003f84070 */
[----:B------:R-:W-:Y:S01]  /*2f50*/  @!P2 IMAD.MOV R127, RZ, RZ, -R127 ;  /* 0x000000ffff7fa224 */ /* 0x000fe200078e0a7f */
[----:B------:R-:W-:Y:S01]  /*2f60*/  ISETP.GE.AND P2, PT, R11, RZ, PT ;  /* 0x000000ff0b00720c */ /* 0x000fe20003f46270 */
[----:B------:R-:W-:Y:S01]  /*2f70*/  @!P6 IMAD.IADD R115, R115, 0x1, -R0 ;  /* 0x000000017373e824 */ /* 0x000fe200078e0a00 */
[----:B------:R-:W-:Y:S01]  /*2f80*/  LOP3.LUT R11, R2, 0x72, RZ, 0xfc, !PT ;  /* 0x00000072020b7812 */ /* 0x000fe200078efcff */
[----:B------:R-:W-:Y:S01]  /*2f90*/  IMAD.HI.U32 R4, R3, R111, RZ ;  /* 0x0000006f03047227 */ /* 0x000fe200078e00ff */
[----:B------:R-:W-:-:S02]  /*2fa0*/  IABS R107, R12 ;  /* 0x0000000c006b7213 */ /* 0x000fc40000000000 */
[----:B------:R-:W-:Y:S01]  /*2fb0*/  ISETP.GT.U32.AND P6, PT, R0, R115, PT ;  /* 0x000000730000720c */ /* 0x000fe20003fc4070 */
[----:B------:R-:W-:Y:S01]  /*2fc0*/  IMAD.MOV R4, RZ, RZ, -R4 ;  /* 0x000000ffff047224 */ /* 0x000fe200078e0a04 */
[----:B------:R-:W-:Y:S01]  /*2fd0*/  IABS R109, R11 ;  /* 0x0000000b006d7213 */ /* 0x000fe20000000000 */
[--C-:B------:R-:W-:Y:S01]  /*2fe0*/  @!P3 IMAD.IADD R117, R117, 0x1, -R0.reuse ;  /* 0x000000017575b824 */ /* 0x100fe200078e0a00 */
[----:B------:R-:W-:Y:S01]  /*2ff0*/  ISETP.GE.AND P3, PT, R8, RZ, PT ;  /* 0x000000ff0800720c */ /* 0x000fe20003f66270 */
[----:B------:R-:W-:Y:S01]  /*3000*/  IMAD R111, R0, R4, R111 ;  /* 0x00000004006f7224 */ /* 0x000fe200078e026f */
[----:B------:R-:W-:Y:S01]  /*3010*/  LOP3.LUT R8, R2, 0x76, RZ, 0xfc, !PT ;  /* 0x0000007602087812 */ /* 0x000fe200078efcff */
[----:B------:R-:W-:Y:S01]  /*3020*/  @!P4 IMAD.IADD R113, R113, 0x1, -R0 ;  /* 0x000000017171c824 */ /* 0x000fe200078e0a00 */
[----:B------:R-:W-:Y:S01]  /*3030*/  ISETP.GE.AND P4, PT, R9, RZ, PT ;  /* 0x000000ff0900720c */ /* 0x000fe20003f86270 */
[----:B------:R-:W-:Y:S01]  /*3040*/  IMAD.HI.U32 R4, R3, R109, RZ ;  /* 0x0000006d03047227 */ /* 0x000fe200078e00ff */
[----:B------:R-:W-:-:S02]  /*3050*/  IABS R105, R8 ;  /* 0x0000000800697213 */ /* 0x000fc40000000000 */
[----:B------:R-:W-:Y:S01]  /*3060*/  LOP3.LUT R9, R2, 0x78, RZ, 0xfc, !PT ;  /* 0x0000007802097812 */ /* 0x000fe200078efcff */
[----:B------:R-:W-:Y:S01]  /*3070*/  @!P0 IMAD.MOV R121, RZ, RZ, -R121 ;  /* 0x000000ffff798224 */ /* 0x000fe200078e0a79 */
[C---:B------:R-:W-:Y:S01]  /*3080*/  ISETP.GT.U32.AND P0, PT, R0.reuse, R113, PT ;  /* 0x000000710000720c */ /* 0x040fe20003f04070 */
[----:B------:R-:W-:Y:S01]  /*3090*/  IMAD.MOV R4, RZ, RZ, -R4 ;  /* 0x000000ffff047224 */ /* 0x000fe200078e0a04 */
[----:B------:R-:W-:Y:S01]  /*30a0*/  IABS R103, R9 ;  /* 0x0000000900677213 */ /* 0x000fe20000000000 */
[----:B------:R-:W-:Y:S01]  /*30b0*/  @!P6 IMAD.IADD R115, R115, 0x1, -R0 ;  /* 0x000000017373e824 */ /* 0x000fe200078e0a00 */
[C---:B------:R-:W-:Y:S01]  /*30c0*/  ISETP.GT.U32.AND P6, PT, R0.reuse, R111, PT ;  /* 0x0000006f0000720c */ /* 0x040fe20003fc4070 */
[----:B------:R-:W-:Y:S02]  /*30d0*/  IMAD R109, R0, R4, R109 ;  /* 0x00000004006d7224 */ /* 0x000fe400078e026d */
[----:B------:R-:W-:-:S04]  /*30e0*/  IMAD.HI.U32 R4, R3, R105, RZ ;  /* 0x0000006903047227 */ /* 0x000fc800078e00ff */
[----:B------:R-:W-:Y:S02]  /*30f0*/  IMAD.MOV R4, RZ, RZ, -R4 ;  /* 0x000000ffff047224 */ /* 0x000fe400078e0a04 */
[----:B------:R-:W-:-:S04]  /*3100*/  IMAD.HI.U32 R5, R3, R107, RZ ;  /* 0x0000006b03057227 */ /* 0x000fc800078e00ff */
[--C-:B------:R-:W-:Y:S01]  /*3110*/  @!P0 IMAD.IADD R113, R113, 0x1, -R0.reuse ;  /* 0x0000000171718824 */ /* 0x100fe200078e0a00 */
[----:B------:R-:W-:Y:S01]  /*3120*/  ISETP.GE.AND P0, PT, R12, RZ, PT ;  /* 0x000000ff0c00720c */ /* 0x000fe20003f06270 */
[----:B------:R-:W-:Y:S01]  /*3130*/  IMAD R105, R0, R4, R105 ;  /* 0x0000000400697224 */ /* 0x000fe200078e0269 */
[----:B------:R-:W-:Y:S01]  /*3140*/  LOP3.LUT R12, R2, 0x84, RZ, 0xfc, !PT ;  /* 0x00000084020c7812 */ /* 0x000fe200078efcff */
[----:B------:R-:W-:Y:S02]  /*3150*/  IMAD.MOV R5, RZ, RZ, -R5 ;  /* 0x000000ffff057224 */ /* 0x000fe400078e0a05 */
[----:B------:R-:W-:Y:S01]  /*3160*/  @!P6 IMAD.IADD R111, R111, 0x1, -R0 ;  /* 0x000000016f6fe824 */ /* 0x000fe200078e0a00 */
[C---:B------:R-:W-:Y:S01]  /*3170*/  ISETP.GT.U32.AND P6, PT, R0.reuse, R109, PT ;  /* 0x0000006d0000720c */ /* 0x040fe20003fc4070 */
[----:B------:R-:W-:Y:S01]  /*3180*/  @!P3 IMAD.MOV R113, RZ, RZ, -R113 ;  /* 0x000000ffff71b224 */ /* 0x000fe200078e0a71 */
[C---:B------:R-:W-:Y:S01]  /*3190*/  ISETP.GT.U32.AND P3, PT, R0.reuse, R105, PT ;  /* 0x000000690000720c */ /* 0x040fe20003f64070 */
[----:B------:R-:W-:Y:S01]  /*31a0*/  IMAD R107, R0, R5, R107 ;  /* 0x00000005006b7224 */ /* 0x000fe200078e026b */
[----:B------:R-:W-:Y:S01]  /*31b0*/  IABS R91, R12 ;  /* 0x0000000c005b7213 */ /* 0x000fe20000000000 */
[----:B------:R-:W-:-:S04]  /*31c0*/  IMAD.HI.U32 R5, R3, R103, RZ ;  /* 0x0000006703057227 */ /* 0x000fc800078e00ff */
[----:B------:R-:W-:Y:S02]  /*31d0*/  IMAD.MOV R5, RZ, RZ, -R5 ;  /* 0x000000ffff057224 */ /* 0x000fe400078e0a05 */
[----:B------:R-:W-:Y:S01]  /*31e0*/  @!P2 IMAD.MOV R119, RZ, RZ, -R119 ;  /* 0x000000ffff77a224 */ /* 0x000fe200078e0a77 */
[C---:B------:R-:W-:Y:S01]  /*31f0*/  ISETP.GT.U32.AND P2, PT, R0.reuse, R111, PT ;  /* 0x0000006f0000720c */ /* 0x040fe20003f44070 */
[----:B------:R-:W-:Y:S01]  /*3200*/  IMAD R103, R0, R5, R103 ;  /* 0x0000000500677224 */ /* 0x000fe200078e0267 */
[----:B------:R-:W-:Y:S01]  /*3210*/  LOP3.LUT R5, R2, 0x7a, RZ, 0xfc, !PT ;  /* 0x0000007a02057812 */ /* 0x000fe200078efcff */
[--C-:B------:R-:W-:Y:S02]  /*3220*/  @!P6 IMAD.IADD R109, R109, 0x1, -R0.reuse ;  /* 0x000000016d6de824 */ /* 0x100fe400078e0a00 */
[----:B------:R-:W-:Y:S01]  /*3230*/  @!P3 IMAD.IADD R105, R105, 0x1, -R0 ;  /* 0x000000016969b824 */ /* 0x000fe200078e0a00 */
[----:B------:R-:W-:Y:S01]  /*3240*/  IABS R101, R5 ;  /* 0x0000000500657213 */ /* 0x000fe20000000000 */
[----:B------:R-:W-:Y:S01]  /*3250*/  @!P5 IMAD.MOV R117, RZ, RZ, -R117 ;  /* 0x000000ffff75d224 */ /* 0x000fe200078e0a75 */
[C---:B------:R-:W-:Y:S01]  /*3260*/  ISETP.GT.U32.AND P5, PT, R0.reuse, R107, PT ;  /* 0x0000006b0000720c */ /* 0x040fe20003fa4070 */
[----:B------:R-:W-:Y:S01]  /*3270*/  @!P1 IMAD.MOV R115, RZ, RZ, -R115 ;  /* 0x000000ffff739224 */ /* 0x000fe200078e0a73 */
[C---:B------:R-:W-:Y:S01]  /*3280*/  ISETP.GT.U32.AND P6, PT, R0.reuse, R109, PT ;  /* 0x0000006d0000720c */ /* 0x040fe20003fc4070 */
[----:B------:R-:W-:Y:S01]  /*3290*/  IMAD.HI.U32 R4, R3, R101, RZ ;  /* 0x0000006503047227 */ /* 0x000fe200078e00ff */
[----:B------:R-:W-:-:S02]  /*32a0*/  ISETP.GT.U32.AND P3, PT, R0, R105, PT ;  /* 0x000000690000720c */ /* 0x000fc40003f64070 */
[----:B------:R-:W-:Y:S01]  /*32b0*/  ISETP.GE.AND P1, PT, R11, RZ, PT ;  /* 0x000000ff0b00720c */ /* 0x000fe20003f26270 */
[----:B------:R-:W-:Y:S01]  /*32c0*/  @!P2 IMAD.IADD R111, R111, 0x1, -R0 ;  /* 0x000000016f6fa824 */ /* 0x000fe200078e0a00 */
[----:B------:R-:W-:Y:S01]  /*32d0*/  ISETP.GE.AND P2, PT, R8, RZ, PT ;  /* 0x000000ff0800720c */ /* 0x000fe20003f46270 */
[----:B------:R-:W-:Y:S01]  /*32e0*/  IMAD.MOV R4, RZ, RZ, -R4 ;  /* 0x000000ffff047224 */ /* 0x000fe200078e0a04 */
[----:B------:R-:W-:Y:S01]  /*32f0*/  LOP3.LUT R8, R2, 0x7c, RZ, 0xfc, !PT ;  /* 0x0000007c02087812 */ /* 0x000fe200078efcff */
[----:B------:R-:W-:Y:S01]  /*3300*/  @!P4 IMAD.MOV R111, RZ, RZ, -R111 ;  /* 0x000000ffff6fc224 */ /* 0x000fe200078e0a6f */
[C---:B------:R-:W-:Y:S01]  /*3310*/  ISETP.GT.U32.AND P4, PT, R0.reuse, R103, PT ;  /* 0x000000670000720c */ /* 0x040fe20003f84070 */
[C---:B------:R-:W-:Y:S01]  /*3320*/  IMAD R101, R0.reuse, R4, R101 ;  /* 0x0000000400657224 */ /* 0x040fe200078e0265 */
[----:B------:R-:W-:Y:S01]  /*3330*/  @!P5 IADD3 R107, R107, -R0, RZ ;  /* 0x800000006b6bd210 */ /* 0x000fe20007ffe0ff */
[--C-:B------:R-:W-:Y:S01]  /*3340*/  @!P6 IMAD.IADD R109, R109, 0x1, -R0.reuse ;  /* 0x000000016d6de824 */ /* 0x100fe200078e0a00 */
[----:B------:R-:W-:Y:S01]  /*3350*/  ISETP.GE.AND P6, PT, R9, RZ, PT ;  /* 0x000000ff0900720c */ /* 0x000fe20003fc6270 */
[----:B------:R-:W-:Y:S01]  /*3360*/  @!P3 IMAD.IADD R105, R105, 0x1, -R0 ;  /* 0x000000016969b824 */ /* 0x000fe200078e0a00 */
[C---:B------:R-:W-:Y:S01]  /*3370*/  ISETP.GT.U32.AND P5, PT, R0.reuse, R107, PT ;  /* 0x0000006b0000720c */ /* 0x040fe20003fa4070 */
[----:B------:R-:W-:Y:S01]  /*3380*/  @!P1 IMAD.MOV R109, RZ, RZ, -R109 ;  /* 0x000000ffff6d9224 */ /* 0x000fe200078e0a6d */
[----:B------:R-:W-:Y:S01]  /*3390*/  ISETP.GT.U32.AND P3, PT, R0, R101, PT ;  /* 0x000000650000720c */ /* 0x000fe20003f64070 */
[----:B------:R-:W-:Y:S01]  /*33a0*/  @!P2 IMAD.MOV R105, RZ, RZ, -R105 ;  /* 0x000000ffff69a224 */ /* 0x000fe200078e0a69 */
[----:B------:R-:W-:-:S02]  /*33b0*/  LOP3.LUT R9, R2, 0x7e, RZ, 0xfc, !PT ;  /* 0x0000007e02097812 */ /* 0x000fc400078efcff */
[----:B------:R-:W-:Y:S01]  /*33c0*/  IABS R99, R8 ;  /* 0x0000000800637213 */ /* 0x000fe20000000000 */
[--C-:B------:R-:W-:Y:S01]  /*33d0*/  @!P4 IMAD.IADD R103, R103, 0x1, -R0.reuse ;  /* 0x000000016767c824 */ /* 0x100fe200078e0a00 */
[----:B------:R-:W-:Y:S02]  /*33e0*/  IABS R97, R9 ;  /* 0x0000000900617213 */ /* 0x000fe40000000000 */
[----:B------:R-:W-:Y:S02]  /*33f0*/  ISETP.GE.AND P4, PT, R8, RZ, PT ;  /* 0x000000ff0800720c */ /* 0x000fe40003f86270 */
[C---:B------:R-:W-:Y:S01]  /*3400*/  LOP3.LUT R8, R2.reuse, 0x80, RZ, 0xfc, !PT ;  /* 0x0000008002087812 */ /* 0x040fe200078efcff */
[----:B------:R-:W-:Y:S01]  /*3410*/  IMAD.HI.U32 R4, R3, R97, RZ ;  /* 0x0000006103047227 */ /* 0x000fe200078e00ff */
[----:B------:R-:W-:Y:S02]  /*3420*/  LOP3.LUT R11, R2, 0x82, RZ, 0xfc, !PT ;  /* 0x00000082020b7812 */ /* 0x000fe400078efcff */
[----:B------:R-:W-:Y:S01]  /*3430*/  IABS R95, R8 ;  /* 0x00000008005f7213 */ /* 0x000fe20000000000 */
[--C-:B------:R-:W-:Y:S01]  /*3440*/  @!P5 IMAD.IADD R107, R107, 0x1, -R0.reuse ;  /* 0x000000016b6bd824 */ /* 0x100fe200078e0a00 */
[----:B------:R-:W-:Y:S01]  /*3450*/  ISETP.GE.AND P5, PT, R5, RZ, PT ;  /* 0x000000ff0500720c */ /* 0x000fe20003fa6270 */
[----:B------:R-:W-:Y:S01]  /*3460*/  @!P3 IMAD.IADD R101, R101, 0x1, -R0 ;  /* 0x000000016565b824 */ /* 0x000fe200078e0a00 */
[C---:B------:R-:W-:Y:S01]  /*3470*/  ISETP.GT.U32.AND P1, PT, R0.reuse, R103, PT ;  /* 0x000000670000720c */ /* 0x040fe20003f24070 */
[----:B------:R-:W-:Y:S01]  /*3480*/  IMAD.MOV R4, RZ, RZ, -R4 ;  /* 0x000000ffff047224 */ /* 0x000fe200078e0a04 */
[----:B------:R-:W-:Y:S01]  /*3490*/  IABS R93, R11 ;  /* 0x0000000b005d7213 */ /* 0x000fe20000000000 */
[----:B------:R-:W-:Y:S01]  /*34a0*/  @!P0 IMAD.MOV R107, RZ, RZ, -R107 ;  /* 0x000000ffff6b8224 */ /* 0x000fe200078e0a6b */
[C---:B------:R-:W-:Y:S01]  /*34b0*/  ISETP.GT.U32.AND P0, PT, R0.reuse, R101, PT ;  /* 0x000000650000720c */ /* 0x040fe20003f04070 */
[----:B------:R-:W-:-:S02]  /*34c0*/  IMAD R97, R0, R4, R97 ;  /* 0x0000000400617224 */ /* 0x000fc400078e0261 */
[----:B------:R-:W-:-:S03]  /*34d0*/  IMAD.HI.U32 R4, R3, R95, RZ ;  /* 0x0000005f03047227 */ /* 0x000fc600078e00ff */
[----:B------:R-:W-:Y:S01]  /*34e0*/  ISETP.GT.U32.AND P3, PT, R0, R97, PT ;  /* 0x000000610000720c */ /* 0x000fe20003f64070 */
[----:B------:R-:W-:Y:S02]  /*34f0*/  IMAD.MOV R4, RZ, RZ, -R4 ;  /* 0x000000ffff047224 */ /* 0x000fe400078e0a04 */
[----:B------:R-:W-:-:S04]  /*3500*/  IMAD.HI.U32 R5, R3, R99, RZ ;  /* 0x0000006303057227 */ /* 0x000fc800078e00ff */
[C---:B------:R-:W-:Y:S02]  /*3510*/  IMAD R95, R0.reuse, R4, R95 ;  /* 0x00000004005f7224 */ /* 0x040fe400078e025f */
[----:B------:R-:W-:Y:S02]  /*3520*/  IMAD.MOV R5, RZ, RZ, -R5 ;  /* 0x000000ffff057224 */ /* 0x000fe400078e0a05 */
[----:B------:R-:W-:Y:S01]  /*3530*/  @!P0 IMAD.IADD R101, R101, 0x1, -R0 ;  /* 0x0000000165658824 */ /* 0x000fe200078e0a00 */
[C---:B------:R-:W-:Y:S01]  /*3540*/  ISETP.GT.U32.AND P0, PT, R0.reuse, R95, PT ;  /* 0x0000005f0000720c */ /* 0x040fe20003f04070 */
[----:B------:R-:W-:Y:S02]  /*3550*/  IMAD R99, R0, R5, R99 ;  /* 0x0000000500637224 */ /* 0x000fe400078e0263 */
[----:B------:R-:W-:-:S04]  /*3560*/  IMAD.HI.U32 R5, R3, R93, RZ ;  /* 0x0000005d03057227 */ /* 0x000fc800078e00ff */
[----:B------:R-:W-:-:S04]  /*3570*/  IMAD.HI.U32 R4, R3, R91, RZ ;  /* 0x0000005b03047227 */ /* 0x000fc800078e00ff */
[----:B------:R-:W-:Y:S02]  /*3580*/  IMAD.MOV R5, RZ, RZ, -R5 ;  /* 0x000000ffff057224 */ /* 0x000fe400078e0a05 */
[----:B------:R-:W-:Y:S02]  /*3590*/  IMAD.MOV R4, RZ, RZ, -R4 ;  /* 0x000000ffff047224 */ /* 0x000fe400078e0a04 */
[--C-:B------:R-:W-:Y:S01]  /*35a0*/  @!P1 IMAD.IADD R103, R103, 0x1, -R0.reuse ;  /* 0x0000000167679824 */ /* 0x100fe200078e0a00 */
[C---:B------:R-:W-:Y:S01]  /*35b0*/  ISETP.GT.U32.AND P1, PT, R0.reuse, R99, PT ;  /* 0x000000630000720c */ /* 0x040fe20003f24070 */
[C---:B------:R-:W-:Y:S02]  /*35c0*/  IMAD R93, R0.reuse, R5, R93 ;  /* 0x00000005005d7224 */ /* 0x040fe400078e025d */
[C---:B------:R-:W-:Y:S02]  /*35d0*/  IMAD R91, R0.reuse, R4, R91 ;  /* 0x00000004005b7224 */ /* 0x040fe400078e025b */
[----:B------:R-:W-:Y:S01]  /*35e0*/  @!P5 IMAD.MOV R101, RZ, RZ, -R101 ;  /* 0x000000ffff65d224 */ /* 0x000fe200078e0a65 */
[C---:B------:R-:W-:Y:S01]  /*35f0*/  ISETP.GT.U32.AND P5, PT, R0.reuse, R93, PT ;  /* 0x0000005d0000720c */ /* 0x040fe20003fa4070 */
[--C-:B------:R-:W-:Y:S01]  /*3600*/  @!P0 IMAD.IADD R95, R95, 0x1, -R0.reuse ;  /* 0x000000015f5f8824 */ /* 0x100fe200078e0a00 */
[----:B------:R-:W-:Y:S01]  /*3610*/  ISETP.GT.U32.AND P0, PT, R0, R91, PT ;  /* 0x0000005b0000720c */ /* 0x000fe20003f04070 */
[----:B------:R-:W-:-:S02]  /*3620*/  @!P3 IMAD.IADD R97, R97, 0x1, -R0 ;  /* 0x000000016161b824 */ /* 0x000fc400078e0a00 */
[----:B------:R-:W-:-:S03]  /*3630*/  IMAD.HI.U32 R5, R3, R89, RZ ;  /* 0x0000005903057227 */ /* 0x000fc600078e00ff */
[----:B------:R-:W-:Y:S01]  /*3640*/  ISETP.GT.U32.AND P2, PT, R0, R97, PT ;  /* 0x000000610000720c */ /* 0x000fe20003f44070 */
[--C-:B------:R-:W-:Y:S01]  /*3650*/  @!P1 IMAD.IADD R99, R99, 0x1, -R0.reuse ;  /* 0x0000000163639824 */ /* 0x100fe200078e0a00 */
[----:B------:R-:W-:Y:S01]  /*3660*/  ISETP.GE.AND P1, PT, R9, RZ, PT ;  /* 0x000000ff0900720c */ /* 0x000fe20003f26270 */
[----:B------:R-:W-:Y:S01]  /*3670*/  IMAD.MOV R5, RZ, RZ, -R5 ;  /* 0x000000ffff057224 */ /* 0x000fe200078e0a05 */
[----:B------:R-:W-:Y:S01]  /*3680*/  LOP3.LUT R9, R2, 0x88, RZ, 0xfc, !PT ;  /* 0x0000008802097812 */ /* 0x000fe200078efcff */
[----:B------:R-:W-:Y:S01]  /*3690*/  @!P6 IMAD.MOV R103, RZ, RZ, -R103 ;  /* 0x000000ffff67e224 */ /* 0x000fe200078e0a67 */
[----:B------:R-:W-:Y:S01]  /*36a0*/  @!P5 IADD3 R93, R93, -R0, RZ ;  /* 0x800000005d5dd210 */ /* 0x000fe20007ffe0ff */
[----:B------:R-:W-:Y:S01]  /*36b0*/  @!P0 IMAD.IADD R91, R91, 0x1, -R0 ;  /* 0x000000015b5b8824 */ /* 0x000fe200078e0a00 */
[----:B------:R-:W-:Y:S01]  /*36c0*/  IABS R87, R9 ;  /* 0x0000000900577213 */ /* 0x000fe20000000000 */
[C---:B------:R-:W-:Y:S01]  /*36d0*/  IMAD R89, R0.reuse, R5, R89 ;  /* 0x0000000500597224 */ /* 0x040fe200078e0259 */
[----:B------:R-:W-:-:S02]  /*36e0*/  ISETP.GT.U32.AND P5, PT, R0, R95, PT ;  /* 0x0000005f0000720c */ /* 0x000fc40003fa4070 */
[C---:B------:R-:W-:Y:S01]  /*36f0*/  ISETP.GT.U32.AND P0, PT, R0.reuse, R91, PT ;  /* 0x0000005b0000720c */ /* 0x040fe20003f04070 */
[----:B------:R-:W-:Y:S01]  /*3700*/  IMAD.HI.U32 R4, R3, R87, RZ ;  /* 0x0000005703047227 */ /* 0x000fe200078e00ff */
[----:B------:R-:W-:Y:S02]  /*3710*/  ISETP.GT.U32.AND P3, PT, R0, R99, PT ;  /* 0x000000630000720c */ /* 0x000fe40003f64070 */
[----:B------:R-:W-:Y:S01]  /*3720*/  ISETP.GE.AND P6, PT, R8, RZ, PT ;  /* 0x000000ff0800720c */ /* 0x000fe20003fc6270 */
[----:B------:R-:W-:Y:S02]  /*3730*/  IMAD.MOV R4, RZ, RZ, -R4 ;  /* 0x000000ffff047224 */ /* 0x000fe400078e0a04 */
[--C-:B------:R-:W-:Y:S01]  /*3740*/  @!P2 IMAD.IADD R97, R97, 0x1, -R0.reuse ;  /* 0x000000016161a824 */ /* 0x100fe200078e0a00 */
[----:B------:R-:W-:Y:S01]  /*3750*/  ISETP.GE.AND P2, PT, R12, RZ, PT ;  /* 0x000000ff0c00720c */ /* 0x000fe20003f46270 */
[----:B------:R-:W-:Y:S01]  /*3760*/  IMAD R87, R0, R4, R87 ;  /* 0x0000000400577224 */ /* 0x000fe200078e0257 */
[----:B------:R-:W-:Y:S01]  /*3770*/  LOP3.LUT R12, R2, 0x8c, RZ, 0xfc, !PT ;  /* 0x0000008c020c7812 */ /* 0x000fe200078efcff */
[--C-:B------:R-:W-:Y:S01]  /*3780*/  @!P5 IMAD.IADD R95, R95, 0x1, -R0.reuse ;  /* 0x000000015f5fd824 */ /* 0x100fe200078e0a00 */
[C---:B------:R-:W-:Y:S01]  /*3790*/  ISETP.GT.U32.AND P5, PT, R0.reuse, R89, PT ;  /* 0x000000590000720c */ /* 0x040fe20003fa4070 */
[--C-:B------:R-:W-:Y:S01]  /*37a0*/  @!P0 IMAD.IADD R91, R91, 0x1, -R0.reuse ;  /* 0x000000015b5b8824 */ /* 0x100fe200078e0a00 */
[----:B------:R-:W-:Y:S01]  /*37b0*/  ISETP.GT.U32.AND P0, PT, R0, R87, PT ;  /* 0x000000570000720c */ /* 0x000fe20003f04070 */
[----:B------:R-:W-:Y:S01]  /*37c0*/  @!P3 IMAD.IADD R99, R99, 0x1, -R0 ;  /* 0x000000016363b824 */ /* 0x000fe200078e0a00 */
[----:B------:R-:W-:Y:S01]  /*37d0*/  IABS R83, R12 ;  /* 0x0000000c00537213 */ /* 0x000fe20000000000 */
[----:B------:R-:W-:Y:S01]  /*37e0*/  IMAD.HI.U32 R8, R3, R81, RZ ;  /* 0x0000005103087227 */ /* 0x000fe200078e00ff */
[----:B------:R-:W-:-:S02]  /*37f0*/  ISETP.GE.AND P3, PT, R11, RZ, PT ;  /* 0x000000ff0b00720c */ /* 0x000fc40003f66270 */
[----:B------:R-:W-:Y:S01]  /*3800*/  LOP3.LUT R11, R2, 0x8a, RZ, 0xfc, !PT ;  /* 0x0000008a020b7812 */ /* 0x000fe200078efcff */
[----:B------:R-:W-:Y:S01]  /*3810*/  @!P4 IMAD.MOV R99, RZ, RZ, -R99 ;  /* 0x000000ffff63c224 */ /* 0x000fe200078e0a63 */
[----:B------:R-:W-:Y:S01]  /*3820*/  ISETP.GT.U32.AND P4, PT, R0, R93, PT ;  /* 0x0000005d0000720c */ /* 0x000fe20003f84070 */
[----:B------:R-:W-:Y:S01]  /*3830*/  IMAD.HI.U32 R5, R3, R83, RZ ;  /* 0x0000005303057227 */ /* 0x000fe200078e00ff */
[----:B------:R-:W-:-:S03]  /*3840*/  IABS R85, R11 ;  /* 0x0000000b00557213 */ /* 0x000fc60000000000 */
[--C-:B------:R-:W-:Y:S01]  /*3850*/  @!P5 IMAD.IADD R89, R89, 0x1, -R0.reuse ;  /* 0x000000015959d824 */ /* 0x100fe200078e0a00 */
[----:B------:R-:W-:Y:S01]  /*3860*/  ISETP.GE.AND P5, PT, R9, RZ, PT ;  /* 0x000000ff0900720c */ /* 0x000fe20003fa6270 */
[----:B------:R-:W-:Y:S01]  /*3870*/  @!P0 IMAD.IADD R87, R87, 0x1, -R0 ;  /* 0x0000000157578824 */ /* 0x000fe200078e0a00 */
[----:B------:R-:W-:Y:S01]  /*3880*/  LOP3.LUT R9, R2, 0x90, RZ, 0xfc, !PT ;  /* 0x0000009002097812 */ /* 0x000fe200078efcff */
[----:B------:R-:W-:Y:S01]  /*3890*/  IMAD.MOV R5, RZ, RZ, -R5 ;  /* 0x000000ffff057224 */ /* 0x000fe200078e0a05 */
[C---:B------:R-:W-:Y:S01]  /*38a0*/  ISETP.GT.U32.AND P0, PT, R0.reuse, R89, PT ;  /* 0x000000590000720c */ /* 0x040fe20003f04070 */
[----:B------:R-:W-:Y:S01]  /*38b0*/  IMAD.MOV R8, RZ, RZ, -R8 ;  /* 0x000000ffff087224 */ /* 0x000fe200078e0a08 */
[----:B------:R-:W-:Y:S01]  /*38c0*/  IABS R79, R9 ;  /* 0x00000009004f7213 */ /* 0x000fe20000000000 */
[----:B------:R-:W-:Y:S01]  /*38d0*/  @!P4 IMAD.IADD R93, R93, 0x1, -R0 ;  /* 0x000000015d5dc824 */ /* 0x000fe200078e0a00 */
[----:B------:R-:W-:Y:S01]  /*38e0*/  ISETP.GE.AND P4, PT, R13, RZ, PT ;  /* 0x000000ff0d00720c */ /* 0x000fe20003f86270 */
[----:B------:R-:W-:Y:S01]  /*38f0*/  IMAD R83, R0, R5, R83 ;  /* 0x0000000500537224 */ /* 0x000fe200078e0253 */
[----:B------:R-:W-:Y:S01]  /*3900*/  LOP3.LUT R13, R2, 0xa8, RZ, 0xfc, !PT ;  /* 0x000000a8020d7812 */ /* 0x000fe200078efcff */
[----:B------:R-:W-:Y:S01]  /*3910*/  IMAD R81, R0, R8, R81 ;  /* 0x0000000800517224 */ /* 0x000fe200078e0251 */
[----:B------:R-:W-:Y:S01]  /*3920*/  LOP3.LUT R8, R2, 0x92, RZ, 0xfc, !PT ;  /* 0x0000009202087812 */ /* 0x000fe200078efcff */
[----:B------:R-:W-:Y:S01]  /*3930*/  @!P3 IMAD.MOV R93, RZ, RZ, -R93 ;  /* 0x000000ffff5db224 */ /* 0x000fe200078e0a5d */
[----:B------:R-:W-:Y:S01]  /*3940*/  ISETP.GT.U32.AND P3, PT, R0, R83, PT ;  /* 0x000000530000720c */ /* 0x000fe20003f64070 */
[----:B------:R-:W-:Y:S01]  /*3950*/  IMAD.HI.U32 R4, R3, R85, RZ ;  /* 0x0000005503047227 */ /* 0x000fe200078e00ff */
[----:B------:R-:W-:-:S02]  /*3960*/  IABS R77, R8 ;  /* 0x00000008004d7213 */ /* 0x000fc40000000000 */
[----:B------:R-:W-:Y:S01]  /*3970*/  IABS R55, R13 ;  /* 0x0000000d00377213 */ /* 0x000fe20000000000 */
[----:B------:R-:W-:Y:S01]  /*3980*/  @!P0 IMAD.IADD R89, R89, 0x1, -R0 ;  /* 0x0000000159598824 */ /* 0x000fe200078e0a00 */
[C---:B------:R-:W-:Y:S01]  /*3990*/  ISETP.GT.U32.AND P0, PT, R0.reuse, R81, PT ;  /* 0x000000510000720c */ /* 0x040fe20003f04070 */
[----:B------:R-:W-:Y:S02]  /*39a0*/  IMAD.MOV R4, RZ, RZ, -R4 ;  /* 0x000000ffff047224 */ /* 0x000fe400078e0a04 */
[----:B------:R-:W-:Y:S01]  /*39b0*/  @!P1 IMAD.MOV R97, RZ, RZ, -R97 ;  /* 0x000000ffff619224 */ /* 0x000fe200078e0a61 */
[C---:B------:R-:W-:Y:S01]  /*39c0*/  ISETP.GT.U32.AND P1, PT, R0.reuse, R87, PT ;  /* 0x000000570000720c */ /* 0x040fe20003f24070 */
[----:B------:R-:W-:Y:S02]  /*39d0*/  IMAD R85, R0, R4, R85 ;  /* 0x0000000400557224 */ /* 0x000fe400078e0255 */
[----:B------:R-:W-:Y:S02]  /*39e0*/  @!P3 IMAD.IADD R83, R83, 0x1, -R0 ;  /* 0x000000015353b824 */ /* 0x000fe400078e0a00 */
[----:B------:R-:W-:-:S04]  /*39f0*/  IMAD.HI.U32 R4, R3, R79, RZ ;  /* 0x0000004f03047227 */ /* 0x000fc800078e00ff */
[----:B------:R-:W-:Y:S01]  /*3a00*/  @!P0 IMAD.IADD R81, R81, 0x1, -R0 ;  /* 0x0000000151518824 */ /* 0x000fe200078e0a00 */
[----:B------:R-:W-:Y:S01]  /*3a10*/  ISETP.GT.U32.AND P0, PT, R0, R83, PT ;  /* 0x000000530000720c */ /* 0x000fe20003f04070 */
[----:B------:R-:W-:Y:S02]  /*3a20*/  IMAD.MOV R5, RZ, RZ, -R4 ;  /* 0x000000ffff057224 */ /* 0x000fe400078e0a04 */
[----:B------:R-:W-:-:S04]  /*3a30*/  IMAD.HI.U32 R4, R3, R77, RZ ;  /* 0x0000004d03047227 */ /* 0x000fc800078e00ff */
[----:B------:R-:W-:Y:S02]  /*3a40*/  IMAD.MOV R4, RZ, RZ, -R4 ;  /* 0x000000ffff047224 */ /* 0x000fe400078e0a04 */
[--C-:B------:R-:W-:Y:S01]  /*3a50*/  @!P1 IMAD.IADD R87, R87, 0x1, -R0.reuse ;  /* 0x0000000157579824 */ /* 0x100fe200078e0a00 */
[----:B------:R-:W-:Y:S01]  /*3a60*/  ISETP.GE.AND P1, PT, R12, RZ, PT ;  /* 0x000000ff0c00720c */ /* 0x000fe20003f26270 */
[----:B------:R-:W-:Y:S01]  /*3a70*/  IMAD R79, R0, R5, R79 ;  /* 0x00000005004f7224 */ /* 0x000fe200078e024f */
[----:B------:R-:W-:Y:S01]  /*3a80*/  LOP3.LUT R12, R2, 0x96, RZ, 0xfc, !PT ;  /* 0x00000096020c7812 */ /* 0x000fe200078efcff */
[----:B------:R-:W-:Y:S01]  /*3a90*/  @!P6 IMAD.MOV R95, RZ, RZ, -R95 ;  /* 0x000000ffff5fe224 */ /* 0x000fe200078e0a5f */
[C---:B------:R-:W-:Y:S01]  /*3aa0*/  ISETP.GT.U32.AND P6, PT, R0.reuse, R85, PT ;  /* 0x000000550000720c */ /* 0x040fe20003fc4070 */
[C---:B------:R-:W-:Y:S01]  /*3ab0*/  IMAD R77, R0.reuse, R4, R77 ;  /* 0x00000004004d7224 */ /* 0x040fe200078e024d */
[----:B------:R-:W-:Y:S01]  /*3ac0*/  IABS R73, R12 ;  /* 0x0000000c00497213 */ /* 0x000fe20000000000 */
[----:B------:R-:W-:Y:S01]  /*3ad0*/  @!P5 IMAD.MOV R87, RZ, RZ, -R87 ;  /* 0x000000ffff57d224 */ /* 0x000fe200078e0a57 */
[C---:B------:R-:W-:Y:S01]  /*3ae0*/  ISETP.GT.U32.AND P5, PT, R0.reuse, R79, PT ;  /* 0x0000004f0000720c */ /* 0x040fe20003fa4070 */
[----:B------:R-:W-:Y:S01]  /*3af0*/  @!P0 IMAD.IADD R83, R83, 0x1, -R0 ;  /* 0x0000000153538824 */ /* 0x000fe200078e0a00 */
[C---:B------:R-:W-:Y:S01]  /*3b00*/  ISETP.GT.U32.AND P0, PT, R0.reuse, R77, PT ;  /* 0x0000004d0000720c */ /* 0x040fe20003f04070 */
[----:B------:R-:W-:Y:S01]  /*3b10*/  @!P4 IMAD.MOV R89, RZ, RZ, -R89 ;  /* 0x000000ffff59c224 */ /* 0x000fe200078e0a59 */
[----:B------:R-:W-:Y:S01]  /*3b20*/  ISETP.GT.U32.AND P4, PT, R0, R81, PT ;  /* 0x000000510000720c */ /* 0x000fe20003f84070 */
[----:B------:R-:W-:Y:S01]  /*3b30*/  @!P2 IMAD.MOV R91, RZ, RZ, -R91 ;  /* 0x000000ffff5ba224 */ /* 0x000fe200078e0a5b */
[----:B------:R-:W-:Y:S01]  /*3b40*/  ISETP.GE.AND P2, PT, R11, RZ, PT ;  /* 0x000000ff0b00720c */ /* 0x000fe20003f46270 */
[----:B------:R-:W-:Y:S01]  /*3b50*/  IMAD.HI.U32 R5, R3, R73, RZ ;  /* 0x0000004903057227 */ /* 0x000fe200078e00ff */
[----:B------:R-:W-:-:S03]  /*3b60*/  LOP3.LUT R11, R2, 0x94, RZ, 0xfc, !PT ;  /* 0x00000094020b7812 */ /* 0x000fc600078efcff */
[--C-:B------:R-:W-:Y:S01]  /*3b70*/  @!P6 IMAD.IADD R85, R85, 0x1, -R0.reuse ;  /* 0x000000015555e824 */ /* 0x100fe200078e0a00 */
[----:B------:R-:W-:Y:S01]  /*3b80*/  IABS R75, R11 ;  /* 0x0000000b004b7213 */ /* 0x000fe20000000000 */
[----:B------:R-:W-:Y:S01]  /*3b90*/  IMAD.MOV R5, RZ, RZ, -R5 ;  /* 0x000000ffff057224 */ /* 0x000fe200078e0a05 */
[----:B------:R-:W-:Y:S01]  /*3ba0*/  @!P5 IADD3 R79, R79, -R0, RZ ;  /* 0x800000004f4fd210 */ /* 0x000fe20007ffe0ff */
[--C-:B------:R-:W-:Y:S01]  /*3bb0*/  @!P0 IMAD.IADD R77, R77, 0x1, -R0.reuse ;  /* 0x000000014d4d8824 */ /* 0x100fe200078e0a00 */
[C---:B------:R-:W-:Y:S01]  /*3bc0*/  ISETP.GT.U32.AND P3, PT, R0.reuse, R85, PT ;  /* 0x000000550000720c */ /* 0x040fe20003f64070 */
[----:B------:R-:W-:Y:S01]  /*3bd0*/  @!P4 IMAD.IADD R81, R81, 0x1, -R0 ;  /* 0x000000015151c824 */ /* 0x000fe200078e0a00 */
[C---:B------:R-:W-:Y:S01]  /*3be0*/  ISETP.GT.U32.AND P0, PT, R0.reuse, R79, PT ;  /* 0x0000004f0000720c */ /* 0x040fe20003f04070 */
[----:B------:R-:W-:Y:S01]  /*3bf0*/  IMAD R73, R0, R5, R73 ;  /* 0x0000000500497224 */ /* 0x000fe200078e0249 */
[----:B------:R-:W-:Y:S01]  /*3c00*/  ISETP.GE.AND P4, PT, R8, RZ, PT ;  /* 0x000000ff0800720c */ /* 0x000fe20003f86270 */
[----:B------:R-:W-:Y:S01]  /*3c10*/  IMAD.HI.U32 R4, R3, R75, RZ ;  /* 0x0000004b03047227 */ /* 0x000fe200078e00ff */
[----:B------:R-:W-:-:S02]  /*3c20*/  LOP3.LUT R8, R2, 0x98, RZ, 0xfc, !PT ;  /* 0x0000009802087812 */ /* 0x000fc400078efcff */
[----:B------:R-:W-:Y:S01]  /*3c30*/  ISETP.GE.AND P6, PT, R14, RZ, PT ;  /* 0x000000ff0e00720c */ /* 0x000fe20003fc6270 */
[----:B------:R-:W-:Y:S01]  /*3c40*/  IMAD.MOV R4, RZ, RZ, -R4 ;  /* 0x000000ffff047224 */ /* 0x000fe200078e0a04 */
[----:B------:R-:W-:Y:S01]  /*3c50*/  IABS R71, R8 ;  /* 0x0000000800477213 */ /* 0x000fe20000000000 */
[----:B------:R-:W-:Y:S01]  /*3c60*/  @!P1 IMAD.MOV R83, RZ, RZ, -R83 ;  /* 0x000000ffff539224 */ /* 0x000fe200078e0a53 */
[----:B------:R-:W-:Y:S01]  /*3c70*/  ISETP.GE.AND P5, PT, R11, RZ, PT ;  /* 0x000000ff0b00720c */ /* 0x000fe20003fa6270 */
[--C-:B------:R-:W-:Y:S01]  /*3c80*/  @!P3 IMAD.IADD R85, R85, 0x1, -R0.reuse ;  /* 0x000000015555b824 */ /* 0x100fe200078e0a00 */
[----:B------:R-:W-:Y:S01]  /*3c90*/  ISETP.GE.AND P3, PT, R9, RZ, PT ;  /* 0x000000ff0900720c */ /* 0x000fe20003f66270 */
[----:B------:R-:W-:Y:S01]  /*3ca0*/  @!P0 IMAD.IADD R79, R79, 0x1, -R0 ;  /* 0x000000014f4f8824 */ /* 0x000fe200078e0a00 */
[C---:B------:R-:W-:Y:S01]  /*3cb0*/  ISETP.GT.U32.AND P0, PT, R0.reuse, R73, PT ;  /* 0x000000490000720c */ /* 0x040fe20003f04070 */
[----:B------:R-:W-:Y:S01]  /*3cc0*/  @!P2 IMAD.MOV R85, RZ, RZ, -R85 ;  /* 0x000000ffff55a224 */ /* 0x000fe200078e0a55 */
[C---:B------:R-:W-:Y:S01]  /*3cd0*/  ISETP.GT.U32.AND P2, PT, R0.reuse, R77, PT ;  /* 0x0000004d0000720c */ /* 0x040fe20003f44070 */
[----:B------:R-:W-:Y:S01]  /*3ce0*/  IMAD R75, R0, R4, R75 ;  /* 0x00000004004b7224 */ /* 0x000fe200078e024b */
[C---:B------:R-:W-:Y:S01]  /*3cf0*/  LOP3.LUT R9, R2.reuse, 0x9c, RZ, 0xfc, !PT ;  /* 0x0000009c02097812 */ /* 0x040fe200078efcff */
[----:B------:R-:W-:Y:S01]  /*3d00*/  IMAD.HI.U32 R4, R3, R71, RZ ;  /* 0x0000004703047227 */ /* 0x000fe200078e00ff */
[----:B------:R-:W-:-:S02]  /*3d10*/  LOP3.LUT R11, R2, 0x9e, RZ, 0xfc, !PT ;  /* 0x0000009e020b7812 */ /* 0x000fc400078efcff */
[----:B------:R-:W-:Y:S01]  /*3d20*/  ISETP.GT.U32.AND P1, PT, R0, R75, PT ;  /* 0x0000004b0000720c */ /* 0x000fe20003f24070 */
[----:B------:R-:W-:Y:S01]  /*3d30*/  IMAD.MOV R4, RZ, RZ, -R4 ;  /* 0x000000ffff047224 */ /* 0x000fe200078e0a04 */
[----:B------:R-:W-:Y:S01]  /*3d40*/  IABS R67, R9 ;  /* 0x0000000900437213 */ /* 0x000fe20000000000 */
[----:B------:R-:W-:Y:S01]  /*3d50*/  @!P6 IMAD.MOV R81, RZ, RZ, -R81 ;  /* 0x000000ffff51e224 */ /* 0x000fe200078e0a51 */
[----:B------:R-:W-:Y:S01]  /*3d60*/  ISETP.GE.AND P6, PT, R12, RZ, PT ;  /* 0x000000ff0c00720c */ /* 0x000fe20003fc6270 */
[----:B------:R-:W-:Y:S01]  /*3d70*/  IMAD R71, R0, R4, R71 ;  /* 0x0000000400477224 */ /* 0x000fe200078e0247 */
[----:B------:R-:W-:Y:S01]  /*3d80*/  LOP3.LUT R4, R2, 0x9a, RZ, 0xfc, !PT ;  /* 0x0000009a02047812 */ /* 0x000fe200078efcff */
[--C-:B------:R-:W-:Y:S01]  /*3d90*/  @!P0 IMAD.IADD R73, R73, 0x1, -R0.reuse ;  /* 0x0000000149498824 */ /* 0x100fe200078e0a00 */
[----:B------:R-:W-:Y:S01]  /*3da0*/  IABS R65, R11 ;  /* 0x0000000b00417213 */ /* 0x000fe20000000000 */
[----:B------:R-:W-:Y:S01]  /*3db0*/  @!P2 IMAD.IADD R77, R77, 0x1, -R0 ;  /* 0x000000014d4da824 */ /* 0x000fe200078e0a00 */
[----:B------:R-:W-:Y:S01]  /*3dc0*/  IABS R69, R4 ;  /* 0x0000000400457213 */ /* 0x000fe20000000000 */
[----:B------:R-:W-:Y:S01]  /*3dd0*/  @!P3 IMAD.MOV R79, RZ, RZ, -R79 ;  /* 0x000000ffff4fb224 */ /* 0x000fe200078e0a4f */
[----:B------:R-:W-:Y:S01]  /*3de0*/  ISETP.GT.U32.AND P0, PT, R0, R73, PT ;  /* 0x000000490000720c */ /* 0x000fe20003f04070 */
[----:B------:R-:W-:Y:S01]  /*3df0*/  @!P4 IMAD.MOV R77, RZ, RZ, -R77 ;  /* 0x000000ffff4dc224 */ /* 0x000fe200078e0a4d */
[----:B------:R-:W-:Y:S01]  /*3e00*/  ISETP.GE.AND P3, PT, R4, RZ, PT ;  /* 0x000000ff0400720c */ /* 0x000fe20003f66270 */
[----:B------:R-:W-:Y:S01]  /*3e10*/  IMAD.HI.U32 R4, R3, R69, RZ ;  /* 0x0000004503047227 */ /* 0x000fe200078e00ff */
[----:B------:R-:W-:-:S02]  /*3e20*/  ISETP.GT.U32.AND P4, PT, R0, R71, PT ;  /* 0x000000470000720c */ /* 0x000fc40003f84070 */
[----:B------:R-:W-:Y:S01]  /*3e30*/  ISETP.GE.AND P2, PT, R8, RZ, PT ;  /* 0x000000ff0800720c */ /* 0x000fe20003f46270 */
        /* <DEDUP_REMOVED lines=8> */
[----:B------:R-:W-:Y:S01]  /*3ec0*/  IMAD.HI.U32 R5, R3, R67, RZ ;  /* 0x0000004303057227 */ /* 0x000fe200078e00ff */
[----:B------:R-:W-:-:S02]  /*3ed0*/  IABS R63, R4 ;  /* 0x00000004003f7213 */ /* 0x000fc40000000000 */
[----:B------:R-:W-:Y:S01]  /*3ee0*/  ISETP.GE.AND P0, PT, R11, RZ, PT ;  /* 0x000000ff0b00720c */ /* 0x000fe20003f06270 */
[--C-:B------:R-:W-:Y:S01]  /*3ef0*/  @!P4 IMAD.IADD R71, R71, 0x1, -R0.reuse ;  /* 0x000000014747c824 */ /* 0x100fe200078e0a00 */
[----:B------:R-:W-:Y:S01]  /*3f00*/  LOP3.LUT R11, R2, 0xa4, RZ, 0xfc, !PT ;  /* 0x000000a4020b7812 */ /* 0x000fe200078efcff */
[----:B------:R-:W-:Y:S01]  /*3f10*/  @!P6 IMAD.MOV R73, RZ, RZ, -R73 ;  /* 0x000000ffff49e224 */ /* 0x000fe200078e0a49 */
[C---:B------:R-:W-:Y:S01]  /*3f20*/  ISETP.GT.U32.AND P6, PT, R0.reuse, R69, PT ;  /* 0x000000450000720c */ /* 0x040fe20003fc4070 */
[----:B------:R-:W-:Y:S01]  /*3f30*/  IMAD.MOV R5, RZ, RZ, -R5 ;  /* 0x000000ffff057224 */ /* 0x000fe200078e0a05 */
[C---:B------:R-:W-:Y:S01]  /*3f40*/  ISETP.GT.U32.AND P4, PT, R0.reuse, R71, PT ;  /* 0x000000470000720c */ /* 0x040fe20003f84070 */
[----:B------:R-:W-:Y:S01]  /*3f50*/  IMAD.HI.U32 R8, R3, R65, RZ ;  /* 0x0000004103087227 */ /* 0x000fe200078e00ff */
[----:B------:R-:W-:Y:S02]  /*3f60*/  IABS R59, R11 ;  /* 0x0000000b003b7213 */ /* 0x000fe40000000000 */
[----:B------:R-:W-:Y:S01]  /*3f70*/  IABS R57, R12 ;  /* 0x0000000c00397213 */ /* 0x000fe20000000000 */
[--C-:B------:R-:W-:Y:S01]  /*3f80*/  @!P1 IMAD.IADD R75, R75, 0x1, -R0.reuse ;  /* 0x000000014b4b9824 */ /* 0x100fe200078e0a00 */
[----:B------:R-:W-:Y:S01]  /*3f90*/  ISETP.GE.AND P1, PT, R9, RZ, PT ;  /* 0x000000ff0900720c */ /* 0x000fe20003f26270 */
[----:B------:R-:W-:Y:S01]  /*3fa0*/  IMAD R67, R0, R5, R67 ;  /* 0x0000000500437224 */ /* 0x000fe200078e0243 */
[----:B------:R-:W-:Y:S01]  /*3fb0*/  LOP3.LUT R9, R2, 0xa2, RZ, 0xfc, !PT ;  /* 0x000000a202097812 */ /* 0x000fe200078efcff */
[----:B------:R-:W-:Y:S01]  /*3fc0*/  @!P5 IMAD.MOV R75, RZ, RZ, -R75 ;  /* 0x000000ffff4bd224 */ /* 0x000fe200078e0a4b */
[----:B------:R-:W-:Y:S01]  /*3fd0*/  ISETP.GE.AND P5, PT, R4, RZ, PT ;  /* 0x000000ff0400720c */ /* 0x000fe20003fa6270 */
[--C-:B------:R-:W-:Y:S01]  /*3fe0*/  @!P6 IMAD.IADD R69, R69, 0x1, -R0.reuse ;  /* 0x000000014545e824 */ /* 0x100fe200078e0a00 */
[----:B------:R-:W-:Y:S01]  /*3ff0*/  IABS R61, R9 ;  /* 0x00000009003d7213 */ /* 0x000fe20000000000 */
[----:B------:R-:W-:Y:S01]  /*4000*/  @!P4 IMAD.IADD R71, R71, 0x1, -R0 ;  /* 0x000000014747c824 */ /* 0x000fe200078e0a00 */
[C---:B------:R-:W-:Y:S01]  /*4010*/  ISETP.GT.U32.AND P4, PT, R0.reuse, R67, PT ;  /* 0x000000430000720c */ /* 0x040fe20003f84070 */
[----:B------:R-:W-:Y:S01]  /*4020*/  IMAD.MOV R8, RZ, RZ, -R8 ;  /* 0x000000ffff087224 */ /* 0x000fe200078e0a08 */
[----:B------:R-:W-:Y:S01]  /*4030*/  ISETP.GT.U32.AND P6, PT, R0, R69, PT ;  /* 0x000000450000720c */ /* 0x000fe20003fc4070 */
[----:B------:R-:W-:Y:S01]  /*4040*/  IMAD.HI.U32 R4, R3, R63, RZ ;  /* 0x0000003f03047227 */ /* 0x000fe200078e00ff */
[----:B------:R-:W-:-:S03]  /*4050*/  IABS R51, R14 ;  /* 0x0000000e00337213 */ /* 0x000fc60000000000 */
[C---:B------:R-:W-:Y:S02]  /*4060*/  IMAD R65, R0.reuse, R8, R65 ;  /* 0x0000000800417224 */ /* 0x040fe400078e0241 */
[----:B------:R-:W-:Y:S02]  /*4070*/  IMAD.MOV R4, RZ, RZ, -R4 ;  /* 0x000000ffff047224 */ /* 0x000fe400078e0a04 */
[----:B------:R-:W-:Y:S01]  /*4080*/  @!P2 IMAD.MOV R71, RZ, RZ, -R71 ;  /* 0x000000ffff47a224 */ /* 0x000fe200078e0a47 */
[C---:B------:R-:W-:Y:S01]  /*4090*/  ISETP.GT.U32.AND P2, PT, R0.reuse, R65, PT ;  /* 0x000000410000720c */ /* 0x040fe20003f44070 */
[C---:B------:R-:W-:Y:S02]  /*40a0*/  IMAD R63, R0.reuse, R4, R63 ;  /* 0x00000004003f7224 */ /* 0x040fe400078e023f */
[--C-:B------:R-:W-:Y:S02]  /*40b0*/  @!P4 IMAD.IADD R67, R67, 0x1, -R0.reuse ;  /* 0x000000014343c824 */ /* 0x100fe400078e0a00 */
[----:B------:R-:W-:Y:S01]  /*40c0*/  @!P6 IMAD.IADD R69, R69, 0x1, -R0 ;  /* 0x000000014545e824 */ /* 0x000fe200078e0a00 */
[C---:B------:R-:W-:Y:S01]  /*40d0*/  ISETP.GT.U32.AND P6, PT, R0.reuse, R63, PT ;  /* 0x0000003f0000720c */ /* 0x040fe20003fc4070 */
[----:B------:R-:W-:Y:S01]  /*40e0*/  IMAD.HI.U32 R5, R3, R61, RZ ;  /* 0x0000003d03057227 */ /* 0x000fe200078e00ff */
[----:B------:R-:W-:-:S03]  /*40f0*/  ISETP.GT.U32.AND P4, PT, R0, R67, PT ;  /* 0x000000430000720c */ /* 0x000fc60003f84070 */
[----:B------:R-:W-:-:S04]  /*4100*/  IMAD.HI.U32 R8, R3, R59, RZ ;  /* 0x0000003b03087227 */ /* 0x000fc800078e00ff */
[----:B------:R-:W-:Y:S01]  /*4110*/  IMAD.MOV R5, RZ, RZ, -R5 ;  /* 0x000000ffff057224 */ /* 0x000fe200078e0a05 */
[----:B------:R-:W-:Y:S01]  /*4120*/  IADD3 R8, -R8, RZ, RZ ;  /* 0x000000ff08087210 */ /* 0x000fe20007ffe1ff */
[--C-:B------:R-:W-:Y:S02]  /*4130*/  @!P2 IMAD.IADD R65, R65, 0x1, -R0.reuse ;  /* 0x000000014141a824 */ /* 0x100fe400078e0a00 */
[C---:B------:R-:W-:Y:S02]  /*4140*/  IMAD R61, R0.reuse, R5, R61 ;  /* 0x00000005003d7224 */ /* 0x040fe400078e023d */
[----:B------:R-:W-:Y:S01]  /*4150*/  @!P6 IMAD.IADD R63, R63, 0x1, -R0 ;  /* 0x000000013f3fe824 */ /* 0x000fe200078e0a00 */
[----:B------:R-:W-:Y:S01]  /*4160*/  ISETP.GT.U32.AND P6, PT, R0, R65, PT ;  /* 0x000000410000720c */ /* 0x000fe20003fc4070 */
[----:B------:R-:W-:-:S04]  /*4170*/  IMAD.HI.U32 R4, R3, R57, RZ ;  /* 0x0000003903047227 */ /* 0x000fc800078e00ff */
[----:B------:R-:W-:Y:S01]  /*4180*/  IMAD R59, R0, R8, R59 ;  /* 0x00000008003b7224 */ /* 0x000fe200078e023b */
[----:B------:R-:W-:Y:S01]  /*4190*/  LOP3.LUT R8, R2, 0xaa, RZ, 0xfc, !PT ;  /* 0x000000aa02087812 */ /* 0x000fe200078efcff */
[----:B------:R-:W-:Y:S01]  /*41a0*/  @!P4 IMAD.IADD R67, R67, 0x1, -R0 ;  /* 0x000000014343c824 */ /* 0x000fe200078e0a00 */
[C---:B------:R-:W-:Y:S01]  /*41b0*/  ISETP.GT.U32.AND P4, PT, R0.reuse, R61, PT ;  /* 0x0000003d0000720c */ /* 0x040fe20003f84070 */
[----:B------:R-:W-:Y:S01]  /*41c0*/  IMAD.MOV R4, RZ, RZ, -R4 ;  /* 0x000000ffff047224 */ /* 0x000fe200078e0a04 */
[----:B------:R-:W-:Y:S01]  /*41d0*/  ISETP.GT.U32.AND P2, PT, R0, R59, PT ;  /* 0x0000003b0000720c */ /* 0x000fe20003f44070 */
[----:B------:R-:W-:Y:S01]  /*41e0*/  IMAD.HI.U32 R5, R3, R55, RZ ;  /* 0x0000003703057227 */ /* 0x000fe200078e00ff */
[----:B------:R-:W-:-:S03]  /*41f0*/  IABS R53, R8 ;  /* 0x0000000800357213 */ /* 0x000fc60000000000 */
[C---:B------:R-:W-:Y:S02]  /*4200*/  IMAD R57, R0.reuse, R4, R57 ;  /* 0x0000000400397224 */ /* 0x040fe400078e0239 */
[--C-:B------:R-:W-:Y:S02]  /*4210*/  @!P6 IMAD.IADD R65, R65, 0x1, -R0.reuse ;  /* 0x000000014141e824 */ /* 0x100fe400078e0a00 */
[----:B------:R-:W-:Y:S01]  /*4220*/  IMAD.MOV R5, RZ, RZ, -R5 ;  /* 0x000000ffff057224 */ /* 0x000fe200078e0a05 */
[C---:B------:R-:W-:Y:S01]  /*4230*/  ISETP.GT.U32.AND P6, PT, R0.reuse, R57, PT ;  /* 0x000000390000720c */ /* 0x040fe20003fc4070 */
[--C-:B------:R-:W-:Y:S01]  /*4240*/  @!P4 IMAD.IADD R61, R61, 0x1, -R0.reuse ;  /* 0x000000013d3dc824 */ /* 0x100fe200078e0a00 */
[C---:B------:R-:W-:Y:S01]  /*4250*/  ISETP.GT.U32.AND P4, PT, R0.reuse, R63, PT ;  /* 0x0000003f0000720c */ /* 0x040fe20003f84070 */
[----:B------:R-:W-:Y:S02]  /*4260*/  @!P2 IMAD.IADD R59, R59, 0x1, -R0 ;  /* 0x000000013b3ba824 */ /* 0x000fe400078e0a00 */
[----:B------:R-:W-:Y:S01]  /*4270*/  @!P3 IMAD.MOV R69, RZ, RZ, -R69 ;  /* 0x000000ffff45b224 */ /* 0x000fe200078e0a45 */
[C---:B------:R-:W-:Y:S01]  /*4280*/  ISETP.GT.U32.AND P2, PT, R0.reuse, R61, PT ;  /* 0x0000003d0000720c */ /* 0x040fe20003f44070 */
[C---:B------:R-:W-:Y:S01]  /*4290*/  IMAD R55, R0.reuse, R5, R55 ;  /* 0x0000000500377224 */ /* 0x040fe200078e0237 */
[----:B------:R-:W-:Y:S01]  /*42a0*/  ISETP.GT.U32.AND P3, PT, R0, R59, PT ;  /* 0x0000003b0000720c */ /* 0x000fe20003f64070 */
[----:B------:R-:W-:-:S04]  /*42b0*/  IMAD.HI.U32 R5, R3, R49, RZ ;  /* 0x0000003103057227 */ /* 0x000fc800078e00ff */
[--C-:B------:R-:W-:Y:S01]  /*42c0*/  @!P6 IMAD.IADD R57, R57, 0x1, -R0.reuse ;  /* 0x000000013939e824 */ /* 0x100fe200078e0a00 */
[----:B------:R-:W-:Y:S01]  /*42d0*/  ISETP.GE.AND P6, PT, R11, RZ, PT ;  /* 0x000000ff0b00720c */ /* 0x000fe20003fc6270 */
[----:B------:R-:W-:Y:S01]  /*42e0*/  @!P4 IMAD.IADD R63, R63, 0x1, -R0 ;  /* 0x000000013f3fc824 */ /* 0x000fe200078e0a00 */
[----:B------:R-:W-:Y:S01]  /*42f0*/  ISETP.GT.U32.AND P4, PT, R0, R55, PT ;  /* 0x000000370000720c */ /* 0x000fe20003f84070 */
[----:B------:R-:W-:Y:S01]  /*4300*/  IMAD.MOV R5, RZ, RZ, -R5 ;  /* 0x000000ffff057224 */ /* 0x000fe200078e0a05 */
[----:B------:R-:W-:Y:S01]  /*4310*/  LOP3.LUT R11, R2, 0xba, RZ, 0xfc, !PT ;  /* 0x000000ba020b7812 */ /* 0x000fe200078efcff */
[----:B------:R-:W-:-:S03]  /*4320*/  IMAD.HI.U32 R4, R3, R53, RZ ;  /* 0x0000003503047227 */ /* 0x000fc600078e00ff */
[----:B------:R-:W-:Y:S01]  /*4330*/  IABS R37, R11 ;  /* 0x0000000b00257213 */ /* 0x000fe20000000000 */
[----:B------:R-:W-:Y:S02]  /*4340*/  @!P3 IMAD.IADD R59, R59, 0x1, -R0 ;  /* 0x000000013b3bb824 */ /* 0x000fe400078e0a00 */
[----:B------:R-:W-:Y:S01]  /*4350*/  IMAD R49, R0, R5, R49 ;  /* 0x0000000500317224 */ /* 0x000fe200078e0231 */
[----:B------:R-:W-:Y:S01]  /*4360*/  LOP3.LUT R5, R2, 0xb4, RZ, 0xfc, !PT ;  /* 0x000000b402057812 */ /* 0x000fe200078efcff */
[----:B------:R-:W-:Y:S02]  /*4370*/  IMAD.MOV R4, RZ, RZ, -R4 ;  /* 0x000000ffff047224 */ /* 0x000fe400078e0a04 */
[----:B------:R-:W-:Y:S01]  /*4380*/  @!P1 IMAD.MOV R67, RZ, RZ, -R67 ;  /* 0x000000ffff439224 */ /* 0x000fe200078e0a43 */
[C---:B------:R-:W-:Y:S01]  /*4390*/  ISETP.GT.U32.AND P1, PT, R0.reuse, R57, PT ;  /* 0x000000390000720c */ /* 0x040fe20003f24070 */
[----:B------:R-:W-:Y:S01]  /*43a0*/  @!P6 IMAD.MOV R59, RZ, RZ, -R59 ;  /* 0x000000ffff3be224 */ /* 0x000fe200078e0a3b */
[C---:B------:R-:W-:Y:S01]  /*43b0*/  ISETP.GT.U32.AND P6, PT, R0.reuse, R49, PT ;  /* 0x000000310000720c */ /* 0x040fe20003fc4070 */
[----:B------:R-:W-:Y:S01]  /*43c0*/  IMAD R53, R0, R4, R53 ;  /* 0x0000000400357224 */ /* 0x000fe200078e0235 */
[----:B------:R-:W-:Y:S01]  /*43d0*/  IABS R43, R5 ;  /* 0x00000005002b7213 */ /* 0x000fe20000000000 */
[----:B------:R-:W-:Y:S01]  /*43e0*/  @!P4 IMAD.IADD R55, R55, 0x1, -R0 ;  /* 0x000000013737c824 */ /* 0x000fe200078e0a00 */
[----:B------:R-:W-:Y:S01]  /*43f0*/  ISETP.GE.AND P4, PT, R12, RZ, PT ;  /* 0x000000ff0c00720c */ /* 0x000fe20003f86270 */
[----:B------:R-:W-:Y:S01]  /*4400*/  IMAD.HI.U32 R4, R3, R51, RZ ;  /* 0x0000003303047227 */ /* 0x000fe200078e00ff */
[----:B------:R-:W-:-:S02]  /*4410*/  ISETP.GT.U32.AND P3, PT, R0, R53, PT ;  /* 0x000000350000720c */ /* 0x000fc40003f64070 */
[C---:B------:R-:W-:Y:S01]  /*4420*/  LOP3.LUT R12, R2.reuse, 0xbe, RZ, 0xfc, !PT ;  /* 0x000000be020c7812 */ /* 0x040fe200078efcff */
[----:B------:R-:W-:Y:S01]  /*4430*/  @!P2 IMAD.IADD R61, R61, 0x1, -R0 ;  /* 0x000000013d3da824 */ /* 0x000fe200078e0a00 */
[----:B------:R-:W-:Y:S01]  /*4440*/  ISETP.GE.AND P2, PT, R9, RZ, PT ;  /* 0x000000ff0900720c */ /* 0x000fe20003f46270 */
[----:B------:R-:W-:Y:S01]  /*4450*/  IMAD.MOV R4, RZ, RZ, -R4 ;  /* 0x000000ffff047224 */ /* 0x000fe200078e0a04 */
[----:B------:R-:W-:Y:S01]  /*4460*/  LOP3.LUT R9, R2, 0xb0, RZ, 0xfc, !PT ;  /* 0x000000b002097812 */ /* 0x000fe200078efcff */
[--C-:B------:R-:W-:Y:S01]  /*4470*/  @!P1 IMAD.IADD R57, R57, 0x1, -R0.reuse ;  /* 0x0000000139399824 */ /* 0x100fe200078e0a00 */
[----:B------:R-:W-:Y:S01]  /*4480*/  ISETP.GE.AND P1, PT, R8, RZ, PT ;  /* 0x000000ff0800720c */ /* 0x000fe20003f26270 */
[----:B------:R-:W-:Y:S01]  /*4490*/  IMAD R51, R0, R4, R51 ;  /* 0x0000000400337224 */ /* 0x000fe200078e0233 */
[----:B------:R-:W-:Y:S01]  /*44a0*/  IABS R47, R9 ;  /* 0x00000009002f7213 */ /* 0x000fe20000000000 */
[----:B------:R-:W-:Y:S01]  /*44b0*/  @!P6 IMAD.IADD R49, R49, 0x1, -R0 ;  /* 0x000000013131e824 */ /* 0x000fe200078e0a00 */
[----:B------:R-:W-:Y:S01]  /*44c0*/  LOP3.LUT R8, R2, 0xb6, RZ, 0xfc, !PT ;  /* 0x000000b602087812 */ /* 0x000fe200078efcff */
[----:B------:R-:W-:Y:S01]  /*44d0*/  @!P5 IMAD.MOV R63, RZ, RZ, -R63 ;  /* 0x000000ffff3fd224 */ /* 0x000fe200078e0a3f */
[C---:B------:R-:W-:Y:S01]  /*44e0*/  ISETP.GT.U32.AND P5, PT, R0.reuse, R51, PT ;  /* 0x000000330000720c */ /* 0x040fe20003fa4070 */
[----:B------:R-:W-:Y:S01]  /*44f0*/  @!P4 IMAD.MOV R57, RZ, RZ, -R57 ;  /* 0x000000ffff39c224 */ /* 0x000fe200078e0a39 */
[----:B------:R-:W-:Y:S01]  /*4500*/  ISETP.GT.U32.AND P4, PT, R0, R49, PT ;  /* 0x000000310000720c */ /* 0x000fe20003f84070 */
[----:B------:R-:W-:Y:S01]  /*4510*/  IMAD.HI.U32 R4, R3, R47, RZ ;  /* 0x0000002f03047227 */ /* 0x000fe200078e00ff */
[----:B------:R-:W-:-:S02]  /*4520*/  IABS R41, R8 ;  /* 0x0000000800297213 */ /* 0x000fc40000000000 */
[----:B------:R-:W-:Y:S01]  /*4530*/  IABS R33, R12 ;  /* 0x0000000c00217213 */ /* 0x000fe20000000000 */
[----:B------:R-:W-:Y:S02]  /*4540*/  @!P3 IMAD.IADD R53, R53, 0x1, -R0 ;  /* 0x000000013535b824 */ /* 0x000fe400078e0a00 */
[----:B------:R-:W-:Y:S02]  /*4550*/  IMAD.MOV R4, RZ, RZ, -R4 ;  /* 0x000000ffff047224 */ /* 0x000fe400078e0a04 */
[----:B------:R-:W-:Y:S01]  /*4560*/  @!P0 IMAD.MOV R65, RZ, RZ, -R65 ;  /* 0x000000ffff418224 */ /* 0x000fe200078e0a41 */
[C---:B------:R-:W-:Y:S01]  /*4570*/  ISETP.GT.U32.AND P0, PT, R0.reuse, R55, PT ;  /* 0x000000370000720c */ /* 0x040fe20003f04070 */
[C---:B------:R-:W-:Y:S01]  /*4580*/  IMAD R47, R0.reuse, R4, R47 ;  /* 0x00000004002f7224 */ /* 0x040fe200078e022f */
[----:B------:R-:W-:Y:S01]  /*4590*/  ISETP.GT.U32.AND P3, PT, R0, R53, PT ;  /* 0x000000350000720c */ /* 0x000fe20003f64070 */
[----:B------:R-:W-:Y:S01]  /*45a0*/  @!P2 IMAD.MOV R61, RZ, RZ, -R61 ;  /* 0x000000ffff3da224 */ /* 0x000fe200078e0a3d */
[----:B------:R-:W-:Y:S01]  /*45b0*/  ISETP.GE.AND P2, PT, R13, RZ, PT ;  /* 0x000000ff0d00720c */ /* 0x000fe20003f46270 */
[--C-:B------:R-:W-:Y:S01]  /*45c0*/  @!P5 IMAD.IADD R51, R51, 0x1, -R0.reuse ;  /* 0x000000013333d824 */ /* 0x100fe200078e0a00 */
[----:B------:R-:W-:Y:S01]  /*45d0*/  LOP3.LUT R4, R2, 0xb2, RZ, 0xfc, !PT ;  /* 0x000000b202047812 */ /* 0x000fe200078efcff */
[----:B------:R-:W-:Y:S01]  /*45e0*/  @!P4 IMAD.IADD R49, R49, 0x1, -R0 ;  /* 0x000000013131c824 */ /* 0x000fe200078e0a00 */
[----:B------:R-:W-:-:S02]  /*45f0*/  ISETP.GT.U32.AND P4, PT, R0, R47, PT ;  /* 0x0000002f0000720c */ /* 0x000fc40003f84070 */
[----:B------:R-:W-:Y:S02]  /*4600*/  ISETP.GT.U32.AND P6, PT, R0, R51, PT ;  /* 0x000000330000720c */ /* 0x000fe40003fc4070 */
[----:B------:R-:W-:Y:S01]  /*4610*/  IABS R45, R4 ;  /* 0x00000004002d7213 */ /* 0x000fe20000000000 */
[----:B------:R-:W-:Y:S01]  /*4620*/  @!P0 IMAD.IADD R55, R55, 0x1, -R0 ;  /* 0x0000000137378824 */ /* 0x000fe200078e0a00 */
[----:B------:R-:W-:Y:S02]  /*4630*/  ISETP.GE.AND P5, PT, R9, RZ, PT ;  /* 0x000000ff0900720c */ /* 0x000fe40003fa6270 */
[----:B------:R-:W-:Y:S01]  /*4640*/  @!P3 IADD3 R53, R53, -R0, RZ ;  /* 0x800000003535b210 */ /* 0x000fe20007ffe0ff */
[----:B------:R-:W-:Y:S01]  /*4650*/  @!P2 IMAD.MOV R55, RZ, RZ, -R55 ;  /* 0x000000ffff37a224 */ /* 0x000fe200078e0a37 */
[----:B------:R-:W-:Y:S01]  /*4660*/  ISETP.GE.AND P2, PT, R4, RZ, PT ;  /* 0x000000ff0400720c */ /* 0x000fe20003f46270 */
[----:B------:R-:W-:Y:S01]  /*4670*/  IMAD.HI.U32 R4, R3, R45, RZ ;  /* 0x0000002d03047227 */ /* 0x000fe200078e00ff */
[----:B------:R-:W-:-:S02]  /*4680*/  ISETP.GE.AND P3, PT, R15, RZ, PT ;  /* 0x000000ff0f00720c */ /* 0x000fc40003f66270 */
[----:B------:R-:W-:Y:S01]  /*4690*/  LOP3.LUT R9, R2, 0xb8, RZ, 0xfc, !PT ;  /* 0x000000b802097812 */ /* 0x000fe200078efcff */
[----:B------:R-:W-:Y:S01]  /*46a0*/  @!P1 IMAD.MOV R53, RZ, RZ, -R53 ;  /* 0x000000ffff359224 */ /* 0x000fe200078e0a35 */
[----:B------:R-:W-:Y:S01]  /*46b0*/  ISETP.GE.AND P1, PT, R5, RZ, PT ;  /* 0x000000ff0500720c */ /* 0x000fe20003f26270 */
[--C-:B------:R-:W-:Y:S01]  /*46c0*/  @!P4 IMAD.IADD R47, R47, 0x1, -R0.reuse ;  /* 0x000000012f2fc824 */ /* 0x100fe200078e0a00 */
[----:B------:R-:W-:Y:S01]  /*46d0*/  ISETP.GE.AND P0, PT, R14, RZ, PT ;  /* 0x000000ff0e00720c */ /* 0x000fe20003f06270 */
[----:B------:R-:W-:Y:S01]  /*46e0*/  IMAD.HI.U32 R5, R3, R43, RZ ;  /* 0x0000002b03057227 */ /* 0x000fe200078e00ff */
[----:B------:R-:W-:Y:S02]  /*46f0*/  IABS R39, R9 ;  /* 0x0000000900277213 */ /* 0x000fe40000000000 */
[----:B------:R-:W-:Y:S01]  /*4700*/  ISETP.GT.U32.AND P4, PT, R0, R47, PT ;  /* 0x0000002f0000720c */ /* 0x000fe20003f84070 */
[----:B------:R-:W-:Y:S01]  /*4710*/  @!P6 IMAD.IADD R51, R51, 0x1, -R0 ;  /* 0x000000013333e824 */ /* 0x000fe200078e0a00 */
[----:B------:R-:W-:Y:S01]  /*4720*/  ISETP.GE.AND P6, PT, R8, RZ, PT ;  /* 0x000000ff0800720c */ /* 0x000fe20003fc6270 */
[----:B------:R-:W-:Y:S01]  /*4730*/  IMAD.MOV R8, RZ, RZ, -R4 ;  /* 0x000000ffff087224 */ /* 0x000fe200078e0a04 */
[C---:B------:R-:W-:Y:S01]  /*4740*/  LOP3.LUT R13, R2.reuse, 0xc0, RZ, 0xfc, !PT ;  /* 0x000000c0020d7812 */ /* 0x040fe200078efcff */
[----:B------:R-:W-:Y:S01]  /*4750*/  IMAD.HI.U32 R4, R3, R41, RZ ;  /* 0x0000002903047227 */ /* 0x000fe200078e00ff */
[----:B------:R-:W-:-:S02]  /*4760*/  LOP3.LUT R14, R2, 0xc2, RZ, 0xfc, !PT ;  /* 0x000000c2020e7812 */ /* 0x000fc400078efcff */
[----:B------:R-:W-:Y:S01]  /*4770*/  IABS R27, R13 ;  /* 0x0000000d001b7213 */ /* 0x000fe20000000000 */
[----:B------:R-:W-:Y:S01]  /*4780*/  IMAD.MOV R5, RZ, RZ, -R5 ;  /* 0x000000ffff057224 */ /* 0x000fe200078e0a05 */
[----:B------:R-:W-:Y:S01]  /*4790*/  IABS R31, R14 ;  /* 0x0000000e001f7213 */ /* 0x000fe20000000000 */
[C---:B------:R-:W-:Y:S01]  /*47a0*/  IMAD R45, R0.reuse, R8, R45 ;  /* 0x00000008002d7224 */ /* 0x040fe200078e022d */
[----:B------:R-:W-:Y:S01]  /*47b0*/  IABS R15, R34 ;  /* 0x00000022000f7213 */ /* 0x000fe20000000000 */
[----:B------:R-:W-:Y:S02]  /*47c0*/  IMAD.MOV R8, RZ, RZ, -R4 ;  /* 0x000000ffff087224 */ /* 0x000fe400078e0a04 */
[C---:B------:R-:W-:Y:S02]  /*47d0*/  IMAD R43, R0.reuse, R5, R43 ;  /* 0x00000005002b7224 */ /* 0x040fe400078e022b */
[----:B------:R-:W-:Y:S01]  /*47e0*/  IMAD R41, R0, R8, R41 ;  /* 0x0000000800297224 */ /* 0x000fe200078e0229 */
[----:B------:R-:W-:Y:S01]  /*47f0*/  LOP3.LUT R8, R2, 0xbc, RZ, 0xfc, !PT ;  /* 0x000000bc02087812 */ /* 0x000fe200078efcff */
[----:B------:R-:W-:Y:S01]  /*4800*/  @!P3 IMAD.MOV R49, RZ, RZ, -R49 ;  /* 0x000000ffff31b224 */ /* 0x000fe200078e0a31 */
[C---:B------:R-:W-:Y:S01]  /*4810*/  ISETP.GT.U32.AND P3, PT, R0.reuse, R43, PT ;  /* 0x0000002b0000720c */ /* 0x040fe20003f64070 */
[----:B------:R-:W-:Y:S01]  /*4820*/  @!P4 IMAD.IADD R47, R47, 0x1, -R0 ;  /* 0x000000012f2fc824 */ /* 0x000fe200078e0a00 */
[----:B------:R-:W-:Y:S01]  /*4830*/  ISETP.GT.U32.AND P4, PT, R0, R41, PT ;  /* 0x000000290000720c */ /* 0x000fe20003f84070 */
[----:B------:R-:W-:Y:S01]  /*4840*/  IMAD.HI.U32 R4, R3, R39, RZ ;  /* 0x0000002703047227 */ /* 0x000fe200078e00ff */
[----:B------:R-:W-:-:S03]  /*4850*/  IABS R35, R8 ;  /* 0x0000000800237213 */ /* 0x000fc60000000000 */
[----:B------:R-:W-:Y:S02]  /*4860*/  IMAD.MOV R4, RZ, RZ, -R4 ;  /* 0x000000ffff047224 */ /* 0x000fe400078e0a04 */
[----:B------:R-:W-:Y:S01]  /*4870*/  @!P0 IMAD.MOV R51, RZ, RZ, -R51 ;  /* 0x000000ffff338224 */ /* 0x000fe200078e0a33 */
[C---:B------:R-:W-:Y:S01]  /*4880*/  ISETP.GT.U32.AND P0, PT, R0.reuse, R45, PT ;  /* 0x0000002d0000720c */ /* 0x040fe20003f04070 */
[C---:B------:R-:W-:Y:S02]  /*4890*/  IMAD R39, R0.reuse, R4, R39 ;  /* 0x0000000400277224 */ /* 0x040fe400078e0227 */
[--C-:B------:R-:W-:Y:S02]  /*48a0*/  @!P3 IMAD.IADD R43, R43, 0x1, -R0.reuse ;  /* 0x000000012b2bb824 */ /* 0x100fe400078e0a00 */
[----:B------:R-:W-:Y:S02]  /*48b0*/  @!P4 IMAD.IADD R41, R41, 0x1, -R0 ;  /* 0x000000012929c824 */ /* 0x000fe400078e0a00 */
[----:B------:R-:W-:Y:S01]  /*48c0*/  IMAD.HI.U32 R4, R3, R35, RZ ;  /* 0x0000002303047227 */ /* 0x000fe200078e00ff */
[----:B------:R-:W-:-:S03]  /*48d0*/  ISETP.GT.U32.AND P4, PT, R0, R43, PT ;  /* 0x0000002b0000720c */ /* 0x000fc60003f84070 */
[----:B------:R-:W-:Y:S02]  /*48e0*/  IMAD.MOV R4, RZ, RZ, -R4 ;  /* 0x000000ffff047224 */ /* 0x000fe400078e0a04 */
[----:B------:R-:W-:Y:S01]  /*48f0*/  @!P0 IMAD.IADD R45, R45, 0x1, -R0 ;  /* 0x000000012d2d8824 */ /* 0x000fe200078e0a00 */
[C---:B------:R-:W-:Y:S01]  /*4900*/  ISETP.GT.U32.AND P0, PT, R0.reuse, R39, PT ;  /* 0x000000270000720c */ /* 0x040fe20003f04070 */
[C---:B------:R-:W-:Y:S02]  /*4910*/  IMAD R35, R0.reuse, R4, R35 ;  /* 0x0000000400237224 */ /* 0x040fe400078e0223 */
[----:B------:R-:W-:Y:S01]  /*4920*/  IMAD.HI.U32 R4, R3, R33, RZ ;  /* 0x0000002103047227 */ /* 0x000fe200078e00ff */
[----:B------:R-:W-:-:S03]  /*4930*/  ISETP.GT.U32.AND P3, PT, R0, R45, PT ;  /* 0x0000002d0000720c */ /* 0x000fc60003f64070 */
[----:B------:R-:W-:Y:S01]  /*4940*/  @!P4 IMAD.IADD R43, R43, 0x1, -R0 ;  /* 0x000000012b2bc824 */ /* 0x000fe200078e0a00 */
[----:B------:R-:W-:Y:S01]  /*4950*/  ISETP.GT.U32.AND P4, PT, R0, R35, PT ;  /* 0x000000230000720c */ /* 0x000fe20003f84070 */
[----:B------:R-:W-:Y:S02]  /*4960*/  IMAD.MOV R4, RZ, RZ, -R4 ;  /* 0x000000ffff047224 */ /* 0x000fe400078e0a04 */
[----:B------:R-:W-:-:S04]  /*4970*/  IMAD.HI.U32 R5, R3, R37, RZ ;  /* 0x0000002503057227 */ /* 0x000fc800078e00ff */
[----:B------:R-:W-:Y:S02]  /*4980*/  IMAD R33, R0, R4, R33 ;  /* 0x0000000400217224 */ /* 0x000fe400078e0221 */
[----:B------:R-:W-:-:S04]  /*4990*/  IMAD.HI.U32 R4, R3, R27, RZ ;  /* 0x0000001b03047227 */ /* 0x000fc800078e00ff */
[--C-:B------:R-:W-:Y:S02]  /*49a0*/  @!P0 IMAD.IADD R39, R39, 0x1, -R0.reuse ;  /* 0x0000000127278824 */ /* 0x100fe400078e0a00 */
[----:B------:R-:W-:Y:S01]  /*49b0*/  @!P4 IMAD.IADD R35, R35, 0x1, -R0 ;  /* 0x000000012323c824 */ /* 0x000fe200078e0a00 */
[----:B------:R-:W-:Y:S01]  /*49c0*/  ISETP.GE.AND P4, PT, R8, RZ, PT ;  /* 0x000000ff0800720c */ /* 0x000fe20003f86270 */
[----:B------:R-:W-:Y:S01]  /*49d0*/  IMAD.MOV R4, RZ, RZ, -R4 ;  /* 0x000000ffff047224 */ /* 0x000fe200078e0a04 */
[C---:B------:R-:W-:Y:S01]  /*49e0*/  ISETP.GT.U32.AND P0, PT, R0.reuse, R39, PT ;  /* 0x000000270000720c */ /* 0x040fe20003f04070 */
[----:B------:R-:W-:Y:S01]  /*49f0*/  @!P1 IMAD.MOV R43, RZ, RZ, -R43 ;  /* 0x000000ffff2b9224 */ /* 0x000fe200078e0a2b */
[----:B------:R-:W-:Y:S01]  /*4a00*/  ISETP.GT.U32.AND P1, PT, R0, R35, PT ;  /* 0x000000230000720c */ /* 0x000fe20003f24070 */
[----:B------:R-:W-:Y:S01]  /*4a10*/  IMAD.MOV R5, RZ, RZ, -R5 ;  /* 0x000000ffff057224 */ /* 0x000fe200078e0a05 */
[----:B------:R-:W-:Y:S01]  /*4a20*/  LOP3.LUT R8, R2, 0xca, RZ, 0xfc, !PT ;  /* 0x000000ca02087812 */ /* 0x000fe200078efcff */
[----:B------:R-:W-:-:S02]  /*4a30*/  IMAD R27, R0, R4, R27 ;  /* 0x00000004001b7224 */ /* 0x000fc400078e021b */
[----:B------:R-:W-:Y:S01]  /*4a40*/  IMAD.HI.U32 R4, R3, R31, RZ ;  /* 0x0000001f03047227 */ /* 0x000fe200078e00ff */
[----:B------:R-:W-:-:S03]  /*4a50*/  IABS R16, R8 ;  /* 0x0000000800107213 */ /* 0x000fc60000000000 */
[C---:B------:R-:W-:Y:S02]  /*4a60*/  IMAD R37, R0.reuse, R5, R37 ;  /* 0x0000000500257224 */ /* 0x040fe400078e0225 */
[----:B------:R-:W-:Y:S02]  /*4a70*/  IMAD.MOV R5, RZ, RZ, -R4 ;  /* 0x000000ffff057224 */ /* 0x000fe400078e0a04 */
[----:B------:R-:W-:Y:S01]  /*4a80*/  @!P5 IMAD.MOV R47, RZ, RZ, -R47 ;  /* 0x000000ffff2fd224 */ /* 0x000fe200078e0a2f */
[C---:B------:R-:W-:Y:S01]  /*4a90*/  ISETP.GT.U32.AND P5, PT, R0.reuse, R41, PT ;  /* 0x000000290000720c */ /* 0x040fe20003fa4070 */
[----:B------:R-:W-:Y:S01]  /*4aa0*/  IMAD R31, R0, R5, R31 ;  /* 0x00000005001f7224 */ /* 0x000fe200078e021f */
[----:B------:R-:W-:Y:S01]  /*4ab0*/  LOP3.LUT R5, R2, 0xc8, RZ, 0xfc, !PT ;  /* 0x000000c802057812 */ /* 0x000fe200078efcff */
[--C-:B------:R-:W-:Y:S01]  /*4ac0*/  @!P0 IMAD.IADD R39, R39, 0x1, -R0.reuse ;  /* 0x0000000127278824 */ /* 0x100fe200078e0a00 */
[C---:B------:R-:W-:Y:S01]  /*4ad0*/  ISETP.GT.U32.AND P0, PT, R0.reuse, R33, PT ;  /* 0x000000210000720c */ /* 0x040fe20003f04070 */
[--C-:B------:R-:W-:Y:S01]  /*4ae0*/  @!P1 IMAD.IADD R35, R35, 0x1, -R0.reuse ;  /* 0x0000000123239824 */ /* 0x100fe200078e0a00 */
[C---:B------:R-:W-:Y:S01]  /*4af0*/  ISETP.GT.U32.AND P1, PT, R0.reuse, R31, PT ;  /* 0x0000001f0000720c */ /* 0x040fe20003f24070 */
[----:B------:R-:W-:Y:S01]  /*4b00*/  @!P3 IMAD.IADD R45, R45, 0x1, -R0 ;  /* 0x000000012d2db824 */ /* 0x000fe200078e0a00 */
[----:B------:R-:W-:Y:S01]  /*4b10*/  ISETP.GT.U32.AND P3, PT, R0, R37, PT ;  /* 0x000000250000720c */ /* 0x000fe20003f64070 */
[----:B------:R-:W-:Y:S01]  /*4b20*/  @!P4 IMAD.MOV R35, RZ, RZ, -R35 ;  /* 0x000000ffff23c224 */ /* 0x000fe200078e0a23 */
[----:B------:R-:W-:Y:S01]  /*4b30*/  IABS R28, R5 ;  /* 0x00000005001c7213 */ /* 0x000fe20000000000 */
[----:B------:R-:W-:-:S02]  /*4b40*/  @!P2 IMAD.MOV R45, RZ, RZ, -R45 ;  /* 0x000000ffff2da224 */ /* 0x000fc400078e0a2d */
[--C-:B------:R-:W-:Y:S01]  /*4b50*/  @!P5 IMAD.IADD R41, R41, 0x1, -R0.reuse ;  /* 0x000000012929d824 */ /* 0x100fe200078e0a00 */
[----:B------:R-:W-:Y:S02]  /*4b60*/  ISETP.GE.AND P5, PT, R9, RZ, PT ;  /* 0x000000ff0900720c */ /* 0x000fe40003fa6270 */
[----:B------:R-:W-:Y:S01]  /*4b70*/  LOP3.LUT R9, R2, 0xc4, RZ, 0xfc, !PT ;  /* 0x000000c402097812 */ /* 0x000fe200078efcff */
[--C-:B------:R-:W-:Y:S02]  /*4b80*/  @!P0 IMAD.IADD R33, R33, 0x1, -R0.reuse ;  /* 0x0000000121218824 */ /* 0x100fe400078e0a00 */
[----:B------:R-:W-:Y:S01]  /*4b90*/  @!P6 IMAD.MOV R41, RZ, RZ, -R41 ;  /* 0x000000ffff29e224 */ /* 0x000fe200078e0a29 */
[----:B------:R-:W-:Y:S01]  /*4ba0*/  IABS R29, R9 ;  /* 0x00000009001d7213 */ /* 0x000fe20000000000 */
[----:B------:R-:W-:Y:S01]  /*4bb0*/  @!P1 IMAD.IADD R31, R31, 0x1, -R0 ;  /* 0x000000011f1f9824 */ /* 0x000fe200078e0a00 */
[C---:B------:R-:W-:Y:S02]  /*4bc0*/  ISETP.GT.U32.AND P6, PT, R0.reuse, R27, PT ;  /* 0x0000001b0000720c */ /* 0x040fe40003fc4070 */
[----:B------:R-:W-:Y:S01]  /*4bd0*/  ISETP.GT.U32.AND P2, PT, R0, R33, PT ;  /* 0x000000210000720c */ /* 0x000fe20003f44070 */
[----:B------:R-:W-:Y:S01]  /*4be0*/  IMAD.HI.U32 R4, R3, R29, RZ ;  /* 0x0000001d03047227 */ /* 0x000fe200078e00ff */
[----:B------:R-:W-:-:S02]  /*4bf0*/  @!P3 IADD3 R37, R37, -R0, RZ ;  /* 0x800000002525b210 */ /* 0x000fc40007ffe0ff */
[C---:B------:R-:W-:Y:S01]  /*4c00*/  ISETP.GT.U32.AND P4, PT, R0.reuse, R31, PT ;  /* 0x0000001f0000720c */ /* 0x040fe20003f84070 */
[----:B------:R-:W-:Y:S01]  /*4c10*/  IMAD.MOV R4, RZ, RZ, -R4 ;  /* 0x000000ffff047224 */ /* 0x000fe200078e0a04 */
[C---:B------:R-:W-:Y:S01]  /*4c20*/  ISETP.GT.U32.AND P0, PT, R0.reuse, R37, PT ;  /* 0x000000250000720c */ /* 0x040fe20003f04070 */
[----:B------:R-:W-:Y:S01]  /*4c30*/  @!P5 IMAD.MOV R39, RZ, RZ, -R39 ;  /* 0x000000ffff27d224 */ /* 0x000fe200078e0a27 */
[----:B------:R-:W-:Y:S01]  /*4c40*/  ISETP.GE.AND P3, PT, R11, RZ, PT ;  /* 0x000000ff0b00720c */ /* 0x000fe20003f66270 */
[----:B------:R-:W-:Y:S01]  /*4c50*/  IMAD R29, R0, R4, R29 ;  /* 0x00000004001d7224 */ /* 0x000fe200078e021d */
[----:B------:R-:W-:Y:S01]  /*4c60*/  ISETP.GE.AND P5, PT, R12, RZ, PT ;  /* 0x000000ff0c00720c */ /* 0x000fe20003fa6270 */
[--C-:B------:R-:W-:Y:S01]  /*4c70*/  @!P6 IMAD.IADD R27, R27, 0x1, -R0.reuse ;  /* 0x000000011b1be824 */ /* 0x100fe200078e0a00 */
[----:B------:R-:W-:Y:S01]  /*4c80*/  LOP3.LUT R4, R2, 0xc6, RZ, 0xfc, !PT ;  /* 0x000000c602047812 */ /* 0x000fe200078efcff */
[----:B------:R-:W-:Y:S01]  /*4c90*/  @!P2 IMAD.IADD R33, R33, 0x1, -R0 ;  /* 0x000000012121a824 */ /* 0x000fe200078e0a00 */
[----:B------:R-:W-:-:S02]  /*4ca0*/  ISETP.GE.AND P2, PT, R14, RZ, PT ;  /* 0x000000ff0e00720c */ /* 0x000fc40003f46270 */
[C---:B------:R-:W-:Y:S01]  /*4cb0*/  ISETP.GT.U32.AND P6, PT, R0.reuse, R27, PT ;  /* 0x0000001b0000720c */ /* 0x040fe20003fc4070 */
[--C-:B------:R-:W-:Y:S01]  /*4cc0*/  @!P4 IMAD.IADD R31, R31, 0x1, -R0.reuse ;  /* 0x000000011f1fc824 */ /* 0x100fe200078e0a00 */
[----:B------:R-:W-:Y:S01]  /*4cd0*/  IABS R14, R4 ;  /* 0x00000004000e7213 */ /* 0x000fe20000000000 */
[----:B------:R-:W-:Y:S01]  /*4ce0*/  @!P0 IMAD.IADD R37, R37, 0x1, -R0 ;  /* 0x0000000125258824 */ /* 0x000fe200078e0a00 */
[----:B------:R-:W-:Y:S02]  /*4cf0*/  ISETP.GT.U32.AND P4, PT, R0, R29, PT ;  /* 0x0000001d0000720c */ /* 0x000fe40003f84070 */
[----:B------:R-:W-:Y:S01]  /*4d00*/  ISETP.GE.AND P0, PT, R13, RZ, PT ;  /* 0x000000ff0d00720c */ /* 0x000fe20003f06270 */
[----:B------:R-:W-:Y:S01]  /*4d10*/  @!P3 IMAD.MOV R37, RZ, RZ, -R37 ;  /* 0x000000ffff25b224 */ /* 0x000fe200078e0a25 */
[----:B------:R-:W-:Y:S01]  /*4d20*/  ISETP.GE.AND P1, PT, R4, RZ, PT ;  /* 0x000000ff0400720c */ /* 0x000fe20003f26270 */
[----:B------:R-:W-:Y:S01]  /*4d30*/  IMAD.HI.U32 R4, R3, R14, RZ ;  /* 0x0000000e03047227 */ /* 0x000fe200078e00ff */
[----:B------:R-:W-:-:S02]  /*4d40*/  ISETP.GE.AND P3, PT, R9, RZ, PT ;  /* 0x000000ff0900720c */ /* 0x000fc40003f66270 */
[C---:B------:R-:W-:Y:S01]  /*4d50*/  LOP3.LUT R12, R2.reuse, 0xcc, RZ, 0xfc, !PT ;  /* 0x000000cc020c7812 */ /* 0x040fe200078efcff */
[----:B------:R-:W-:Y:S01]  /*4d60*/  @!P5 IMAD.MOV R33, RZ, RZ, -R33 ;  /* 0x000000ffff21d224 */ /* 0x000fe200078e0a21 */
[----:B------:R-:W-:Y:S01]  /*4d70*/  ISETP.GE.AND P5, PT, R5, RZ, PT ;  /* 0x000000ff0500720c */ /* 0x000fe20003fa6270 */
[----:B------:R-:W-:Y:S01]  /*4d80*/  IMAD.HI.U32 R5, R3, R28, RZ ;  /* 0x0000001c03057227 */ /* 0x000fe200078e00ff */
[----:B------:R-:W-:Y:S02]  /*4d90*/  IABS R26, R12 ;  /* 0x0000000c001a7213 */ /* 0x000fe40000000000 */
[----:B------:R-:W-:Y:S01]  /*4da0*/  @!P2 IADD3 R31, -R31, RZ, RZ ;  /* 0x000000ff1f1fa210 */ /* 0x000fe20007ffe1ff */
[----:B------:R-:W-:Y:S01]  /*4db0*/  IMAD.MOV R9, RZ, RZ, -R4 ;  /* 0x000000ffff097224 */ /* 0x000fe200078e0a04 */
[----:B------:R-:W-:Y:S01]  /*4dc0*/  LOP3.LUT R13, R2, 0xce, RZ, 0xfc, !PT ;  /* 0x000000ce020d7812 */ /* 0x000fe200078efcff */
[----:B------:R-:W-:Y:S01]  /*4dd0*/  @!P6 IMAD.IADD R27, R27, 0x1, -R0 ;  /* 0x000000011b1be824 */ /* 0x000fe200078e0a00 */
[----:B------:R-:W-:Y:S01]  /*4de0*/  ISETP.GE.AND P6, PT, R8, RZ, PT ;  /* 0x000000ff0800720c */ /* 0x000fe20003fc6270 */
[----:B------:R-:W-:Y:S01]  /*4df0*/  IMAD.MOV R5, RZ, RZ, -R5 ;  /* 0x000000ffff057224 */ /* 0x000fe200078e0a05 */
[----:B------:R-:W-:Y:S01]  /*4e00*/  IABS R25, R13 ;  /* 0x0000000d00197213 */ /* 0x000fe20000000000 */
[----:B------:R-:W-:-:S02]  /*4e10*/  IMAD R14, R0, R9, R14 ;  /* 0x00000009000e7224 */ /* 0x000fc400078e020e */
[----:B------:R-:W-:Y:S02]  /*4e20*/  @!P4 IMAD.IADD R29, R29, 0x1, -R0 ;  /* 0x000000011d1dc824 */ /* 0x000fe400078e0a00 */
[C---:B------:R-:W-:Y:S02]  /*4e30*/  IMAD R28, R0.reuse, R5, R28 ;  /* 0x00000005001c7224 */ /* 0x040fe400078e021c */
[----:B------:R-:W-:Y:S01]  /*4e40*/  @!P0 IMAD.MOV R27, RZ, RZ, -R27 ;  /* 0x000000ffff1b8224 */ /* 0x000fe200078e0a1b */
[C---:B------:R-:W-:Y:S01]  /*4e50*/  ISETP.GT.U32.AND P4, PT, R0.reuse, R29, PT ;  /* 0x0000001d0000720c */ /* 0x040fe20003f84070 */
[C---:B------:R-:W-:Y:S01]  /*4e60*/  IMAD.HI.U32 R4, R3.reuse, R26, RZ ;  /* 0x0000001a03047227 */ /* 0x040fe200078e00ff */
[C---:B------:R-:W-:Y:S02]  /*4e70*/  ISETP.GT.U32.AND P0, PT, R0.reuse, R14, PT ;  /* 0x0000000e0000720c */ /* 0x040fe40003f04070 */
[----:B------:R-:W-:Y:S01]  /*4e80*/  ISETP.GT.U32.AND P2, PT, R0, R28, PT ;  /* 0x0000001c0000720c */ /* 0x000fe20003f44070 */
[----:B------:R-:W-:-:S04]  /*4e90*/  IMAD.HI.U32 R8, R3, R16, RZ ;  /* 0x0000001003087227 */ /* 0x000fc800078e00ff */
[----:B------:R-:W-:Y:S02]  /*4ea0*/  IMAD.MOV R9, RZ, RZ, -R4 ;  /* 0x000000ffff097224 */ /* 0x000fe400078e0a04 */
[----:B------:R-:W-:Y:S01]  /*4eb0*/  IMAD.MOV R11, RZ, RZ, -R8 ;  /* 0x000000ffff0b7224 */ /* 0x000fe200078e0a08 */
[----:B------:R-:W-:Y:S01]  /*4ec0*/  LOP3.LUT R8, R2, 0xd0, RZ, 0xfc, !PT ;  /* 0x000000d002087812 */ /* 0x000fe200078efcff */
[----:B------:R-:W-:Y:S01]  /*4ed0*/  IMAD R26, R0, R9, R26 ;  /* 0x00000009001a7224 */ /* 0x000fe200078e021a */
[----:B------:R-:W-:Y:S01]  /*4ee0*/  LOP3.LUT R9, R2, 0xd2, RZ, 0xfc, !PT ;  /* 0x000000d202097812 */ /* 0x000fe200078efcff */
[--C-:B------:R-:W-:Y:S01]  /*4ef0*/  @!P4 IMAD.IADD R29, R29, 0x1, -R0.reuse ;  /* 0x000000011d1dc824 */ /* 0x100fe200078e0a00 */
[----:B------:R-:W-:Y:S01]  /*4f00*/  IABS R24, R8 ;  /* 0x0000000800187213 */ /* 0x000fe20000000000 */
[----:B------:R-:W-:Y:S01]  /*4f10*/  @!P0 IMAD.IADD R14, R14, 0x1, -R0 ;  /* 0x000000010e0e8824 */ /* 0x000fe200078e0a00 */
[----:B------:R-:W-:Y:S01]  /*4f20*/  IABS R23, R9 ;  /* 0x0000000900177213 */ /* 0x000fe20000000000 */
[----:B------:R-:W-:Y:S01]  /*4f30*/  IMAD R16, R0, R11, R16 ;  /* 0x0000000b00107224 */ /* 0x000fe200078e0210 */
[----:B------:R-:W-:Y:S01]  /*4f40*/  LOP3.LUT R11, R2, 0xd4, RZ, 0xfc, !PT ;  /* 0x000000d4020b7812 */ /* 0x000fe200078efcff */
[----:B------:R-:W-:Y:S01]  /*4f50*/  @!P2 IMAD.IADD R28, R28, 0x1, -R0 ;  /* 0x000000011c1ca824 */ /* 0x000fe200078e0a00 */
[C---:B------:R-:W-:Y:S01]  /*4f60*/  ISETP.GT.U32.AND P0, PT, R0.reuse, R14, PT ;  /* 0x0000000e0000720c */ /* 0x040fe20003f04070 */
[----:B------:R-:W-:Y:S01]  /*4f70*/  @!P3 IMAD.MOV R29, RZ, RZ, -R29 ;  /* 0x000000ffff1db224 */ /* 0x000fe200078e0a1d */
[C---:B------:R-:W-:Y:S01]  /*4f80*/  ISETP.GT.U32.AND P3, PT, R0.reuse, R26, PT ;  /* 0x0000001a0000720c */ /* 0x040fe20003f64070 */
[----:B------:R-:W-:Y:S01]  /*4f90*/  IMAD.HI.U32 R5, R3, R25, RZ ;  /* 0x0000001903057227 */ /* 0x000fe200078e00ff */
[----:B------:R-:W-:-:S02]  /*4fa0*/  ISETP.GT.U32.AND P4, PT, R0, R16, PT ;  /* 0x000000100000720c */ /* 0x000fc40003f84070 */
[----:B------:R-:W-:Y:S01]  /*4fb0*/  ISETP.GT.U32.AND P2, PT, R0, R28, PT ;  /* 0x0000001c0000720c */ /* 0x000fe20003f44070 */
[----:B------:R-:W-:Y:S01]  /*4fc0*/  IMAD.MOV R5, RZ, RZ, -R5 ;  /* 0x000000ffff057224 */ /* 0x000fe200078e0a05 */
[----:B------:R-:W-:Y:S01]  /*4fd0*/  IABS R22, R11 ;  /* 0x0000000b00167213 */ /* 0x000fe20000000000 */
[----:B------:R-:W-:-:S04]  /*4fe0*/  IMAD.HI.U32 R4, R3, R24, RZ ;  /* 0x0000001803047227 */ /* 0x000fc800078e00ff */
[----:B------:R-:W-:Y:S02]  /*4ff0*/  IMAD R25, R0, R5, R25 ;  /* 0x0000000500197224 */ /* 0x000fe400078e0219 */
[----:B------:R-:W-:Y:S02]  /*5000*/  IMAD.MOV R5, RZ, RZ, -R4 ;  /* 0x000000ffff057224 */ /* 0x000fe400078e0a04 */
[----:B------:R-:W-:Y:S01]  /*5010*/  @!P0 IMAD.IADD R14, R14, 0x1, -R0 ;  /* 0x000000010e0e8824 */ /* 0x000fe200078e0a00 */
[C---:B------:R-:W-:Y:S01]  /*5020*/  ISETP.GT.U32.AND P0, PT, R0.reuse, R25, PT ;  /* 0x000000190000720c */ /* 0x040fe20003f04070 */
[----:B------:R-:W-:Y:S02]  /*5030*/  IMAD R24, R0, R5, R24 ;  /* 0x0000000500187224 */ /* 0x000fe400078e0218 */
[--C-:B------:R-:W-:Y:S01]  /*5040*/  @!P3 IMAD.IADD R26, R26, 0x1, -R0.reuse ;  /* 0x000000011a1ab824 */ /* 0x100fe200078e0a00 */
[----:B------:R-:W-:Y:S01]  /*5050*/  ISETP.GE.AND P3, PT, R12, RZ, PT ;  /* 0x000000ff0c00720c */ /* 0x000fe20003f66270 */
[----:B------:R-:W-:-:S02]  /*5060*/  @!P4 IMAD.IADD R16, R16, 0x1, -R0 ;  /* 0x000000011010c824 */ /* 0x000fc400078e0a00 */
[----:B------:R-:W-:Y:S01]  /*5070*/  @!P2 IMAD.IADD R28, R28, 0x1, -R0 ;  /* 0x000000011c1ca824 */ /* 0x000fe200078e0a00 */
[C---:B------:R-:W-:Y:S01]  /*5080*/  ISETP.GT.U32.AND P2, PT, R0.reuse, R24, PT ;  /* 0x000000180000720c */ /* 0x040fe20003f44070 */
[----:B------:R-:W-:Y:S01]  /*5090*/  @!P1 IMAD.MOV R14, RZ, RZ, -R14 ;  /* 0x000000ffff0e9224 */ /* 0x000fe200078e0a0e */
[C---:B------:R-:W-:Y:S01]  /*50a0*/  ISETP.GT.U32.AND P1, PT, R0.reuse, R26, PT ;  /* 0x0000001a0000720c */ /* 0x040fe20003f24070 */
[----:B------:R-:W-:Y:S01]  /*50b0*/  IMAD.HI.U32 R4, R3, R23, RZ ;  /* 0x0000001703047227 */ /* 0x000fe200078e00ff */
[----:B------:R-:W-:-:S03]  /*50c0*/  ISETP.GT.U32.AND P4, PT, R0, R16, PT ;  /* 0x000000100000720c */ /* 0x000fc60003f84070 */
[----:B------:R-:W-:-:S04]  /*50d0*/  IMAD.HI.U32 R5, R3, R22, RZ ;  /* 0x0000001603057227 */ /* 0x000fc800078e00ff */
[----:B------:R-:W-:Y:S02]  /*50e0*/  IMAD.MOV R4, RZ, RZ, -R4 ;  /* 0x000000ffff047224 */ /* 0x000fe400078e0a04 */
[----:B------:R-:W-:Y:S02]  /*50f0*/  IMAD.MOV R5, RZ, RZ, -R5 ;  /* 0x000000ffff057224 */ /* 0x000fe400078e0a05 */
[----:B------:R-:W-:Y:S01]  /*5100*/  @!P0 IMAD.IADD R25, R25, 0x1, -R0 ;  /* 0x0000000119198824 */ /* 0x000fe200078e0a00 */
[----:B------:R-:W-:Y:S01]  /*5110*/  ISETP.GE.AND P0, PT, R8, RZ, PT ;  /* 0x000000ff0800720c */ /* 0x000fe20003f06270 */
[----:B------:R-:W-:Y:S01]  /*5120*/  IMAD R23, R0, R4, R23 ;  /* 0x0000000400177224 */ /* 0x000fe200078e0217 */
[----:B------:R-:W-:Y:S01]  /*5130*/  LOP3.LUT R4, R2, 0xd6, RZ, 0xfc, !PT ;  /* 0x000000d602047812 */ /* 0x000fe200078efcff */
[----:B------:R-:W-:Y:S01]  /*5140*/  IMAD R22, R0, R5, R22 ;  /* 0x0000000500167224 */ /* 0x000fe200078e0216 */
[----:B------:R-:W-:Y:S01]  /*5150*/  LOP3.LUT R8, R2, 0xd8, RZ, 0xfc, !PT ;  /* 0x000000d802087812 */ /* 0x000fe200078efcff */
[--C-:B------:R-:W-:Y:S01]  /*5160*/  @!P2 IMAD.IADD R24, R24, 0x1, -R0.reuse ;  /* 0x000000011818a824 */ /* 0x100fe200078e0a00 */
[----:B------:R-:W-:Y:S01]  /*5170*/  ISETP.GT.U32.AND P2, PT, R0, R25, PT ;  /* 0x000000190000720c */ /* 0x000fe20003f44070 */
[--C-:B------:R-:W-:Y:S01]  /*5180*/  @!P1 IMAD.IADD R26, R26, 0x1, -R0.reuse ;  /* 0x000000011a1a9824 */ /* 0x100fe200078e0a00 */
[----:B------:R-:W-:Y:S01]  /*5190*/  ISETP.GT.U32.AND P1, PT, R0, R23, PT ;  /* 0x000000170000720c */ /* 0x000fe20003f24070 */
[----:B------:R-:W-:Y:S01]  /*51a0*/  @!P4 IMAD.IADD R16, R16, 0x1, -R0 ;  /* 0x000000011010c824 */ /* 0x000fe200078e0a00 */
[----:B------:R-:W-:Y:S01]  /*51b0*/  ISETP.GE.AND P4, PT, R13, RZ, PT ;  /* 0x000000ff0d00720c */ /* 0x000fe20003f86270 */
[----:B------:R-:W-:Y:S01]  /*51c0*/  @!P5 IMAD.MOV R28, RZ, RZ, -R28 ;  /* 0x000000ffff1cd224 */ /* 0x000fe200078e0a1c */
[C---:B------:R-:W-:Y:S01]  /*51d0*/  ISETP.GT.U32.AND P5, PT, R0.reuse, R24, PT ;  /* 0x000000180000720c */ /* 0x040fe20003fa4070 */
[----:B------:R-:W-:Y:S01]  /*51e0*/  @!P3 IMAD.MOV R26, RZ, RZ, -R26 ;  /* 0x000000ffff1ab224 */ /* 0x000fe200078e0a1a */
[----:B------:R-:W-:Y:S01]  /*51f0*/  ISETP.GT.U32.AND P3, PT, R0, R22, PT ;  /* 0x000000160000720c */ /* 0x000fe20003f64070 */
[----:B------:R-:W-:Y:S01]  /*5200*/  @!P6 IMAD.MOV R16, RZ, RZ, -R16 ;  /* 0x000000ffff10e224 */ /* 0x000fe200078e0a10 */
[----:B------:R-:W-:Y:S01]  /*5210*/  IABS R241, R4 ;  /* 0x0000000400f17213 */ /* 0x000fe20000000000 */
[----:B------:R-:W-:Y:S01]  /*5220*/  IMAD.HI.U32 R12, R3, R17, RZ ;  /* 0x00000011030c7227 */ /* 0x000fe200078e00ff */
[----:B------:R-:W-:-:S02]  /*5230*/  IABS R237, R8 ;  /* 0x0000000800ed7213 */ /* 0x000fc40000000000 */
[----:B------:R-:W-:Y:S01]  /*5240*/  ISETP.GE.AND P6, PT, R9, RZ, PT ;  /* 0x000000ff0900720c */ /* 0x000fe20003fc6270 */
[--C-:B------:R-:W-:Y:S01]  /*5250*/  @!P2 IMAD.IADD R25, R25, 0x1, -R0.reuse ;  /* 0x000000011919a824 */ /* 0x100fe200078e0a00 */
[----:B------:R-:W-:Y:S01]  /*5260*/  ISETP.GE.AND P2, PT, R11, RZ, PT ;  /* 0x000000ff0b00720c */ /* 0x000fe20003f46270 */
[--C-:B------:R-:W-:Y:S01]  /*5270*/  @!P1 IMAD.IADD R23, R23, 0x1, -R0.reuse ;  /* 0x0000000117179824 */ /* 0x100fe200078e0a00 */
[----:B------:R-:W-:Y:S01]  /*5280*/  ISETP.GE.AND P1, PT, R8, RZ, PT ;  /* 0x000000ff0800720c */ /* 0x000fe20003f26270 */
[--C-:B------:R-:W-:Y:S01]  /*5290*/  @!P5 IMAD.IADD R24, R24, 0x1, -R0.reuse ;  /* 0x000000011818d824 */ /* 0x100fe200078e0a00 */
[----:B------:R-:W-:Y:S01]  /*52a0*/  ISETP.GE.AND P5, PT, R4, RZ, PT ;  /* 0x000000ff0400720c */ /* 0x000fe20003fa6270 */
[----:B------:R-:W-:Y:S01]  /*52b0*/  @!P3 IMAD.IADD R22, R22, 0x1, -R0 ;  /* 0x000000011616b824 */ /* 0x000fe200078e0a00 */
[----:B------:R-:W-:Y:S01]  /*52c0*/  LOP3.LUT R8, R2, 0xde, RZ, 0xfc, !PT ;  /* 0x000000de02087812 */ /* 0x000fe200078efcff */
[----:B------:R-:W-:Y:S01]  /*52d0*/  @!P4 IMAD.MOV R25, RZ, RZ, -R25 ;  /* 0x000000ffff19c224 */ /* 0x000fe200078e0a19 */
[C---:B------:R-:W-:Y:S01]  /*52e0*/  ISETP.GT.U32.AND P4, PT, R0.reuse, R23, PT ;  /* 0x000000170000720c */ /* 0x040fe20003f84070 */
[----:B------:R-:W-:Y:S01]  /*52f0*/  IMAD.HI.U32 R4, R3, R241, RZ ;  /* 0x000000f103047227 */ /* 0x000fe200078e00ff */
[----:B------:R-:W-:-:S02]  /*5300*/  ISETP.GT.U32.AND P3, PT, R0, R22, PT ;  /* 0x000000160000720c */ /* 0x000fc40003f64070 */
[----:B------:R-:W-:Y:S01]  /*5310*/  @!P0 IADD3 R24, -R24, RZ, RZ ;  /* 0x000000ff18188210 */ /* 0x000fe20007ffe1ff */
[----:B------:R-:W-:Y:S01]  /*5320*/  IMAD.MOV R4, RZ, RZ, -R4 ;  /* 0x000000ffff047224 */ /* 0x000fe200078e0a04 */
[----:B------:R-:W-:Y:S01]  /*5330*/  IABS R11, R8 ;  /* 0x00000008000b7213 */ /* 0x000fe20000000000 */
[----:B------:R-:W-:Y:S01]  /*5340*/  IMAD.HI.U32 R5, R3, R237, RZ ;  /* 0x000000ed03057227 */ /* 0x000fe200078e00ff */
[----:B------:R-:W-:Y:S02]  /*5350*/  IABS R9, R20 ;  /* 0x0000001400097213 */ /* 0x000fe40000000000 */
[----:B------:R-:W-:Y:S01]  /*5360*/  IABS R13, R32 ;  /* 0x00000020000d7213 */ /* 0x000fe20000000000 */
[----:B------:R-:W-:Y:S01]  /*5370*/  IMAD R241, R0, R4, R241 ;  /* 0x0000000400f17224 */ /* 0x000fe200078e02f1 */
[----:B------:R-:W-:Y:S01]  /*5380*/  LOP3.LUT R4, R2, 0xda, RZ, 0xfc, !PT ;  /* 0x000000da02047812 */ /* 0x000fe200078efcff */
[----:B------:R-:W-:Y:S02]  /*5390*/  IMAD.MOV R5, RZ, RZ, -R5 ;  /* 0x000000ffff057224 */ /* 0x000fe400078e0a05 */
[--C-:B------:R-:W-:Y:S01]  /*53a0*/  @!P4 IMAD.IADD R23, R23, 0x1, -R0.reuse ;  /* 0x000000011717c824 */ /* 0x100fe200078e0a00 */
[C---:B------:R-:W-:Y:S01]  /*53b0*/  ISETP.GT.U32.AND P4, PT, R0.reuse, R241, PT ;  /* 0x000000f10000720c */ /* 0x040fe20003f84070 */
[----:B------:R-:W-:Y:S01]  /*53c0*/  IMAD R237, R0, R5, R237 ;  /* 0x0000000500ed7224 */ /* 0x000fe200078e02ed */
[----:B------:R-:W-:Y:S01]  /*53d0*/  IABS R243, R4 ;  /* 0x0000000400f37213 */ /* 0x000fe20000000000 */
[----:B------:R-:W-:Y:S01]  /*53e0*/  @!P3 IMAD.IADD R22, R22, 0x1, -R0 ;  /* 0x000000011616b824 */ /* 0x000fe200078e0a00 */
[----:B------:R-:W-:Y:S01]  /*53f0*/  LOP3.LUT R5, R2, 0xdc, RZ, 0xfc, !PT ;  /* 0x000000dc02057812 */ /* 0x000fe200078efcff */
[----:B------:R-:W-:Y:S01]  /*5400*/  @!P6 IMAD.MOV R23, RZ, RZ, -R23 ;  /* 0x000000ffff17e224 */ /* 0x000fe200078e0a17 */
[----:B------:R-:W-:Y:S01]  /*5410*/  ISETP.GE.AND P0, PT, R4, RZ, PT ;  /* 0x000000ff0400720c */ /* 0x000fe20003f06270 */
[----:B------:R-:W-:Y:S01]  /*5420*/  @!P2 IMAD.MOV R22, RZ, RZ, -R22 ;  /* 0x000000ffff16a224 */ /* 0x000fe200078e0a16 */
[----:B------:R-:W-:Y:S01]  /*5430*/  ISETP.GT.U32.AND P2, PT, R0, R237, PT ;  /* 0x000000ed0000720c */ /* 0x000fe20003f44070 */
[----:B------:R-:W-:Y:S01]  /*5440*/  IMAD.HI.U32 R4, R3, R243, RZ ;  /* 0x000000f303047227 */ /* 0x000fe200078e00ff */
[----:B------:R-:W-:-:S02]  /*5450*/  IABS R239, R5 ;  /* 0x0000000500ef7213 */ /* 0x000fc40000000000 */
[----:B------:R-:W-:Y:S01]  /*5460*/  ISETP.GE.AND P3, PT, R5, RZ, PT ;  /* 0x000000ff0500720c */ /* 0x000fe20003f66270 */
[----:B------:R-:W-:Y:S01]  /*5470*/  @!P4 IMAD.IADD R241, R241, 0x1, -R0 ;  /* 0x00000001f1f1c824 */ /* 0x000fe200078e0a00 */
[----:B------:R-:W-:Y:S01]  /*5480*/  ISETP.GE.AND P6, PT, R8, RZ, PT ;  /* 0x000000ff0800720c */ /* 0x000fe20003fc6270 */
[----:B------:R-:W-:Y:S02]  /*5490*/  IMAD.MOV R4, RZ, RZ, -R4 ;  /* 0x000000ffff047224 */ /* 0x000fe400078e0a04 */
[----:B------:R-:W-:Y:S01]  /*54a0*/  IMAD.HI.U32 R5, R3, R239, RZ ;  /* 0x000000ef03057227 */ /* 0x000fe200078e00ff */
[----:B------:R-:W-:-:S03]  /*54b0*/  ISETP.GT.U32.AND P4, PT, R0, R241, PT ;  /* 0x000000f10000720c */ /* 0x000fc60003f84070 */
[----:B------:R-:W-:Y:S02]  /*54c0*/  @!P2 IMAD.IADD R237, R237, 0x1, -R0 ;  /* 0x00000001ededa824 */ /* 0x000fe400078e0a00 */
[C---:B------:R-:W-:Y:S02]  /*54d0*/  IMAD R243, R0.reuse, R4, R243 ;  /* 0x0000000400f37224 */ /* 0x040fe400078e02f3 */
[----:B------:R-:W-:Y:S01]  /*54e0*/  IMAD.MOV R5, RZ, RZ, -R5 ;  /* 0x000000ffff057224 */ /* 0x000fe200078e0a05 */
[----:B------:R-:W-:Y:S01]  /*54f0*/  ISETP.GT.U32.AND P2, PT, R0, R237, PT ;  /* 0x000000ed0000720c */ /* 0x000fe20003f44070 */
[----:B------:R-:W-:-:S04]  /*5500*/  IMAD.HI.U32 R4, R3, R11, RZ ;  /* 0x0000000b03047227 */ /* 0x000fc800078e00ff */
[C---:B------:R-:W-:Y:S02]  /*5510*/  IMAD R239, R0.reuse, R5, R239 ;  /* 0x0000000500ef7224 */ /* 0x040fe400078e02ef */
[----:B------:R-:W-:Y:S01]  /*5520*/  @!P4 IMAD.IADD R241, R241, 0x1, -R0 ;  /* 0x00000001f1f1c824 */ /* 0x000fe200078e0a00 */
        /* <DEDUP_REMOVED lines=8> */
[----:B------:R-:W-:-:S04]  /*55b0*/  IMAD.HI.U32 R4, R3, R9, RZ ;  /* 0x0000000903047227 */ /* 0x000fc800078e00ff */
[----:B------:R-:W-:Y:S02]  /*55c0*/  IMAD.MOV R5, RZ, RZ, -R5 ;  /* 0x000000ffff057224 */ /* 0x000fe400078e0a05 */
[----:B------:R-:W-:Y:S02]  /*55d0*/  IMAD.MOV R4, RZ, RZ, -R4 ;  /* 0x000000ffff047224 */ /* 0x000fe400078e0a04 */
[--C-:B------:R-:W-:Y:S02]  /*55e0*/  @!P5 IMAD.IADD R239, R239, 0x1, -R0.reuse ;  /* 0x00000001efefd824 */ /* 0x100fe400078e0a00 */
[C---:B------:R-:W-:Y:S02]  /*55f0*/  IMAD R235, R0.reuse, R5, R235 ;  /* 0x0000000500eb7224 */ /* 0x040fe400078e02eb */
[C---:B------:R-:W-:Y:S01]  /*5600*/  IMAD R5, R0.reuse, R4, R9 ;  /* 0x0000000400057224 */ /* 0x040fe200078e0209 */
[----:B------:R-:W-:Y:S01]  /*5610*/  IABS R9, R30 ;  /* 0x0000001e00097213 */ /* 0x000fe20000000000 */
[--C-:B------:R-:W-:Y:S01]  /*5620*/  @!P2 IMAD.IADD R11, R11, 0x1, -R0.reuse ;  /* 0x000000010b0ba824 */ /* 0x100fe200078e0a00 */
[----:B------:R-:W-:Y:S01]  /*5630*/  ISETP.GT.U32.AND P5, PT, R0, R239, PT ;  /* 0x000000ef0000720c */ /* 0x000fe20003fa4070 */
[----:B------:R-:W-:-:S02]  /*5640*/  @!P4 IMAD.IADD R243, R243, 0x1, -R0 ;  /* 0x00000001f3f3c824 */ /* 0x000fc400078e0a00 */
[C---:B------:R-:W-:Y:S01]  /*5650*/  IMAD.HI.U32 R4, R3.reuse, R9, RZ ;  /* 0x0000000903047227 */ /* 0x040fe200078e00ff */
[C---:B------:R-:W-:Y:S02]  /*5660*/  ISETP.GT.U32.AND P2, PT, R0.reuse, R11, PT ;  /* 0x0000000b0000720c */ /* 0x040fe40003f44070 */
[----:B------:R-:W-:Y:S01]  /*5670*/  ISETP.GT.U32.AND P4, PT, R0, R243, PT ;  /* 0x000000f30000720c */ /* 0x000fe20003f84070 */
[----:B------:R-:W-:Y:S02]  /*5680*/  IMAD.MOV R4, RZ, RZ, -R4 ;  /* 0x000000ffff047224 */ /* 0x000fe400078e0a04 */
[----:B------:R-:W-:-:S04]  /*5690*/  IMAD.HI.U32 R8, R3, R15, RZ ;  /* 0x0000000f03087227 */ /* 0x000fc800078e00ff */
[C---:B------:R-:W-:Y:S02]  /*56a0*/  IMAD R9, R0.reuse, R4, R9 ;  /* 0x0000000400097224 */ /* 0x040fe400078e0209 */
[--C-:B------:R-:W-:Y:S01]  /*56b0*/  @!P5 IMAD.IADD R239, R239, 0x1, -R0.reuse ;  /* 0x00000001efefd824 */ /* 0x100fe200078e0a00 */
[C---:B------:R-:W-:Y:S01]  /*56c0*/  ISETP.GT.U32.AND P5, PT, R0.reuse, R5, PT ;  /* 0x000000050000720c */ /* 0x040fe20003fa4070 */
[--C-:B------:R-:W-:Y:S01]  /*56d0*/  @!P2 IMAD.IADD R11, R11, 0x1, -R0.reuse ;  /* 0x000000010b0ba824 */ /* 0x100fe200078e0a00 */
[C---:B------:R-:W-:Y:S01]  /*56e0*/  ISETP.GT.U32.AND P2, PT, R0.reuse, R9, PT ;  /* 0x000000090000720c */ /* 0x040fe20003f44070 */
[----:B------:R-:W-:Y:S01]  /*56f0*/  @!P4 IMAD.IADD R243, R243, 0x1, -R0 ;  /* 0x00000001f3f3c824 */ /* 0x000fe200078e0a00 */
[----:B------:R-:W-:Y:S01]  /*5700*/  ISETP.GT.U32.AND P4, PT, R0, R235, PT ;  /* 0x000000eb0000720c */ /* 0x000fe20003f84070 */
[----:B------:R-:W-:Y:S02]  /*5710*/  IMAD.MOV R8, RZ, RZ, -R8 ;  /* 0x000000ffff087224 */ /* 0x000fe400078e0a08 */
[----:B------:R-:W-:-:S04]  /*5720*/  IMAD.HI.U32 R4, R3, R13, RZ ;  /* 0x0000000d03047227 */ /* 0x000fc800078e00ff */
[C---:B------:R-:W-:Y:S02]  /*5730*/  IMAD R15, R0.reuse, R8, R15 ;  /* 0x00000008000f7224 */ /* 0x040fe400078e020f */
[----:B------:R-:W-:Y:S02]  /*5740*/  @!P5 IMAD.IADD R5, R5, 0x1, -R0 ;  /* 0x000000010505d824 */ /* 0x000fe400078e0a00 */
[----:B------:R-:W-:Y:S01]  /*5750*/  @!P2 IADD3 R9, R9, -R0, RZ ;  /* 0x800000000909a210 */ /* 0x000fe20007ffe0ff */
[----:B------:R-:W-:Y:S02]  /*5760*/  IMAD.MOV R4, RZ, RZ, -R4 ;  /* 0x000000ffff047224 */ /* 0x000fe400078e0a04 */
[C---:B------:R-:W-:Y:S01]  /*5770*/  ISETP.GT.U32.AND P2, PT, R0.reuse, R5, PT ;  /* 0x000000050000720c */ /* 0x040fe20003f44070 */
[----:B------:R-:W-:Y:S02]  /*5780*/  IMAD.MOV R12, RZ, RZ, -R12 ;  /* 0x000000ffff0c7224 */ /* 0x000fe400078e0a0c */
[----:B------:R-:W-:-:S02]  /*5790*/  IMAD R13, R0, R4, R13 ;  /* 0x00000004000d7224 */ /* 0x000fc400078e020d */
[----:B------:R-:W-:-:S04]  /*57a0*/  IMAD.HI.U32 R4, R3, R19, RZ ;  /* 0x0000001303047227 */ /* 0x000fc800078e00ff */
[--C-:B------:R-:W-:Y:S01]  /*57b0*/  @!P4 IMAD.IADD R235, R235, 0x1, -R0.reuse ;  /* 0x00000001ebebc824 */ /* 0x100fe200078e0a00 */
[----:B------:R-:W-:Y:S01]  /*57c0*/  ISETP.GE.AND P4, PT, R18, RZ, PT ;  /* 0x000000ff1200720c */ /* 0x000fe20003f86270 */
[----:B------:R-:W-:Y:S01]  /*57d0*/  IMAD R17, R0, R12, R17 ;  /* 0x0000000c00117224 */ /* 0x000fe200078e0211 */
[----:B------:R-:W-:Y:S01]  /*57e0*/  LOP3.LUT R18, R2, 0xfc, RZ, 0xfc, !PT ;  /* 0x000000fc02127812 */ /* 0x000fe200078efcff */
[----:B------:R-:W-:Y:S01]  /*57f0*/  @!P2 IMAD.IADD R5, R5, 0x1, -R0 ;  /* 0x000000010505a824 */ /* 0x000fe200078e0a00 */
[C---:B------:R-:W-:Y:S01]  /*5800*/  ISETP.GT.U32.AND P2, PT, R0.reuse, R15, PT ;  /* 0x0000000f0000720c */ /* 0x040fe20003f44070 */
[----:B------:R-:W-:Y:S01]  /*5810*/  IMAD.MOV R12, RZ, RZ, -R4 ;  /* 0x000000ffff0c7224 */ /* 0x000fe200078e0a04 */
[C---:B------:R-:W-:Y:S01]  /*5820*/  ISETP.GT.U32.AND P5, PT, R0.reuse, R235, PT ;  /* 0x000000eb0000720c */ /* 0x040fe20003fa4070 */
[----:B------:R-:W-:Y:S01]  /*5830*/  @!P1 IMAD.MOV R237, RZ, RZ, -R237 ;  /* 0x000000ffffed9224 */ /* 0x000fe200078e0aed */
[C---:B------:R-:W-:Y:S01]  /*5840*/  ISETP.GT.U32.AND P1, PT, R0.reuse, R9, PT ;  /* 0x000000090000720c */ /* 0x040fe20003f24070 */
[----:B------:R-:W-:Y:S01]  /*5850*/  IMAD R19, R0, R12, R19 ;  /* 0x0000000c00137224 */ /* 0x000fe200078e0213 */
[----:B------:R-:W-:Y:S01]  /*5860*/  IABS R227, R18 ;  /* 0x0000001200e37213 */ /* 0x000fe20000000000 */
[----:B------:R-:W-:-:S04]  /*5870*/  IMAD.HI.U32 R4, R3, R21, RZ ;  /* 0x0000001503047227 */ /* 0x000fc800078e00ff */
[----:B------:R-:W-:Y:S02]  /*5880*/  IMAD.MOV R4, RZ, RZ, -R4 ;  /* 0x000000ffff047224 */ /* 0x000fe400078e0a04 */
[--C-:B------:R-:W-:Y:S01]  /*5890*/  @!P2 IMAD.IADD R15, R15, 0x1, -R0.reuse ;  /* 0x000000010f0fa824 */ /* 0x100fe200078e0a00 */
[C---:B------:R-:W-:Y:S01]  /*58a0*/  ISETP.GT.U32.AND P2, PT, R0.reuse, R19, PT ;  /* 0x000000130000720c */ /* 0x040fe20003f44070 */
[--C-:B------:R-:W-:Y:S01]  /*58b0*/  @!P5 IMAD.IADD R235, R235, 0x1, -R0.reuse ;  /* 0x00000001ebebd824 */ /* 0x100fe200078e0a00 */
[C---:B------:R-:W-:Y:S01]  /*58c0*/  ISETP.GT.U32.AND P5, PT, R0.reuse, R13, PT ;  /* 0x0000000d0000720c */ /* 0x040fe20003fa4070 */
[C---:B------:R-:W-:Y:S02]  /*58d0*/  IMAD R21, R0.reuse, R4, R21 ;  /* 0x0000000400157224 */ /* 0x040fe400078e0215 */
[----:B------:R-:W-:Y:S01]  /*58e0*/  @!P1 IMAD.IADD R9, R9, 0x1, -R0 ;  /* 0x0000000109099824 */ /* 0x000fe200078e0a00 */
[----:B------:R-:W-:Y:S01]  /*58f0*/  ISETP.GT.U32.AND P1, PT, R0, R17, PT ;  /* 0x000000110000720c */ /* 0x000fe20003f24070 */
[----:B------:R-:W-:-:S04]  /*5900*/  IMAD.HI.U32 R8, R3, R233, RZ ;  /* 0x000000e903087227 */ /* 0x000fc800078e00ff */
[----:B------:R-:W-:Y:S02]  /*5910*/  IMAD.MOV R8, RZ, RZ, -R8 ;  /* 0x000000ffff087224 */ /* 0x000fe400078e0a08 */
[--C-:B------:R-:W-:Y:S01]  /*5920*/  @!P2 IMAD.IADD R19, R19, 0x1, -R0.reuse ;  /* 0x000000011313a824 */ /* 0x100fe200078e0a00 */
[----:B------:R-:W-:Y:S01]  /*5930*/  ISETP.GT.U32.AND P2, PT, R0, R21, PT ;  /* 0x000000150000720c */ /* 0x000fe20003f44070 */
[--C-:B------:R-:W-:Y:S01]  /*5940*/  @!P5 IMAD.IADD R13, R13, 0x1, -R0.reuse ;  /* 0x000000010d0dd824 */ /* 0x100fe200078e0a00 */
[----:B------:R-:W-:Y:S01]  /*5950*/  ISETP.GE.AND P5, PT, R20, RZ, PT ;  /* 0x000000ff1400720c */ /* 0x000fe20003fa6270 */
[----:B------:R-:W-:Y:S01]  /*5960*/  IMAD R233, R0, R8, R233 ;  /* 0x0000000800e97224 */ /* 0x000fe200078e02e9 */
[----:B------:R-:W-:Y:S01]  /*5970*/  LOP3.LUT R20, R2, 0xf4, RZ, 0xfc, !PT ;  /* 0x000000f402147812 */ /* 0x000fe200078efcff */
[----:B------:R-:W-:Y:S01]  /*5980*/  @!P1 IMAD.IADD R17, R17, 0x1, -R0 ;  /* 0x0000000111119824 */ /* 0x000fe200078e0a00 */
[----:B------:R-:W-:Y:S01]  /*5990*/  ISETP.GE.AND P1, PT, R30, RZ, PT ;  /* 0x000000ff1e00720c */ /* 0x000fe20003f26270 */
[----:B------:R-:W-:Y:S01]  /*59a0*/  @!P0 IMAD.MOV R243, RZ, RZ, -R243 ;  /* 0x000000fffff38224 */ /* 0x000fe200078e0af3 */
[----:B------:R-:W-:Y:S01]  /*59b0*/  IABS R231, R20 ;  /* 0x0000001400e77213 */ /* 0x000fe20000000000 */
[----:B------:R-:W-:Y:S01]  /*59c0*/  IMAD.HI.U32 R12, R3, R251, RZ ;  /* 0x000000fb030c7227 */ /* 0x000fe200078e00ff */
[----:B------:R-:W-:-:S02]  /*59d0*/  LOP3.LUT R30, R2, 0xf6, RZ, 0xfc, !PT ;  /* 0x000000f6021e7812 */ /* 0x000fc400078efcff */
[C---:B------:R-:W-:Y:S01]  /*59e0*/  ISETP.GT.U32.AND P0, PT, R0.reuse, R13, PT ;  /* 0x0000000d0000720c */ /* 0x040fe20003f04070 */
[----:B------:R-:W-:Y:S01]  /*59f0*/  @!P2 IMAD.IADD R21, R21, 0x1, -R0 ;  /* 0x000000011515a824 */ /* 0x000fe200078e0a00 */
[----:B------:R-:W-:Y:S01]  /*5a00*/  ISETP.GT.U32.AND P2, PT, R0, R233, PT ;  /* 0x000000e90000720c */ /* 0x000fe20003f44070 */
[----:B------:R-:W-:Y:S01]  /*5a10*/  IMAD.HI.U32 R2, R3, R231, RZ ;  /* 0x000000e703027227 */ /* 0x000fe200078e00ff */
[----:B------:R-:W-:-:S03]  /*5a20*/  IABS R249, R30 ;  /* 0x0000001e00f97213 */ /* 0x000fc60000000000 */
[----:B------:R-:W-:Y:S02]  /*5a30*/  IMAD.MOV R2, RZ, RZ, -R2 ;  /* 0x000000ffff027224 */ /* 0x000fe400078e0a02 */
[----:B------:R-:W-:Y:S02]  /*5a40*/  IMAD.MOV R12, RZ, RZ, -R12 ;  /* 0x000000ffff0c7224 */ /* 0x000fe400078e0a0c */
[C---:B------:R-:W-:Y:S02]  /*5a50*/  IMAD R231, R0.reuse, R2, R231 ;  /* 0x0000000200e77224 */ /* 0x040fe400078e02e7 */
[----:B------:R-:W-:Y:S01]  /*5a60*/  @!P3 IMAD.MOV R239, RZ, RZ, -R239 ;  /* 0x000000ffffefb224 */ /* 0x000fe200078e0aef */
[C---:B------:R-:W-:Y:S01]  /*5a70*/  ISETP.GT.U32.AND P3, PT, R0.reuse, R17, PT ;  /* 0x000000110000720c */ /* 0x040fe20003f64070 */
[----:B------:R-:W-:Y:S01]  /*5a80*/  @!P2 IMAD.IADD R233, R233, 0x1, -R0 ;  /* 0x00000001e9e9a824 */ /* 0x000fe200078e0a00 */
[C---:B------:R-:W-:Y:S01]  /*5a90*/  ISETP.GT.U32.AND P2, PT, R0.reuse, R15, PT ;  /* 0x0000000f0000720c */ /* 0x040fe20003f44070 */
[----:B------:R-:W-:-:S02]  /*5aa0*/  IMAD R251, R0, R12, R251 ;  /* 0x0000000c00fb7224 */ /* 0x000fc400078e02fb */
[----:B------:R-:W-:-:S04]  /*5ab0*/  IMAD.HI.U32 R4, R3, R249, RZ ;  /* 0x000000f903047227 */ /* 0x000fc800078e00ff */
[----:B------:R-:W-:Y:S01]  /*5ac0*/  @!P4 IMAD.MOV R235, RZ, RZ, -R235 ;  /* 0x000000ffffebc224 */ /* 0x000fe200078e0aeb */
[C---:B------:R-:W-:Y:S01]  /*5ad0*/  ISETP.GT.U32.AND P4, PT, R0.reuse, R19, PT ;  /* 0x000000130000720c */ /* 0x040fe20003f84070 */
[----:B------:R-:W-:Y:S01]  /*5ae0*/  @!P0 IMAD.IADD R13, R13, 0x1, -R0 ;  /* 0x000000010d0d8824 */ /* 0x000fe200078e0a00 */
[----:B------:R-:W-:Y:S01]  /*5af0*/  ISETP.GT.U32.AND P0, PT, R0, R231, PT ;  /* 0x000000e70000720c */ /* 0x000fe20003f04070 */
[----:B------:R-:W-:Y:S02]  /*5b00*/  IMAD.HI.U32 R8, R3, R229, RZ ;  /* 0x000000e503087227 */ /* 0x000fe400078e00ff */
[----:B------:R-:W-:Y:S02]  /*5b10*/  @!P2 IADD3 R15, R15, -R0, RZ ;  /* 0x800000000f0fa210 */ /* 0x000fe40007ffe0ff */
[----:B------:R-:W-:-:S04]  /*5b20*/  IMAD.HI.U32 R12, R3, R247, RZ ;  /* 0x000000f7030c7227 */ /* 0x000fc800078e00ff */
[----:B------:R-:W-:-:S04]  /*5b30*/  IMAD.HI.U32 R3, R3, R227, RZ ;  /* 0x000000e303037227 */ /* 0x000fc800078e00ff */
[----:B------:R-:W-:Y:S02]  /*5b40*/  IMAD.MOV R4, RZ, RZ, -R4 ;  /* 0x000000ffff047224 */ /* 0x000fe400078e0a04 */
[----:B------:R-:W-:Y:S02]  /*5b50*/  IMAD.MOV R8, RZ, RZ, -R8 ;  /* 0x000000ffff087224 */ /* 0x000fe400078e0a08 */
[----:B------:R-:W-:Y:S02]  /*5b60*/  IMAD.MOV R3, RZ, RZ, -R3 ;  /* 0x000000ffff037224 */ /* 0x000fe400078e0a03 */
[----:B------:R-:W-:Y:S01]  /*5b70*/  @!P6 IMAD.MOV R11, RZ, RZ, -R11 ;  /* 0x000000ffff0be224 */ /* 0x000fe200078e0a0b */
[C---:B------:R-:W-:Y:S01]  /*5b80*/  ISETP.GT.U32.AND P6, PT, R0.reuse, R21, PT ;  /* 0x000000150000720c */ /* 0x040fe20003fc4070 */
[----:B------:R-:W-:Y:S01]  /*5b90*/  IMAD R249, R0, R4, R249 ;  /* 0x0000000400f97224 */ /* 0x000fe200078e02f9 */
[----:B------:R-:W-:Y:S01]  /*5ba0*/  LOP3.LUT R4, R56, 0x7f, RZ, 0xc0, !PT ;  /* 0x0000007f38047812 */ /* 0x000fe200078ec0ff */
[----:B------:R-:W-:-:S02]  /*5bb0*/  IMAD R229, R0, R8, R229 ;  /* 0x0000000800e57224 */ /* 0x000fc400078e02e5 */
[----:B------:R-:W-:Y:S01]  /*5bc0*/  @!P1 IMAD.MOV R9, RZ, RZ, -R9 ;  /* 0x000000ffff099224 */ /* 0x000fe200078e0a09 */
[C---:B------:R-:W-:Y:S01]  /*5bd0*/  ISETP.GT.U32.AND P1, PT, R0.reuse, R251, PT ;  /* 0x000000fb0000720c */ /* 0x040fe20003f24070 */
[C---:B------:R-:W-:Y:S01]  /*5be0*/  IMAD R227, R0.reuse, R3, R227 ;  /* 0x0000000300e37224 */ /* 0x040fe200078e02e3 */
[C---:B------:R-:W-:Y:S01]  /*5bf0*/  ISETP.GT.U32.AND P2, PT, R0.reuse, R249, PT ;  /* 0x000000f90000720c */ /* 0x040fe20003f44070 */
[----:B------:R-:W-:Y:S02]  /*5c00*/  IMAD.MOV R12, RZ, RZ, -R12 ;  /* 0x000000ffff0c7224 */ /* 0x000fe400078e0a0c */
[--C-:B------:R-:W-:Y:S01]  /*5c10*/  @!P3 IMAD.IADD R17, R17, 0x1, -R0.reuse ;  /* 0x000000011111b824 */ /* 0x100fe200078e0a00 */
[----:B------:R-:W-:Y:S01]  /*5c20*/  ISETP.GT.U32.AND P3, PT, R0, R229, PT ;  /* 0x000000e50000720c */ /* 0x000fe20003f64070 */
[--C-:B------:R-:W-:Y:S01]  /*5c30*/  @!P4 IMAD.IADD R19, R19, 0x1, -R0.reuse ;  /* 0x000000011313c824 */ /* 0x100fe200078e0a00 */
[----:B------:R-:W-:Y:S01]  /*5c40*/  ISETP.GE.AND P4, PT, R32, RZ, PT ;  /* 0x000000ff2000720c */ /* 0x000fe20003f86270 */
[----:B------:R-:W-:Y:S01]  /*5c50*/  @!P0 IMAD.IADD R231, R231, 0x1, -R0 ;  /* 0x00000001e7e78824 */ /* 0x000fe200078e0a00 */
[C---:B------:R-:W-:Y:S01]  /*5c60*/  ISETP.GT.U32.AND P0, PT, R0.reuse, R227, PT ;  /* 0x000000e30000720c */ /* 0x040fe20003f04070 */
[----:B------:R-:W-:Y:S01]  /*5c70*/  IMAD R247, R0, R12, R247 ;  /* 0x0000000c00f77224 */ /* 0x000fe200078e02f7 */
[----:B------:R-:W-:Y:S01]  /*5c80*/  SHF.R.S32.HI R12, RZ, 0x7, R56 ;  /* 0x00000007ff0c7819 */ /* 0x000fe20000011438 */
[----:B------:R-:W-:-:S02]  /*5c90*/  @!P6 IMAD.IADD R21, R21, 0x1, -R0 ;  /* 0x000000011515e824 */ /* 0x000fc400078e0a00 */
[----:B------:R-:W-:Y:S01]  /*5ca0*/  @!P5 IMAD.MOV R5, RZ, RZ, -R5 ;  /* 0x000000ffff05d224 */ /* 0x000fe200078e0a05 */
[C---:B------:R-:W-:Y:S01]  /*5cb0*/  ISETP.GT.U32.AND P6, PT, R0.reuse, R247, PT ;  /* 0x000000f70000720c */ /* 0x040fe20003fc4070 */
[--C-:B------:R-:W-:Y:S01]  /*5cc0*/  @!P1 IMAD.IADD R251, R251, 0x1, -R0.reuse ;  /* 0x00000001fbfb9824 */ /* 0x100fe200078e0a00 */
[----:B------:R-:W-:Y:S01]  /*5cd0*/  ISETP.GT.U32.AND P5, PT, R0, R233, PT ;  /* 0x000000e90000720c */ /* 0x000fe20003fa4070 */
[--C-:B------:R-:W-:Y:S01]  /*5ce0*/  @!P2 IMAD.IADD R249, R249, 0x1, -R0.reuse ;  /* 0x00000001f9f9a824 */ /* 0x100fe200078e0a00 */
[----:B------:R-:W-:Y:S01]  /*5cf0*/  ISETP.GE.AND P1, PT, R36, RZ, PT ;  /* 0x000000ff2400720c */ /* 0x000fe20003f26270 */
[--C-:B------:R-:W-:Y:S01]  /*5d00*/  @!P3 IMAD.IADD R229, R229, 0x1, -R0.reuse ;  /* 0x00000001e5e5b824 */ /* 0x100fe200078e0a00 */
[----:B------:R-:W-:Y:S01]  /*5d10*/  ISETP.GE.AND P2, PT, R38, RZ, PT ;  /* 0x000000ff2600720c */ /* 0x000fe20003f46270 */
[--C-:B------:R-:W-:Y:S01]  /*5d20*/  @!P0 IMAD.IADD R227, R227, 0x1, -R0.reuse ;  /* 0x00000001e3e38824 */ /* 0x100fe200078e0a00 */
[----:B------:R-:W-:Y:S01]  /*5d30*/  ISETP.GE.AND P3, PT, R40, RZ, PT ;  /* 0x000000ff2800720c */ /* 0x000fe20003f66270 */
[----:B------:R-:W-:Y:S01]  /*5d40*/  @!P4 IMAD.MOV R13, RZ, RZ, -R13 ;  /* 0x000000ffff0dc224 */ /* 0x000fe200078e0a0d */
[----:B------:R-:W-:Y:S01]  /*5d50*/  ISETP.GT.U32.AND P0, PT, R0, R251, PT ;  /* 0x000000fb0000720c */ /* 0x000fe20003f04070 */
[----:B----4-:R-:W-:Y:S01]  /*5d60*/  IMAD R4, R4, R245, RZ ;  /* 0x000000f504047224 */ /* 0x010fe200078e02ff */
[----:B------:R-:W-:Y:S01]  /*5d70*/  ISETP.GT.U32.AND P4, PT, R0, R231, PT ;  /* 0x000000e70000720c */ /* 0x000fe20003f84070 */
[--C-:B------:R-:W-:Y:S01]  /*5d80*/  @!P6 IMAD.IADD R247, R247, 0x1, -R0.reuse ;  /* 0x00000001f7f7e824 */ /* 0x100fe200078e0a00 */
[----:B------:R-:W-:Y:S01]  /*5d90*/  ISETP.GE.AND P6, PT, R42, RZ, PT ;  /* 0x000000ff2a00720c */ /* 0x000fe20003fc6270 */
[--C-:B------:R-:W-:Y:S01]  /*5da0*/  @!P5 IMAD.IADD R233, R233, 0x1, -R0.reuse ;  /* 0x00000001e9e9d824 */ /* 0x100fe200078e0a00 */
[----:B------:R-:W-:Y:S01]  /*5db0*/  ISETP.GE.AND P5, PT, R34, RZ, PT ;  /* 0x000000ff2200720c */ /* 0x000fe20003fa6270 */
[----:B------:R-:W-:Y:S01]  /*5dc0*/  @!P1 IMAD.MOV R17, RZ, RZ, -R17 ;  /* 0x000000ffff119224 */ /* 0x000fe200078e0a11 */
[C---:B------:R-:W-:Y:S01]  /*5dd0*/  ISETP.GT.U32.AND P1, PT, R0.reuse, R249, PT ;  /* 0x000000f90000720c */ /* 0x040fe20003f24070 */
[----:B------:R-:W-:Y:S01]  /*5de0*/  @!P2 IMAD.MOV R19, RZ, RZ, -R19 ;  /* 0x000000ffff13a224 */ /* 0x000fe200078e0a13 */
[C---:B------:R-:W-:Y:S01]  /*5df0*/  ISETP.GT.U32.AND P2, PT, R0.reuse, R229, PT ;  /* 0x000000e50000720c */ /* 0x040fe20003f44070 */
[----:B------:R-:W-:Y:S01]  /*5e00*/  @!P3 IMAD.MOV R21, RZ, RZ, -R21 ;  /* 0x000000ffff15b224 */ /* 0x000fe200078e0a15 */
[----:B------:R-:W-:Y:S01]  /*5e10*/  ISETP.GT.U32.AND P3, PT, R0, R247, PT ;  /* 0x000000f70000720c */ /* 0x000fe20003f64070 */
[--C-:B------:R-:W-:Y:S01]  /*5e20*/  @!P0 IMAD.IADD R251, R251, 0x1, -R0.reuse ;  /* 0x00000001fbfb8824 */ /* 0x100fe200078e0a00 */
[----:B------:R-:W-:Y:S01]  /*5e30*/  ISETP.GE.AND P0, PT, R20, RZ, PT ;  /* 0x000000ff1400720c */ /* 0x000fe20003f06270 */
[--C-:B------:R-:W-:Y:S01]  /*5e40*/  @!P4 IMAD.IADD R231, R231, 0x1, -R0.reuse ;  /* 0x00000001e7e7c824 */ /* 0x100fe200078e0a00 */
[----:B------:R-:W-:Y:S01]  /*5e50*/  ISETP.GE.AND P4, PT, R30, RZ, PT ;  /* 0x000000ff1e00720c */ /* 0x000fe20003f86270 */
[----:B------:R-:W-:Y:S01]  /*5e60*/  @!P6 IMAD.MOV R233, RZ, RZ, -R233 ;  /* 0x000000ffffe9e224 */ /* 0x000fe200078e0ae9 */
[----:B------:R-:W-:Y:S01]  /*5e70*/  ISETP.GE.AND P6, PT, R44, RZ, PT ;  /* 0x000000ff2c00720c */ /* 0x000fe20003fc6270 */
[----:B------:R-:W-:Y:S01]  /*5e80*/  @!P5 IMAD.MOV R15, RZ, RZ, -R15 ;  /* 0x000000ffff0fd224 */ /* 0x000fe200078e0a0f */
[----:B------:R-:W-:Y:S01]  /*5e90*/  ISETP.GT.U32.AND P5, PT, R0, R227, PT ;  /* 0x000000e30000720c */ /* 0x000fe20003fa4070 */
[--C-:B------:R-:W-:Y:S01]  /*5ea0*/  @!P1 IMAD.IADD R249, R249, 0x1, -R0.reuse ;  /* 0x00000001f9f99824 */ /* 0x100fe200078e0a00 */
[----:B------:R-:W-:Y:S01]  /*5eb0*/  ISETP.GE.AND P1, PT, R46, RZ, PT ;  /* 0x000000ff2e00720c */ /* 0x000fe20003f26270 */
[--C-:B------:R-:W-:Y:S01]  /*5ec0*/  @!P2 IMAD.IADD R229, R229, 0x1, -R0.reuse ;  /* 0x00000001e5e5a824 */ /* 0x100fe200078e0a00 */
[----:B------:R-:W-:Y:S01]  /*5ed0*/  ISETP.GE.AND P2, PT, R48, RZ, PT ;  /* 0x000000ff3000720c */ /* 0x000fe20003f46270 */
[----:B------:R-:W-:Y:S01]  /*5ee0*/  @!P3 IMAD.IADD R247, R247, 0x1, -R0 ;  /* 0x00000001f7f7b824 */ /* 0x000fe200078e0a00 */
[----:B------:R-:W-:Y:S01]  /*5ef0*/  ISETP.GE.AND P3, PT, R18, RZ, PT ;  /* 0x000000ff1200720c */ /* 0x000fe20003f66270 */
[----:B------:R-:W-:Y:S01]  /*5f00*/  @!P0 IMAD.MOV R231, RZ, RZ, -R231 ;  /* 0x000000ffffe78224 */ /* 0x000fe200078e0ae7 */
[----:B------:R-:W-:Y:S01]  /*5f10*/  ISETP.GE.AND P0, PT, R54, RZ, PT ;  /* 0x000000ff3600720c */ /* 0x000fe20003f06270 */
[----:B------:R-:W-:Y:S01]  /*5f20*/  IMAD R2, R56, 0x100, R56 ;  /* 0x0000010038027824 */ /* 0x000fe200078e0238 */
[----:B------:R-:W-:Y:S01]  /*5f30*/  @!P4 IADD3 R249, -R249, RZ, RZ ;  /* 0x000000fff9f9c210 */ /* 0x000fe20007ffe1ff */
[----:B------:R-:W-:Y:S01]  /*5f40*/  @!P6 IMAD.MOV R251, RZ, RZ, -R251 ;  /* 0x000000fffffbe224 */ /* 0x000fe200078e0afb */
[----:B------:R-:W-:Y:S01]  /*5f50*/  ISETP.NE.AND P4, PT, R52, RZ, PT ;  /* 0x000000ff3400720c */ /* 0x000fe20003f85270 */
[----:B------:R-:W-:Y:S01]  /*5f60*/  @!P5 IMAD.IADD R227, R227, 0x1, -R0 ;  /* 0x00000001e3e3d824 */ /* 0x000fe200078e0a00 */
[----:B------:R-:W-:Y:S01]  /*5f70*/  LEA R8, P6, R4, UR4, 0x2 ;  /* 0x0000000404087c11 */ /* 0x000fe2000f8c10ff */
[----:B------:R-:W-:Y:S01]  /*5f80*/  ULDC UR4, c[0x0][0x240] ;  /* 0x0000900000047ab9 */ /* 0x000fe20000000800 */
[C---:B------:R-:W-:Y:S01]  /*5f90*/  SEL R225, R246.reuse, R225, !P4 ;  /* 0x000000e1f6e17207 */ /* 0x040fe20006000000 */
[----:B------:R-:W-:Y:S01]  /*5fa0*/  IMAD.MOV.U32 R0, RZ, RZ, R6 ;  /* 0x000000ffff007224 */ /* 0x000fe200078e0006 */
[----:B------:R-:W-:Y:S01]  /*5fb0*/  SEL R223, R246, R223, !P4 ;  /* 0x000000dff6df7207 */ /* 0x000fe20006000000 */
[----:B------:R-:W-:Y:S01]  /*5fc0*/  @!P1 IMAD.MOV R229, RZ, RZ, -R229 ;  /* 0x000000ffffe59224 */ /* 0x000fe200078e0ae5 */
[----:B------:R-:W-:Y:S01]  /*5fd0*/  ISETP.NE.AND P5, PT, R50, RZ, PT ;  /* 0x000000ff3200720c */ /* 0x000fe20003fa5270 */
[----:B------:R-:W-:Y:S01]  /*5fe0*/  IMAD R225, R225, UR4, RZ ;  /* 0x00000004e1e17c24 */ /* 0x000fe2000f8e02ff */
[C---:B------:R-:W-:Y:S01]  /*5ff0*/  SEL R221, R246.reuse, R221, !P4 ;  /* 0x000000ddf6dd7207 */ /* 0x040fe20006000000 */
[----:B------:R-:W-:Y:S01]  /*6000*/  @!P2 IMAD.MOV R247, RZ, RZ, -R247 ;  /* 0x000000fffff7a224 */ /* 0x000fe200078e0af7 */
[C---:B------:R-:W-:Y:S01]  /*6010*/  SEL R219, R246.reuse, R219, !P4 ;  /* 0x000000dbf6db7207 */ /* 0x040fe20006000000 */
[----:B------:R-:W-:Y:S01]  /*6020*/  @!P3 IMAD.MOV R227, RZ, RZ, -R227 ;  /* 0x000000ffffe3b224 */ /* 0x000fe200078e0ae3 */
[C---:B------:R-:W-:Y:S01]  /*6030*/  SEL R217, R246.reuse, R217, !P4 ;  /* 0x000000d9f6d97207 */ /* 0x040fe20006000000 */
[----:B------:R-:W-:Y:S01]  /*6040*/  IMAD R223, R223, UR4, RZ ;  /* 0x00000004dfdf7c24 */ /* 0x000fe2000f8e02ff */
[C---:B------:R-:W-:Y:S01]  /*6050*/  SEL R215, R246.reuse, R215, !P4 ;  /* 0x000000d7f6d77207 */ /* 0x040fe20006000000 */
[----:B------:R-:W-:Y:S01]  /*6060*/  @!P0 IMAD.MOV R0, RZ, RZ, -R0 ;  /* 0x000000ffff008224 */ /* 0x000fe200078e0a00 */
[C---:B------:R-:W-:Y:S01]  /*6070*/  SEL R213, R246.reuse, R213, !P4 ;  /* 0x000000d5f6d57207 */ /* 0x040fe20006000000 */
[----:B------:R-:W-:Y:S01]  /*6080*/  IMAD R221, R221, UR4, RZ ;  /* 0x00000004dddd7c24 */ /* 0x000fe2000f8e02ff */
[C---:B------:R-:W-:Y:S01]  /*6090*/  SEL R211, R246.reuse, R211, !P4 ;  /* 0x000000d3f6d37207 */ /* 0x040fe20006000000 */
[----:B------:R-:W-:Y:S01]  /*60a0*/  IMAD R219, R219, UR4, RZ ;  /* 0x00000004dbdb7c24 */ /* 0x000fe2000f8e02ff */
[C---:B------:R-:W-:Y:S01]  /*60b0*/  SEL R209, R246.reuse, R209, !P4 ;  /* 0x000000d1f6d17207 */ /* 0x040fe20006000000 */
[----:B------:R-:W-:Y:S01]  /*60c0*/  IMAD R217, R217, UR4, RZ ;  /* 0x00000004d9d97c24 */ /* 0x000fe2000f8e02ff */
[C---:B------:R-:W-:Y:S01]  /*60d0*/  SEL R32, R246.reuse, R27, !P4 ;  /* 0x0000001bf6207207 */ /* 0x040fe20006000000 */
[----:B------:R-:W-:Y:S01]  /*60e0*/  IMAD R215, R215, UR4, RZ ;  /* 0x00000004d7d77c24 */ /* 0x000fe2000f8e02ff */
[----:B------:R-:W-:Y:S01]  /*60f0*/  SEL R30, R246, R29, !P4 ;  /* 0x0000001df61e7207 */ /* 0x000fe20006000000 */
[----:B------:R-:W-:Y:S01]  /*6100*/  IMAD R213, R213, UR4, RZ ;  /* 0x00000004d5d57c24 */ /* 0x000fe2000f8e02ff */
[----:B------:R-:W-:Y:S01]  /*6110*/  LEA.HI.X.SX32 R4, R4, UR5, 0x2, P6 ;  /* 0x0000000504047c11 */ /* 0x000fe2000b0f16ff */
[----:B------:R-:W-:Y:S01]  /*6120*/  IMAD R211, R211, UR4, RZ ;  /* 0x00000004d3d37c24 */ /* 0x000fe2000f8e02ff */
[----:B------:R-:W-:Y:S01]  /*6130*/  LEA R226, P0, R225, R8, 0x2 ;  /* 0x00000008e1e27211 */ /* 0x000fe200078010ff */
[----:B------:R-:W-:Y:S01]  /*6140*/  IMAD R209, R209, UR4, RZ ;  /* 0x00000004d1d17c24 */ /* 0x000fe2000f8e02ff */
[----:B------:R-:W-:Y:S01]  /*6150*/  SEL R207, R246, R207, !P4 ;  /* 0x000000cff6cf7207 */ /* 0x000fe20006000000 */
[----:B------:R-:W-:Y:S01]  /*6160*/  IMAD.SHL.U32 R2, R2, 0x4, RZ ;  /* 0x0000000402027824 */ /* 0x000fe200078e00ff */
[----:B------:R-:W-:Y:S01]  /*6170*/  SEL R29, R246, R14, !P4 ;  /* 0x0000000ef61d7207 */ /* 0x000fe20006000000 */
[----:B------:R-:W-:Y:S01]  /*6180*/  IMAD R32, R32, UR4, RZ ;  /* 0x0000000420207c24 */ /* 0x000fe2000f8e02ff */
[C---:B------:R-:W-:Y:S01]  /*6190*/  SEL R27, R246.reuse, R16, !P4 ;  /* 0x00000010f61b7207 */ /* 0x040fe20006000000 */
[----:B------:R-:W-:Y:S01]  /*61a0*/  IMAD R207, R207, UR4, RZ ;  /* 0x00000004cfcf7c24 */ /* 0x000fe2000f8e02ff */
[----:B------:R-:W-:Y:S01]  /*61b0*/  SEL R205, R246, R205, !P4 ;  /* 0x000000cdf6cd7207 */ /* 0x000fe20006000000 */
[----:B------:R-:W-:Y:S01]  /*61c0*/  IMAD R30, R30, UR4, RZ ;  /* 0x000000041e1e7c24 */ /* 0x000fe2000f8e02ff */
        /* <DEDUP_REMOVED lines=207> */
[----:B------:R-:W1:Y:S01]  /*6ec0*/  S2UR UR5, SR_CgaCtaId ;  /* 0x00000000000579c3 */ /* 0x000e620000008800 */
        /* <DEDUP_REMOVED lines=18> */
[----:B------:R-:W-:Y:S01]  /*6ff0*/  LEA R242, P3, R223, R8, 0x2 ;  /* 0x00000008dff27211 */ /* 0x000fe200078610ff */
[----:B------:R-:W-:Y:S01]  /*7000*/  IMAD R249, R249, UR4, RZ ;  /* 0x00000004f9f97c24 */ /* 0x000fe2000f8e02ff */
[----:B------:R-:W-:Y:S01]  /*7010*/  LEA.HI.X.SX32 R227, R225, R4, 0x2, P0 ;  /* 0x00000004e1e37211 */ /* 0x000fe200000f16ff */
[----:B------:R-:W-:Y:S01]  /*7020*/  IMAD R248, R248, UR4, RZ ;  /* 0x00000004f8f87c24 */ /* 0x000fe2000f8e02ff */
[-C--:B------:R-:W-:Y:S01]  /*7030*/  LEA R238, P2, R221, R8.reuse, 0x2 ;  /* 0x00000008ddee7211 */ /* 0x080fe200078410ff */
[----:B------:R-:W-:Y:S01]  /*7040*/  IMAD R247, R247, UR4, RZ ;  /* 0x00000004f7f77c24 */ /* 0x000fe2000f8e02ff */
[-C--:B------:R-:W-:Y:S01]  /*7050*/  LEA R236, P1, R219, R8.reuse, 0x2 ;  /* 0x00000008dbec7211 */ /* 0x080fe200078210ff */
[----:B------:R2:W-:Y:S01]  /*7060*/  STL.64 [R1+0x450], R226 ;  /* 0x000450e201007387 */ /* 0x0005e20000100a00 */
[----:B------:R-:W-:Y:S01]  /*7070*/  LEA R234, P0, R217, R8, 0x2 ;  /* 0x00000008d9ea7211 */ /* 0x000fe200078010ff */
[----:B------:R-:W-:Y:S01]  /*7080*/  IMAD R246, R246, UR4, RZ ;  /* 0x00000004f6f67c24 */ /* 0x000fe2000f8e02ff */
[----:B------:R-:W-:Y:S01]  /*7090*/  @!P5 LOP3.LUT R0, RZ, R50, RZ, 0x33, !PT ;  /* 0x00000032ff00d212 */ /* 0x000fe200078e33ff */
[----:B------:R-:W-:Y:S01]  /*70a0*/  UMOV UR4, 0x400 ;  /* 0x0000040000047882 */ /* 0x000fe20000000000 */
[----:B------:R-:W-:Y:S01]  /*70b0*/  LEA R232, P6, R215, R8, 0x2 ;  /* 0x00000008d7e87211 */ /* 0x000fe200078c10ff */
[----:B-1----:R-:W-:Y:S01]  /*70c0*/  ULEA UR8, UR5, UR4, 0x18 ;  /* 0x0000000405087291 */ /* 0x002fe2000f8ec03f */
[----:B------:R-:W-:-:S02]  /*70d0*/  LEA.HI.X.SX32 R243, R223, R4, 0x2, P3 ;  /* 0x00000004dff37211 */ /* 0x000fc400018f16ff */
[----:B------:R-:W-:Y:S01]  /*70e0*/  LEA R230, P5, R213, R8, 0x2 ;  /* 0x00000008d5e67211 */ /* 0x000fe200078a10ff */
[----:B------:R-:W-:Y:S01]  /*70f0*/  ULDC.64 UR60, c[0x0][0x208] ;  /* 0x00008200003c7ab9 */ /* 0x000fe20000000a00 */
[----:B------:R-:W-:Y:S01]  /*7100*/  LEA.HI.X.SX32 R239, R221, R4, 0x2, P2 ;  /* 0x00000004ddef7211 */ /* 0x000fe200010f16ff */
[----:B------:R1:W-:Y:S01]  /*7110*/  STL.64 [R1+0xa40], R242 ;  /* 0x000a40f201007387 */ /* 0x0003e20000100a00 */
[----:B------:R-:W-:Y:S01]  /*7120*/  LEA R228, P4, R211, R8, 0x2 ;  /* 0x00000008d3e47211 */ /* 0x000fe200078810ff */
[----:B------:R-:W-:Y:S01]  /*7130*/  ULDC UR4, c[0x0][0x230] ;  /* 0x00008c0000047ab9 */ /* 0x000fe20000000800 */
[----:B------:R-:W-:Y:S01]  /*7140*/  LEA.HI.X.SX32 R237, R219, R4, 0x2, P1 ;  /* 0x00000004dbed7211 */ /* 0x000fe200008f16ff */
[----:B------:R3:W-:Y:S01]  /*7150*/  STL.64 [R1+0x448], R238 ;  /* 0x000448ee01007387 */ /* 0x0007e20000100a00 */
[----:B--2---:R-:W-:Y:S02]  /*7160*/  LEA R226, P3, R209, R8, 0x2 ;  /* 0x00000008d1e27211 */ /* 0x004fe400078610ff */
[----:B------:R-:W-:Y:S01]  /*7170*/  LEA.HI.X.SX32 R235, R217, R4, 0x2, P0 ;  /* 0x00000004d9eb7211 */ /* 0x000fe200000f16ff */
[----:B------:R2:W-:Y:S01]  /*7180*/  STL.64 [R1+0x440], R236 ;  /* 0x000440ec01007387 */ /* 0x0005e20000100a00 */
[----:B------:R-:W-:-:S02]  /*7190*/  LEA R222, P2, R207, R8, 0x2 ;  /* 0x00000008cfde7211 */ /* 0x000fc400078410ff */
[----:B------:R-:W-:Y:S01]  /*71a0*/  LEA.HI.X.SX32 R233, R215, R4, 0x2, P6 ;  /* 0x00000004d7e97211 */ /* 0x000fe200030f16ff */
[----:B------:R4:W-:Y:S01]  /*71b0*/  STL.64 [R1+0x438], R234 ;  /* 0x000438ea01007387 */ /* 0x0009e20000100a00 */
[----:B------:R-:W-:Y:S02]  /*71c0*/  LEA R220, P1, R205, R8, 0x2 ;  /* 0x00000008cddc7211 */ /* 0x000fe400078210ff */
[----:B------:R-:W-:Y:S01]  /*71d0*/  LEA.HI.X.SX32 R231, R213, R4, 0x2, P5 ;  /* 0x00000004d5e77211 */ /* 0x000fe200028f16ff */
[----:B------:R5:W-:Y:S01]  /*71e0*/  STL.64 [R1+0x430], R232 ;  /* 0x000430e801007387 */ /* 0x000be20000100a00 */
[----:B------:R-:W-:Y:S02]  /*71f0*/  LEA R218, P0, R203, R8, 0x2 ;  /* 0x00000008cbda7211 */ /* 0x000fe400078010ff */
[----:B------:R-:W-:Y:S01]  /*7200*/  LEA.HI.X.SX32 R229, R211, R4, 0x2, P4 ;  /* 0x00000004d3e57211 */ /* 0x000fe200020f16ff */
[----:B------:R5:W-:Y:S01]  /*7210*/  STL.64 [R1+0x428], R230 ;  /* 0x000428e601007387 */ /* 0x000be20000100a00 */
[----:B------:R-:W-:-:S02]  /*7220*/  LEA R240, P5, R199, R8, 0x2 ;  /* 0x00000008c7f07211 */ /* 0x000fc400078a10ff */
[----:B------:R-:W-:Y:S01]  /*7230*/  LEA.HI.X.SX32 R227, R209, R4, 0x2, P3 ;  /* 0x00000004d1e37211 */ /* 0x000fe200018f16ff */
[----:B------:R5:W-:Y:S01]  /*7240*/  STL.64 [R1+0x420], R228 ;  /* 0x000420e401007387 */ /* 0x000be20000100a00 */
[----:B-1----:R-:W-:Y:S02]  /*7250*/  LEA R242, P6, R201, R8, 0x2 ;  /* 0x00000008c9f27211 */ /* 0x002fe400078c10ff */
[-C--:B------:R-:W-:Y:S01]  /*7260*/  LEA.HI.X.SX32 R223, R207, R4.reuse, 0x2, P2 ;  /* 0x00000004cfdf7211 */ /* 0x080fe200010f16ff */
[----:B------:R1:W-:Y:S01]  /*7270*/  STL.64 [R1+0x20], R226 ;  /* 0x000020e201007387 */ /* 0x0003e20000100a00 */
[----:B------:R-:W-:Y:S02]  /*7280*/  LEA.HI.X.SX32 R221, R205, R4, 0x2, P1 ;  /* 0x00000004cddd7211 */ /* 0x000fe400008f16ff */
[----:B---3--:R-:W-:Y:S01]  /*7290*/  LEA R238, P4, R197, R8, 0x2 ;  /* 0x00000008c5ee7211 */ /* 0x008fe200078810ff */
[----:B------:R3:W-:Y:S01]  /*72a0*/  STL.64 [R1+0x18], R222 ;  /* 0x000018de01007387 */ /* 0x0007e20000100a00 */
[----:B------:R-:W-:-:S02]  /*72b0*/  LEA.HI.X.SX32 R219, R203, R4, 0x2, P0 ;  /* 0x00000004cbdb7211 */ /* 0x000fc400000f16ff */
[----:B--2---:R-:W-:Y:S01]  /*72c0*/  LEA R236, P3, R195, R8, 0x2 ;  /* 0x00000008c3ec7211 */ /* 0x004fe200078610ff */
[----:B------:R2:W-:Y:S01]  /*72d0*/  STL.64 [R1+0x10], R220 ;  /* 0x000010dc01007387 */ /* 0x0005e20000100a00 */
[----:B------:R-:W-:Y:S02]  /*72e0*/  LEA.HI.X.SX32 R241, R199, R4, 0x2, P5 ;  /* 0x00000004c7f17211 */ /* 0x000fe400028f16ff */
[----:B----4-:R-:W-:Y:S01]  /*72f0*/  LEA R234, P2, R193, R8, 0x2 ;  /* 0x00000008c1ea7211 */ /* 0x010fe200078410ff */
[----:B------:R4:W-:Y:S01]  /*7300*/  STL.64 [R1+0x8], R218 ;  /* 0x000008da01007387 */ /* 0x0009e20000100a00 */
[----:B------:R-:W-:Y:S02]  /*7310*/  LEA.HI.X.SX32 R243, R201, R4, 0x2, P6 ;  /* 0x00000004c9f37211 */ /* 0x000fe400030f16ff */
[-C--:B-----5:R-:W-:Y:S01]  /*7320*/  LEA R232, P1, R191, R8.reuse, 0x2 ;  /* 0x00000008bfe87211 */ /* 0x0a0fe200078210ff */
[----:B------:R-:W-:Y:S01]  /*7330*/  STL.64 [R1+0xa60], R240 ;  /* 0x000a60f001007387 */ /* 0x000fe20000100a00 */
[----:B------:R-:W-:-:S02]  /*7340*/  LEA R230, P0, R189, R8, 0x2 ;  /* 0x00000008bde67211 */ /* 0x000fc400078010ff */
[----:B------:R-:W-:Y:S01]  /*7350*/  LEA.HI.X.SX32 R239, R197, R4, 0x2, P4 ;  /* 0x00000004c5ef7211 */ /* 0x000fe200020f16ff */
[----:B------:R-:W-:Y:S01]  /*7360*/  STL.64 [R1], R242 ;  /* 0x000000f201007387 */ /* 0x000fe20000100a00 */
[----:B------:R-:W-:Y:S02]  /*7370*/  LEA R228, P6, R187, R8, 0x2 ;  /* 0x00000008bbe47211 */ /* 0x000fe400078c10ff */
[----:B------:R-:W-:Y:S01]  /*7380*/  LEA.HI.X.SX32 R237, R195, R4, 0x2, P3 ;  /* 0x00000004c3ed7211 */ /* 0x000fe200018f16ff */
[----:B------:R-:W-:Y:S01]  /*7390*/  STL.64 [R1+0xa48], R242 ;  /* 0x000a48f201007387 */ /* 0x000fe20000100a00 */
[----:B-1----:R-:W-:Y:S02]  /*73a0*/  LEA R226, P5, R185, R8, 0x2 ;  /* 0x00000008b9e27211 */ /* 0x002fe400078a10ff */
[----:B------:R-:W-:Y:S01]  /*73b0*/  LEA.HI.X.SX32 R235, R193, R4, 0x2, P2 ;  /* 0x00000004c1eb7211 */ /* 0x000fe200010f16ff */
[----:B------:R-:W-:Y:S01]  /*73c0*/  STL.64 [R1+0xa68], R238 ;  /* 0x000a68ee01007387 */ /* 0x000fe20000100a00 */
[----:B------:R-:W-:-:S02]  /*73d0*/  LEA R224, P4, R183, R8, 0x2 ;  /* 0x00000008b7e07211 */ /* 0x000fc400078810ff */
[----:B------:R-:W-:Y:S01]  /*73e0*/  LEA.HI.X.SX32 R233, R191, R4, 0x2, P1 ;  /* 0x00000004bfe97211 */ /* 0x000fe200008f16ff */
[----:B------:R-:W-:Y:S01]  /*73f0*/  STL.64 [R1+0xa58], R236 ;  /* 0x000a58ec01007387 */ /* 0x000fe20000100a00 */
[----:B---3--:R-:W-:Y:S02]  /*7400*/  LEA R222, P3, R181, R8, 0x2 ;  /* 0x00000008b5de7211 */ /* 0x008fe400078610ff */
[----:B------:R-:W-:Y:S01]  /*7410*/  LEA.HI.X.SX32 R231, R189, R4, 0x2, P0 ;  /* 0x00000004bde77211 */ /* 0x000fe200000f16ff */
[----:B------:R-:W-:Y:S01]  /*7420*/  STL.64 [R1+0xa50], R234 ;  /* 0x000a50ea01007387 */ /* 0x000fe20000100a00 */
[----:B--2---:R-:W-:Y:S02]  /*7430*/  LEA R220, P2, R179, R8, 0x2 ;  /* 0x00000008b3dc7211 */ /* 0x004fe400078410ff */
[----:B------:R-:W-:Y:S01]  /*7440*/  LEA.HI.X.SX32 R229, R187, R4, 0x2, P6 ;  /* 0x00000004bbe57211 */ /* 0x000fe200030f16ff */
[----:B------:R-:W-:Y:S01]  /*7450*/  STL.64 [R1+0xa70], R232 ;  /* 0x000a70e801007387 */ /* 0x000fe20000100a00 */
[----:B----4-:R-:W-:-:S02]  /*7460*/  LEA R218, P1, R177, R8, 0x2 ;  /* 0x00000008b1da7211 */ /* 0x010fc400078210ff */
[----:B------:R-:W-:Y:S01]  /*7470*/  LEA.HI.X.SX32 R227, R185, R4, 0x2, P5 ;  /* 0x00000004b9e37211 */ /* 0x000fe200028f16ff */
[----:B------:R-:W-:Y:S01]  /*7480*/  STL.64 [R1+0xa78], R230 ;  /* 0x000a78e601007387 */ /* 0x000fe20000100a00 */
[----:B------:R-:W-:Y:S02]  /*7490*/  LEA R216, P0, R175, R8, 0x2 ;  /* 0x00000008afd87211 */ /* 0x000fe400078010ff */
[----:B------:R-:W-:Y:S01]  /*74a0*/  LEA.HI.X.SX32 R225, R183, R4, 0x2, P4 ;  /* 0x00000004b7e17211 */ /* 0x000fe200020f16ff */
[----:B------:R-:W-:Y:S01]  /*74b0*/  STL.64 [R1+0xa80], R228 ;  /* 0x000a80e401007387 */ /* 0x000fe20000100a00 */
[----:B------:R-:W-:Y:S02]  /*74c0*/  LEA R214, P6, R173, R8, 0x2 ;  /* 0x00000008add67211 */ /* 0x000fe400078c10ff */
[----:B------:R-:W-:Y:S01]  /*74d0*/  LEA.HI.X.SX32 R223, R181, R4, 0x2, P3 ;  /* 0x00000004b5df7211 */ /* 0x000fe200018f16ff */
[----:B------:R-:W-:Y:S01]  /*74e0*/  STL.64 [R1+0xa88], R226 ;  /* 0x000a88e201007387 */ /* 0x000fe20000100a00 */
[----:B------:R-:W-:-:S02]  /*74f0*/  LEA R212, P5, R171, R8, 0x2 ;  /* 0x00000008abd47211 */ /* 0x000fc400078a10ff */
        /* <DEDUP_REMOVED lines=35> */
[----:B------:R-:W-:Y:S01]  /*7730*/  LEA R188, P0, R147, R8, 0x2 ;  /* 0x0000000893bc7211 */ /* 0x000fe200078010ff */
[C---:B-1----:R-:W-:Y:S01]  /*7740*/  IMAD R209, R244.reuse, 0x3a, RZ ;  /* 0x0000003af4d17824 */ /* 0x042fe200078e02ff */
[----:B------:R-:W-:Y:S01]  /*7750*/  LEA.HI.X.SX32 R197, R155, R4, 0x2, P4 ;  /* 0x000000049bc57211 */ /* 0x000fe200020f16ff */
[----:B------:R-:W-:Y:S01]  /*7760*/  STL.64 [R1+0xaf0], R200 ;  /* 0x000af0c801007387 */ /* 0x000fe20000100a00 */
[----:B------:R-:W-:Y:S01]  /*7770*/  LEA R186, P6, R145, R8, 0x2 ;  /* 0x0000000891ba7211 */ /* 0x000fe200078c10ff */
[C---:B--2---:R-:W-:Y:S01]  /*7780*/  IMAD R207, R244.reuse, 0x78, RZ ;  /* 0x00000078f4cf7824 */ /* 0x044fe200078e02ff */
[----:B------:R-:W-:Y:S01]  /*7790*/  LEA.HI.X.SX32 R195, R153, R4, 0x2, P3 ;  /* 0x0000000499c37211 */ /* 0x000fe200018f16ff */
[----:B------:R-:W-:Y:S01]  /*77a0*/  STL.64 [R1+0xaf8], R198 ;  /* 0x000af8c601007387 */ /* 0x000fe20000100a00 */
[----:B------:R-:W-:Y:S01]  /*77b0*/  LEA R184, P5, R143, R8, 0x2 ;  /* 0x000000088fb87211 */ /* 0x000fe200078a10ff */
[C---:B---3--:R-:W-:Y:S01]  /*77c0*/  IMAD R205, R244.reuse, 0x3c, RZ ;  /* 0x0000003cf4cd7824 */ /* 0x048fe200078e02ff */
[----:B------:R-:W-:Y:S01]  /*77d0*/  LEA.HI.X.SX32 R193, R151, R4, 0x2, P2 ;  /* 0x0000000497c17211 */ /* 0x000fe200010f16ff */
[----:B------:R-:W-:Y:S01]  /*77e0*/  STL.64 [R1+0xb00], R196 ;  /* 0x000b00c401007387 */ /* 0x000fe20000100a00 */
[----:B------:R-:W-:Y:S01]  /*77f0*/  LEA R182, P4, R141, R8, 0x2 ;  /* 0x000000088db67211 */ /* 0x000fe200078810ff */
[C---:B------:R-:W-:Y:S01]  /*7800*/  IMAD R206, R244.reuse, 0x3b, RZ ;  /* 0x0000003bf4ce7824 */ /* 0x040fe200078e02ff */
[----:B------:R-:W-:Y:S01]  /*7810*/  LEA.HI.X.SX32 R191, R149, R4, 0x2, P1 ;  /* 0x0000000495bf7211 */ /* 0x000fe200008f16ff */
[----:B------:R-:W-:Y:S01]  /*7820*/  STL.64 [R1+0xb08], R194 ;  /* 0x000b08c201007387 */ /* 0x000fe20000100a00 */
[----:B------:R-:W-:Y:S01]  /*7830*/  LEA R180, P3, R139, R8, 0x2 ;  /* 0x000000088bb47211 */ /* 0x000fe200078610ff */
[C---:B------:R-:W-:Y:S01]  /*7840*/  IMAD R208, R244.reuse, 0xf0, RZ ;  /* 0x000000f0f4d07824 */ /* 0x040fe200078e02ff */
[----:B------:R-:W-:Y:S01]  /*7850*/  LEA.HI.X.SX32 R189, R147, R4, 0x2, P0 ;  /* 0x0000000493bd7211 */ /* 0x000fe200000f16ff */
[----:B------:R1:W-:Y:S01]  /*7860*/  STL.64 [R1+0xb10], R192 ;  /* 0x000b10c001007387 */ /* 0x0003e20000100a00 */
[----:B------:R-:W-:Y:S01]  /*7870*/  LEA R178, P2, R137, R8, 0x2 ;  /* 0x0000000889b27211 */ /* 0x000fe200078410ff */
[C---:B----4-:R-:W-:Y:S01]  /*7880*/  IMAD R203, R244.reuse, 0x3d, RZ ;  /* 0x0000003df4cb7824 */ /* 0x050fe200078e02ff */
[----:B------:R-:W-:Y:S01]  /*7890*/  LEA.HI.X.SX32 R187, R145, R4, 0x2, P6 ;  /* 0x0000000491bb7211 */ /* 0x000fe200030f16ff */
[----:B------:R2:W-:Y:S01]  /*78a0*/  STL.64 [R1+0xb18], R190 ;  /* 0x000b18be01007387 */ /* 0x0005e20000100a00 */
[----:B------:R-:W-:Y:S01]  /*78b0*/  LEA R176, P1, R135, R8, 0x2 ;  /* 0x0000000887b07211 */ /* 0x000fe200078210ff */
[C---:B------:R-:W-:Y:S01]  /*78c0*/  IMAD R204, R244.reuse, 0xf8, RZ ;  /* 0x000000f8f4cc7824 */ /* 0x040fe200078e02ff */
[----:B------:R-:W-:Y:S01]  /*78d0*/  LEA.HI.X.SX32 R185, R143, R4, 0x2, P5 ;  /* 0x000000048fb97211 */ /* 0x000fe200028f16ff */
[----:B------:R3:W-:Y:S01]  /*78e0*/  STL.64 [R1+0xb20], R188 ;  /* 0x000b20bc01007387 */ /* 0x0007e20000100a00 */
[----:B------:R-:W-:Y:S01]  /*78f0*/  LEA R174, P0, R133, R8, 0x2 ;  /* 0x0000000885ae7211 */ /* 0x000fe200078010ff */
[C---:B------:R-:W-:Y:S01]  /*7900*/  IMAD R202, R244.reuse, 0xfc, RZ ;  /* 0x000000fcf4ca7824 */ /* 0x040fe200078e02ff */
        /* <DEDUP_REMOVED lines=15> */
[C---:B----4-:R-:W-:Y:S01]  /*7a00*/  IMAD R187, R244.reuse, 0x36, RZ ;  /* 0x00000036f4bb7824 */ /* 0x050fe200078e02ff */
        /* <DEDUP_REMOVED lines=17> */
[----:B------:R-:W-:Y:S01]  /*7b20*/  STL.64 [R1+0xb68], R170 ;  /* 0x000b68aa01007387 */ /* 0x000fe20000100a00 */
[----:B------:R-:W-:Y:S01]  /*7b30*/  LEA R156, P5, R115, R8, 0x2 ;  /* 0x00000008739c7211 */ /* 0x000fe200078a10ff */
[C---:B------:R-:W-:Y:S01]  /*7b40*/  IMAD R200, R244.reuse, 0x3f, RZ ;  /* 0x0000003ff4c87824 */ /* 0x040fe200078e02ff */
[----:B------:R-:W-:Y:S01]  /*7b50*/  LEA.HI.X.SX32 R165, R123, R4, 0x2, P2 ;  /* 0x000000047ba57211 */ /* 0x000fe200010f16ff */
[----:B------:R-:W-:Y:S01]  /*7b60*/  STL.64 [R1+0xb70], R168 ;  /* 0x000b70a801007387 */ /* 0x000fe20000100a00 */
[----:B------:R-:W-:Y:S01]  /*7b70*/  LEA R154, P4, R113, R8, 0x2 ;  /* 0x00000008719a7211 */ /* 0x000fe200078810ff */
[C---:B-1----:R-:W-:Y:S01]  /*7b80*/  IMAD R174, R244.reuse, 0x74, RZ ;  /* 0x00000074f4ae7824 */ /* 0x042fe200078e02ff */
[----:B------:R-:W-:Y:S01]  /*7b90*/  LEA.HI.X.SX32 R163, R121, R4, 0x2, P1 ;  /* 0x0000000479a37211 */ /* 0x000fe200008f16ff */
[----:B------:R1:W-:Y:S01]  /*7ba0*/  STL.64 [R1+0xb78], R166 ;  /* 0x000b78a601007387 */ /* 0x0003e20000100a00 */
[----:B------:R-:W-:Y:S01]  /*7bb0*/  LEA R152, P3, R111, R8, 0x2 ;  /* 0x000000086f987211 */ /* 0x000fe200078610ff */
[C---:B--2---:R-:W-:Y:S01]  /*7bc0*/  IMAD R172, R244.reuse, 0x58, RZ ;  /* 0x00000058f4ac7824 */ /* 0x044fe200078e02ff */
[----:B------:R-:W-:Y:S01]  /*7bd0*/  LEA.HI.X.SX32 R161, R119, R4, 0x2, P0 ;  /* 0x0000000477a17211 */ /* 0x000fe200000f16ff */
[----:B------:R-:W-:Y:S01]  /*7be0*/  STL.64 [R1+0xb80], R164 ;  /* 0x000b80a401007387 */ /* 0x000fe20000100a00 */
[----:B------:R-:W-:Y:S01]  /*7bf0*/  LEA R150, P2, R109, R8, 0x2 ;  /* 0x000000086d967211 */ /* 0x000fe200078410ff */
[C---:B------:R-:W-:Y:S01]  /*7c00*/  IMAD.SHL.U32 R199, R244.reuse, 0x40, RZ ;  /* 0x00000040f4c77824 */ /* 0x040fe200078e00ff */
[----:B------:R-:W-:Y:S01]  /*7c10*/  LEA.HI.X.SX32 R159, R117, R4, 0x2, P6 ;  /* 0x00000004759f7211 */ /* 0x000fe200030f16ff */
[----:B------:R-:W-:Y:S01]  /*7c20*/  STL.64 [R1+0xb88], R162 ;  /* 0x000b88a201007387 */ /* 0x000fe20000100a00 */
[----:B------:R-:W-:Y:S01]  /*7c30*/  LEA R148, P1, R107, R8, 0x2 ;  /* 0x000000086b947211 */ /* 0x000fe200078210ff */
[C---:B------:R-:W-:Y:S01]  /*7c40*/  IMAD R197, R244.reuse, 0x41, RZ ;  /* 0x00000041f4c57824 */ /* 0x040fe200078e02ff */
[----:B------:R-:W-:Y:S01]  /*7c50*/  LEA.HI.X.SX32 R157, R115, R4, 0x2, P5 ;  /* 0x00000004739d7211 */ /* 0x000fe200028f16ff */
[----:B------:R2:W-:Y:S01]  /*7c60*/  STL.64 [R1+0xb90], R160 ;  /* 0x000b90a001007387 */ /* 0x0005e20000100a00 */
[----:B------:R-:W-:Y:S01]  /*7c70*/  LEA R146, P0, R105, R8, 0x2 ;  /* 0x0000000869927211 */ /* 0x000fe200078010ff */
[C---:B-1----:R-:W-:Y:S01]  /*7c80*/  IMAD R167, R244.reuse, 0x54, RZ ;  /* 0x00000054f4a77824 */ /* 0x042fe200078e02ff */
        /* <DEDUP_REMOVED lines=11> */
[C---:B--2---:R-:W-:Y:S01]  /*7d40*/  IMAD R160, R244.reuse, 0x35, RZ ;  /* 0x00000035f4a07824 */ /* 0x044fe200078e02ff */
[----:B------:R-:W-:Y:S01]  /*7d50*/  LEA.HI.X.SX32 R149, R107, R4, 0x2, P1 ;  /* 0x000000046b957211 */ /* 0x000fe200008f16ff */
[----:B------:R-:W-:Y:S01]  /*7d60*/  STL.64 [R1+0xbb0], R152 ;  /* 0x000bb09801007387 */ /* 0x000fe20000100a00 */
[----:B------:R-:W-:Y:S01]  /*7d70*/  LEA R138, P3, R97, R8, 0x2 ;  /* 0x00000008618a7211 */ /* 0x000fe200078610ff */
[C---:B-1----:R-:W-:Y:S01]  /*7d80*/  IMAD R159, R244.reuse, 0x34, RZ ;  /* 0x00000034f49f7824 */ /* 0x042fe200078e02ff */
[----:B------:R-:W-:Y:S01]  /*7d90*/  LEA.HI.X.SX32 R147, R105, R4, 0x2, P0 ;  /* 0x0000000469937211 */ /* 0x000fe200000f16ff */
[----:B------:R1:W-:Y:S01]  /*7da0*/  STL.64 [R1+0xbb8], R150 ;  /* 0x000bb89601007387 */ /* 0x0003e20000100a00 */
[----:B------:R-:W-:Y:S01]  /*7db0*/  LEA R136, P2, R95, R8, 0x2 ;  /* 0x000000085f887211 */ /* 0x000fe200078410ff */
[C---:B---3--:R-:W-:Y:S01]  /*7dc0*/  IMAD R157, R244.reuse, 0x16, RZ ;  /* 0x00000016f49d7824 */ /* 0x048fe200078e02ff */
[----:B------:R-:W-:Y:S01]  /*7dd0*/  LEA.HI.X.SX32 R145, R103, R4, 0x2, P6 ;  /* 0x0000000467917211 */ /* 0x000fe200030f16ff */
[----:B------:R-:W-:Y:S01]  /*7de0*/  STL.64 [R1+0xbc0], R148 ;  /* 0x000bc09401007387 */ /* 0x000fe20000100a00 */
[----:B------:R-:W-:Y:S01]  /*7df0*/  LEA R134, P1, R93, R8, 0x2 ;  /* 0x000000085d867211 */ /* 0x000fe200078210ff */
[C---:B----4-:R-:W-:Y:S01]  /*7e00*/  IMAD R155, R244.reuse, 0x32, RZ ;  /* 0x00000032f49b7824 */ /* 0x050fe200078e02ff */
[----:B------:R-:W-:Y:S01]  /*7e10*/  LEA.HI.X.SX32 R143, R101, R4, 0x2, P5 ;  /* 0x00000004658f7211 */ /* 0x000fe200028f16ff */
[----:B------:R2:W-:Y:S01]  /*7e20*/  STL.64 [R1+0xbc8], R146 ;  /* 0x000bc89201007387 */ /* 0x0005e20000100a00 */
        /* <DEDUP_REMOVED lines=9> */
[C---:B------:R-:W-:Y:S01]  /*7ec0*/  IMAD R154, R244.reuse, 0xd0, RZ ;  /* 0x000000d0f49a7824 */ /* 0x040fe200078e02ff */
[----:B------:R-:W-:Y:S01]  /*7ed0*/  LEA.HI.X.SX32 R137, R95, R4, 0x2, P2 ;  /* 0x000000045f897211 */ /* 0x000fe200010f16ff */
[----:B------:R-:W-:Y:S01]  /*7ee0*/  STL.64 [R1+0xbe0], R140 ;  /* 0x000be08c01007387 */ /* 0x000fe20000100a00 */
[----:B------:R-:W-:Y:S01]  /*7ef0*/  LEA R126, P4, R85, R8, 0x2 ;  /* 0x00000008557e7211 */ /* 0x000fe200078810ff */
[C---:B--2---:R-:W-:Y:S01]  /*7f00*/  IMAD R146, R244.reuse, 0x12, RZ ;  /* 0x00000012f4927824 */ /* 0x044fe200078e02ff */
        /* <DEDUP_REMOVED lines=33> */
[----:B------:R2:W-:Y:S01]  /*8120*/  STL.64 [R1+0xc28], R122 ;  /* 0x000c287a01007387 */ /* 0x0005e20000100a00 */
[----:B------:R-:W-:Y:S01]  /*8130*/  LEA R108, P2, R67, R8, 0x2 ;  /* 0x00000008436c7211 */ /* 0x000fe200078410ff */
[C---:B---3--:R-:W-:Y:S01]  /*8140*/  IMAD R129, R244.reuse, 0x18, RZ ;  /* 0x00000018f4817824 */ /* 0x048fe200078e02ff */
[----:B------:R-:W-:Y:S01]  /*8150*/  LEA.HI.X.SX32 R117, R75, R4, 0x2, P6 ;  /* 0x000000044b757211 */ /* 0x000fe200030f16ff */
[----:B------:R-:W-:Y:S01]  /*8160*/  STL.64 [R1+0xc30], R120 ;  /* 0x000c307801007387 */ /* 0x000fe20000100a00 */
[----:B------:R-:W-:Y:S01]  /*8170*/  LEA R106, P1, R65, R8, 0x2 ;  /* 0x00000008416a7211 */ /* 0x000fe200078210ff */
[C---:B-1----:R-:W-:Y:S01]  /*8180*/  IMAD R127, R244.reuse, 0x30, RZ ;  /* 0x00000030f47f7824 */ /* 0x042fe200078e02ff */
[----:B------:R-:W-:Y:S01]  /*8190*/  LEA.HI.X.SX32 R115, R73, R4, 0x2, P5 ;  /* 0x0000000449737211 */ /* 0x000fe200028f16ff */
[----:B------:R1:W-:Y:S01]  /*81a0*/  STL.64 [R1+0xc38], R118 ;  /* 0x000c387601007387 */ /* 0x0003e20000100a00 */
[----:B------:R-:W-:Y:S01]  /*81b0*/  LEA R104, P0, R63, R8, 0x2 ;  /* 0x000000083f687211 */ /* 0x000fe200078010ff */
[C---:B----4-:R-:W-:Y:S01]  /*81c0*/  IMAD R125, R244.reuse, 0x1a, RZ ;  /* 0x0000001af47d7824 */ /* 0x050fe200078e02ff */
[----:B------:R-:W-:Y:S01]  /*81d0*/  LEA.HI.X.SX32 R113, R71, R4, 0x2, P4 ;  /* 0x0000000447717211 */ /* 0x000fe200020f16ff */
[----:B------:R-:W-:Y:S01]  /*81e0*/  STL.64 [R1+0xc40], R116 ;  /* 0x000c407401007387 */ /* 0x000fe20000100a00 */
[----:B------:R-:W-:Y:S01]  /*81f0*/  LEA R102, P6, R61, R8, 0x2 ;  /* 0x000000083d667211 */ /* 0x000fe200078c10ff */
[C---:B--2---:R-:W-:Y:S01]  /*8200*/  IMAD R123, R244.reuse, 0x2e, RZ ;  /* 0x0000002ef47b7824 */ /* 0x044fe200078e02ff */
[----:B------:R-:W-:Y:S01]  /*8210*/  LEA.HI.X.SX32 R111, R69, R4, 0x2, P3 ;  /* 0x00000004456f7211 */ /* 0x000fe200018f16ff */
[----:B------:R-:W-:Y:S01]  /*8220*/  STL.64 [R1+0xc48], R114 ;  /* 0x000c487201007387 */ /* 0x000fe20000100a00 */
[----:B------:R-:W-:Y:S01]  /*8230*/  LEA R100, P5, R59, R8, 0x2 ;  /* 0x000000083b647211 */ /* 0x000fe200078a10ff */
[C---:B------:R-:W-:Y:S01]  /*8240*/  IMAD R124, R244.reuse, 0x2f, RZ ;  /* 0x0000002ff47c7824 */ /* 0x040fe200078e02ff */
[----:B------:R-:W-:Y:S01]  /*8250*/  LEA.HI.X.SX32 R109, R67, R4, 0x2, P2 ;  /* 0x00000004436d7211 */ /* 0x000fe200010f16ff */
[----:B------:R-:W-:Y:S01]  /*8260*/  STL.64 [R1+0xc50], R112 ;  /* 0x000c507001007387 */ /* 0x000fe20000100a00 */
[----:B------:R-:W-:Y:S01]  /*8270*/  LEA R98, P4, R57, R8, 0x2 ;  /* 0x0000000839627211 */ /* 0x000fe200078810ff */
[C---:B-1----:R-:W-:Y:S01]  /*8280*/  IMAD.SHL.U32 R118, R244.reuse, 0x10, RZ ;  /* 0x00000010f4767824 */ /* 0x042fe200078e00ff */
        /* <DEDUP_REMOVED lines=23> */
[C---:B---3--:R-:W-:Y:S01]  /*8400*/  IMAD R107, R244.reuse, 0x1c, RZ ;  /* 0x0000001cf46b7824 */ /* 0x048fe200078e02ff */
        /* <DEDUP_REMOVED lines=23> */
[----:B-1----:R-:W-:Y:S01]  /*8580*/  IMAD R95, R244, 0x2c, RZ ;  /* 0x0000002cf45f7824 */ /* 0x002fe200078e02ff */
[----:B------:R-:W-:Y:S01]  /*8590*/  LEA.HI.X.SX32 R83, R41, R4, 0x2, P3 ;  /* 0x0000000429537211 */ /* 0x000fe200018f16ff */
[----:B------:R-:W-:Y:S01]  /*85a0*/  STL.64 [R1+0xcb8], R86 ;  /* 0x000cb85601007387 */ /* 0x000fe20000100a00 */
[----:B------:R-:W-:Y:S01]  /*85b0*/  LOP3.LUT R3, R2, 0x1807c, RZ, 0xc0, !PT ;  /* 0x0001807c02037812 */ /* 0x000fe200078ec0ff */
[----:B----4-:R-:W-:Y:S01]  /*85c0*/  IMAD R93, R244, 0x1e, RZ ;  /* 0x0000001ef45d7824 */ /* 0x010fe200078e02ff */
[----:B------:R-:W-:Y:S01]  /*85d0*/  LEA R72, P5, R32, R8, 0x2 ;  /* 0x0000000820487211 */ /* 0x000fe200078a10ff */
[----:B------:R-:W-:Y:S01]  /*85e0*/  STL.64 [R1+0xcc0], R84 ;  /* 0x000cc05401007387 */ /* 0x000fe20000100a00 */
[----:B------:R-:W-:Y:S01]  /*85f0*/  LEA.HI.X.SX32 R81, R39, R4, 0x2, P2 ;  /* 0x0000000427517211 */ /* 0x000fe200010f16ff */
[----:B--2---:R-:W-:Y:S01]  /*8600*/  IMAD R91, R244, 0x2a, RZ ;  /* 0x0000002af45b7824 */ /* 0x004fe200078e02ff */
[----:B------:R-:W-:Y:S01]  /*8610*/  SGXT R12, R12, 0x1 ;  /* 0x000000010c0c781a */ /* 0x000fe20000000200 */
[----:B------:R-:W-:Y:S01]  /*8620*/  STL.64 [R1+0xcc8], R82 ;  /* 0x000cc85201007387 */ /* 0x000fe20000100a00 */
[----:B------:R-:W-:Y:S01]  /*8630*/  LEA R70, P4, R31, R8, 0x2 ;  /* 0x000000081f467211 */ /* 0x000fe200078810ff */
[----:B------:R-:W-:Y:S01]  /*8640*/  IMAD R92, R244, 0x2b, RZ ;  /* 0x0000002bf45c7824 */ /* 0x000fe200078e02ff */
[----:B------:R-:W-:Y:S01]  /*8650*/  LEA.HI.X.SX32 R79, R37, R4, 0x2, P1 ;  /* 0x00000004254f7211 */ /* 0x000fe200008f16ff */
[----:B------:R1:W-:Y:S01]  /*8660*/  STL.64 [R1+0xcd0], R80 ;  /* 0x000cd05001007387 */ /* 0x0003e20000100a00 */
[----:B------:R-:W-:Y:S01]  /*8670*/  LEA R68, P3, R30, R8, 0x2 ;  /* 0x000000081e447211 */ /* 0x000fe200078610ff */
[C---:B------:R-:W-:Y:S01]  /*8680*/  IMAD R90, R244.reuse, 0xb0, RZ ;  /* 0x000000b0f45a7824 */ /* 0x040fe200078e02ff */
[----:B------:R-:W-:Y:S01]  /*8690*/  LEA.HI.X.SX32 R77, R35, R4, 0x2, P0 ;  /* 0x00000004234d7211 */ /* 0x000fe200000f16ff */
[----:B------:R2:W-:Y:S01]  /*86a0*/  STL.64 [R1+0xcd8], R78 ;  /* 0x000cd84e01007387 */ /* 0x0005e20000100a00 */
[----:B------:R-:W-:Y:S01]  /*86b0*/  LEA R66, P2, R29, R8, 0x2 ;  /* 0x000000081d427211 */ /* 0x000fe200078410ff */
[----:B------:R-:W-:Y:S01]  /*86c0*/  IMAD R94, R244, 0xb8, RZ ;  /* 0x000000b8f45e7824 */ /* 0x000fe200078e02ff */
[----:B------:R-:W-:Y:S01]  /*86d0*/  LEA.HI.X.SX32 R75, R33, R4, 0x2, P6 ;  /* 0x00000004214b7211 */ /* 0x000fe200030f16ff */
[----:B------:R-:W-:Y:S01]  /*86e0*/  STL.64 [R1+0xce0], R76 ;  /* 0x000ce04c01007387 */ /* 0x000fe20000100a00 */
[----:B------:R-:W-:Y:S01]  /*86f0*/  LEA R64, P1, R28, R8, 0x2 ;  /* 0x000000081c407211 */ /* 0x000fe200078210ff */
[----:B------:R-:W-:Y:S01]  /*8700*/  IMAD R96, R244, 0xbc, RZ ;  /* 0x000000bcf4607824 */ /* 0x000fe200078e02ff */
[----:B------:R-:W-:Y:S01]  /*8710*/  LEA.HI.X.SX32 R73, R32, R4, 0x2, P5 ;  /* 0x0000000420497211 */ /* 0x000fe200028f16ff */
[----:B------:R3:W-:Y:S01]  /*8720*/  STL.64 [R1+0xce8], R74 ;  /* 0x000ce84a01007387 */ /* 0x0007e20000100a00 */
[----:B------:R-:W-:Y:S01]  /*8730*/  LOP3.LUT R12, R3, 0x90, R12, 0x78, !PT ;  /* 0x00000090030c7812 */ /* 0x000fe200078e780c */
[----:B-1----:R-:W-:Y:S01]  /*8740*/  IMAD R81, R244, 0x1f, RZ ;  /* 0x0000001ff4517824 */ /* 0x002fe200078e02ff */
[----:B------:R-:W-:Y:S01]  /*8750*/  LEA R62, P0, R27, R8, 0x2 ;  /* 0x000000081b3e7211 */ /* 0x000fe200078010ff */
[----:B------:R-:W1:Y:S01]  /*8760*/  LDC.64 R2, c[0x0][0x230] ;  /* 0x00008c00ff027b82 */ /* 0x000e620000000a00 */
[----:B------:R-:W-:Y:S01]  /*8770*/  LEA.HI.X.SX32 R71, R31, R4, 0x2, P4 ;  /* 0x000000041f477211 */ /* 0x000fe200020f16ff */
[----:B------:R-:W-:Y:S01]  /*8780*/  STL.64 [R1+0xcf0], R72 ;  /* 0x000cf04801007387 */ /* 0x000fe20000100a00 */
[----:B------:R-:W-:Y:S01]  /*8790*/  LEA R60, P6, R26, R8, 0x2 ;  /* 0x000000081a3c7211 */ /* 0x000fe200078c10ff */
[----:B--2---:R-:W-:Y:S01]  /*87a0*/  IMAD R79, R244, 0x68, RZ ;  /* 0x00000068f44f7824 */ /* 0x004fe200078e02ff */
[----:B------:R-:W-:Y:S01]  /*87b0*/  LEA.HI.X.SX32 R69, R30, R4, 0x2, P3 ;  /* 0x000000041e457211 */ /* 0x000fe200018f16ff */
[----:B------:R2:W-:Y:S01]  /*87c0*/  STL.64 [R1+0xcf8], R70 ;  /* 0x000cf84601007387 */ /* 0x0005e20000100a00 */
[----:B------:R-:W-:Y:S01]  /*87d0*/  LEA R58, P5, R25, R8, 0x2 ;  /* 0x00000008193a7211 */ /* 0x000fe200078a10ff */
[----:B---3--:R-:W-:Y:S01]  /*87e0*/  IMAD R75, R244, 0x84, RZ ;  /* 0x00000084f44b7824 */ /* 0x008fe200078e02ff */
[----:B------:R-:W-:Y:S01]  /*87f0*/  LEA.HI.X.SX32 R67, R29, R4, 0x2, P2 ;  /* 0x000000041d437211 */ /* 0x000fe200010f16ff */
[----:B------:R-:W-:Y:S01]  /*8800*/  STL.64 [R1+0xd00], R68 ;  /* 0x000d004401007387 */ /* 0x000fe20000100a00 */
[----:B------:R-:W-:Y:S01]  /*8810*/  LEA R56, P4, R24, R8, 0x2 ;  /* 0x0000000818387211 */ /* 0x000fe200078810ff */
[----:B------:R-:W-:Y:S01]  /*8820*/  IMAD.SHL.U32 R77, R244, 0x20, RZ ;  /* 0x00000020f44d7824 */ /* 0x000fe200078e00ff */
[----:B------:R-:W-:Y:S01]  /*8830*/  LEA.HI.X.SX32 R65, R28, R4, 0x2, P1 ;  /* 0x000000041c417211 */ /* 0x000fe200008f16ff */
[----:B------:R-:W-:Y:S01]  /*8840*/  STL.64 [R1+0xd08], R66 ;  /* 0x000d084201007387 */ /* 0x000fe20000100a00 */
[----:B------:R-:W-:Y:S01]  /*8850*/  LEA R54, P3, R23, R8, 0x2 ;  /* 0x0000000817367211 */ /* 0x000fe200078610ff */
[----:B------:R-:W-:Y:S01]  /*8860*/  IMAD R74, R244, 0x88, RZ ;  /* 0x00000088f44a7824 */ /* 0x000fe200078e02ff */
[----:B------:R-:W-:Y:S01]  /*8870*/  LEA.HI.X.SX32 R63, R27, R4, 0x2, P0 ;  /* 0x000000041b3f7211 */ /* 0x000fe200000f16ff */
[----:B------:R3:W-:Y:S01]  /*8880*/  STL.64 [R1+0xd10], R64 ;  /* 0x000d104001007387 */ /* 0x0007e20000100a00 */
[----:B------:R-:W-:Y:S01]  /*8890*/  LEA R52, P2, R22, R8, 0x2 ;  /* 0x0000000816347211 */ /* 0x000fe200078410ff */
[----:B--2---:R-:W-:Y:S01]  /*88a0*/  IMAD R71, R244, 0x48, RZ ;  /* 0x00000048f4477824 */ /* 0x004fe200078e02ff */
[----:B------:R-:W-:Y:S01]  /*88b0*/  LEA.HI.X.SX32 R61, R26, R4, 0x2, P6 ;  /* 0x000000041a3d7211 */ /* 0x000fe200030f16ff */
[----:B------:R2:W-:Y:S01]  /*88c0*/  STL.64 [R1+0xd18], R62 ;  /* 0x000d183e01007387 */ /* 0x0005e20000100a00 */
[----:B------:R-:W-:Y:S01]  /*88d0*/  LEA R50, P1, R20, R8, 0x2 ;  /* 0x0000000814327211 */ /* 0x000fe200078210ff */
[----:B-1----:R-:W-:Y:S01]  /*88e0*/  IMAD R3, R0, R3, RZ ;  /* 0x0000000300037224 */ /* 0x002fe200078e02ff */
[----:B------:R-:W-:Y:S01]  /*88f0*/  LEA.HI.X.SX32 R59, R25, R4, 0x2, P5 ;  /* 0x00000004193b7211 */ /* 0x000fe200028f16ff */
[----:B------:R1:W-:Y:S01]  /*8900*/  STL.64 [R1+0xd20], R60 ;  /* 0x000d203c01007387 */ /* 0x0003e20000100a00 */
[----:B------:R-:W-:Y:S01]  /*8910*/  LEA R48, P0, R18, R8, 0x2 ;  /* 0x0000000812307211 */ /* 0x000fe200078010ff */
[----:B------:R-:W-:Y:S01]  /*8920*/  VIADD R0, R2, 0xfffffffc ;  /* 0xfffffffc02007836 */ /* 0x000fe20000000000 */
[----:B------:R-:W-:Y:S01]  /*8930*/  LEA.HI.X.SX32 R57, R24, R4, 0x2, P4 ;  /* 0x0000000418397211 */ /* 0x000fe200020f16ff */
[----:B------:R4:W-:Y:S01]  /*8940*/  STL.64 [R1+0xd28], R58 ;  /* 0x000d283a01007387 */ /* 0x0009e20000100a00 */
[----:B------:R-:W-:Y:S01]  /*8950*/  LEA R46, P6, R16, R8, 0x2 ;  /* 0x00000008102e7211 */ /* 0x000fe200078c10ff */
[----:B---3--:R-:W-:Y:S01]  /*8960*/  IMAD R65, R244, 0x29, RZ ;  /* 0x00000029f4417824 */ /* 0x008fe200078e02ff */
[----:B------:R-:W-:Y:S01]  /*8970*/  LEA.HI.X.SX32 R55, R23, R4, 0x2, P3 ;  /* 0x0000000417377211 */ /* 0x000fe200018f16ff */
[----:B------:R-:W-:Y:S01]  /*8980*/  STL.64 [R1+0xd30], R56 ;  /* 0x000d303801007387 */ /* 0x000fe20000100a00 */
[----:B------:R-:W-:Y:S01]  /*8990*/  LEA R44, P5, R14, R8, 0x2 ;  /* 0x000000080e2c7211 */ /* 0x000fe200078a10ff */
[----:B--2---:R-:W-:Y:S01]  /*89a0*/  IMAD R63, R244, 0x28, RZ ;  /* 0x00000028f43f7824 */ /* 0x004fe200078e02ff */
[----:B------:R-:W-:Y:S01]  /*89b0*/  LEA.HI.X.SX32 R53, R22, R4, 0x2, P2 ;  /* 0x0000000416357211 */ /* 0x000fe200010f16ff */
[----:B------:R-:W-:Y:S01]  /*89c0*/  STL.64 [R1+0xd38], R54 ;  /* 0x000d383601007387 */ /* 0x000fe20000100a00 */
[----:B------:R-:W-:Y:S01]  /*89d0*/  LEA R42, P4, R11, R8, 0x2 ;  /* 0x000000080b2a7211 */ /* 0x000fe200078810ff */
[----:B-1----:R-:W-:Y:S01]  /*89e0*/  IMAD R61, R244, 0x27, RZ ;  /* 0x00000027f43d7824 */ /* 0x002fe200078e02ff */
[----:B------:R-:W-:Y:S01]  /*89f0*/  LEA.HI.X.SX32 R51, R20, R4, 0x2, P1 ;  /* 0x0000000414337211 */ /* 0x000fe200008f16ff */
[----:B------:R-:W-:Y:S01]  /*8a00*/  STL.64 [R1+0xd40], R52 ;  /* 0x000d403401007387 */ /* 0x000fe20000100a00 */
[----:B------:R-:W-:Y:S01]  /*8a10*/  LEA R40, P3, R6, R8, 0x2 ;  /* 0x0000000806287211 */ /* 0x000fe200078610ff */
[----:B----4-:R-:W-:Y:S01]  /*8a20*/  IMAD R59, R244, 0x26, RZ ;  /* 0x00000026f43b7824 */ /* 0x010fe200078e02ff */
[----:B------:R-:W-:Y:S01]  /*8a30*/  LEA.HI.X.SX32 R49, R18, R4, 0x2, P0 ;  /* 0x0000000412317211 */ /* 0x000fe200000f16ff */
[----:B------:R-:W-:Y:S01]  /*8a40*/  STL.64 [R1+0xd48], R50 ;  /* 0x000d483201007387 */ /* 0x000fe20000100a00 */
[----:B------:R-:W-:Y:S01]  /*8a50*/  LEA R38, P2, R5, R8, 0x2 ;  /* 0x0000000805267211 */ /* 0x000fe200078410ff */
[----:B------:R-:W-:Y:S01]  /*8a60*/  IMAD R58, R244, 0xa0, RZ ;  /* 0x000000a0f43a7824 */ /* 0x000fe200078e02ff */
[----:B------:R-:W-:Y:S01]  /*8a70*/  LEA.HI.X.SX32 R47, R16, R4, 0x2, P6 ;  /* 0x00000004102f7211 */ /* 0x000fe200030f16ff */
[----:B------:R-:W-:Y:S01]  /*8a80*/  STL.64 [R1+0xd50], R48 ;  /* 0x000d503001007387 */ /* 0x000fe20000100a00 */
[----:B------:R-:W-:Y:S01]  /*8a90*/  LEA R36, P1, R9, R8, 0x2 ;  /* 0x0000000809247211 */ /* 0x000fe200078210ff */
[----:B------:R-:W-:Y:S01]  /*8aa0*/  IMAD R60, R244, 0xa4, RZ ;  /* 0x000000a4f43c7824 */ /* 0x000fe200078e02ff */
[----:B------:R-:W-:Y:S01]  /*8ab0*/  LEA.HI.X.SX32 R45, R14, R4, 0x2, P5 ;  /* 0x000000040e2d7211 */ /* 0x000fe200028f16ff */
[----:B------:R-:W-:Y:S01]  /*8ac0*/  STL.64 [R1+0xd58], R46 ;  /* 0x000d582e01007387 */ /* 0x000fe20000100a00 */
[----:B------:R-:W-:Y:S01]  /*8ad0*/  LEA R34, P0, R13, R8, 0x2 ;  /* 0x000000080d227211 */ /* 0x000fe200078010ff */
[C---:B------:R-:W-:Y:S01]  /*8ae0*/  IMAD R62, R244.reuse, 0xa8, RZ ;  /* 0x000000a8f43e7824 */ /* 0x040fe200078e02ff */
[----:B------:R-:W-:Y:S01]  /*8af0*/  LEA.HI.X.SX32 R43, R11, R4, 0x2, P4 ;  /* 0x000000040b2b7211 */ /* 0x000fe200020f16ff */
[----:B------:R1:W-:Y:S01]  /*8b00*/  STL.64 [R1+0xd60], R44 ;  /* 0x000d602c01007387 */ /* 0x0003e20000100a00 */
[----:B------:R-:W-:Y:S01]  /*8b10*/  LEA R32, P6, R15, R8, 0x2 ;  /* 0x000000080f207211 */ /* 0x000fe200078c10ff */
[----:B------:R-:W-:Y:S01]  /*8b20*/  IMAD R11, R244, 0xc, RZ ;  /* 0x0000000cf40b7824 */ /* 0x000fe200078e02ff */
[----:B------:R-:W-:Y:S01]  /*8b30*/  LEA.HI.X.SX32 R41, R6, R4, 0x2, P3 ;  /* 0x0000000406297211 */ /* 0x000fe200018f16ff */
[----:B------:R2:W-:Y:S01]  /*8b40*/  STL.64 [R1+0xd68], R42 ;  /* 0x000d682a01007387 */ /* 0x0005e20000100a00 */
[----:B------:R-:W-:Y:S01]  /*8b50*/  LEA R30, P5, R17, R8, 0x2 ;  /* 0x00000008111e7211 */ /* 0x000fe200078a10ff */
[----:B------:R-:W-:Y:S01]  /*8b60*/  IMAD R6, R244, 0x7, RZ ;  /* 0x00000007f4067824 */ /* 0x000fe200078e02ff */
[----:B------:R-:W-:Y:S01]  /*8b70*/  LEA.HI.X.SX32 R39, R5, R4, 0x2, P2 ;  /* 0x0000000405277211 */ /* 0x000fe200010f16ff */
[----:B------:R-:W-:Y:S01]  /*8b80*/  STL.64 [R1+0xd70], R40 ;  /* 0x000d702801007387 */ /* 0x000fe20000100a00 */
[----:B------:R-:W-:Y:S01]  /*8b90*/  LEA R28, P4, R19, R8, 0x2 ;  /* 0x00000008131c7211 */ /* 0x000fe200078810ff */
[----:B------:R-:W-:Y:S01]  /*8ba0*/  VIADD R5, R2, 0xfffffffe ;  /* 0xfffffffe02057836 */ /* 0x000fe20000000000 */
[----:B------:R-:W-:Y:S01]  /*8bb0*/  LEA.HI.X.SX32 R37, R9, R4, 0x2, P1 ;  /* 0x0000000409257211 */ /* 0x000fe200008f16ff */
[----:B------:R3:W-:Y:S01]  /*8bc0*/  STL.64 [R1+0xd78], R38 ;  /* 0x000d782601007387 */ /* 0x0007e20000100a00 */
[----:B------:R-:W-:Y:S01]  /*8bd0*/  LEA R26, P3, R21, R8, 0x2 ;  /* 0x00000008151a7211 */ /* 0x000fe200078610ff */
[----:B-1----:R-:W-:Y:S01]  /*8be0*/  IMAD R45, R244, 0x15, RZ ;  /* 0x00000015f42d7824 */ /* 0x002fe200078e02ff */
[----:B------:R-:W-:Y:S01]  /*8bf0*/  LEA.HI.X.SX32 R35, R13, R4, 0x2, P0 ;  /* 0x000000040d237211 */ /* 0x000fe200000f16ff */
[----:B------:R-:W-:Y:S01]  /*8c00*/  STL.64 [R1+0xd80], R36 ;  /* 0x000d802401007387 */ /* 0x000fe20000100a00 */
[----:B------:R-:W-:Y:S01]  /*8c10*/  LEA R24, P2, R252, R8, 0x2 ;  /* 0x00000008fc187211 */ /* 0x000fe200078410ff */
[C---:B------:R-:W-:Y:S01]  /*8c20*/  IMAD.SHL.U32 R13, R244.reuse, 0x8, RZ ;  /* 0x00000008f40d7824 */ /* 0x040fe200078e00ff */
[----:B------:R-:W-:Y:S01]  /*8c30*/  LEA.HI.X.SX32 R33, R15, R4, 0x2, P6 ;  /* 0x000000040f217211 */ /* 0x000fe200030f16ff */
[----:B------:R-:W-:Y:S01]  /*8c40*/  STL.64 [R1+0xd88], R34 ;  /* 0x000d882201007387 */ /* 0x000fe20000100a00 */
[----:B------:R-:W-:Y:S01]  /*8c50*/  LEA R22, P1, R251, R8, 0x2 ;  /* 0x00000008fb167211 */ /* 0x000fe200078210ff */
[----:B--2---:R-:W-:Y:S01]  /*8c60*/  IMAD R43, R244, 0x11, RZ ;  /* 0x00000011f42b7824 */ /* 0x004fe200078e02ff */
[----:B------:R-:W-:Y:S01]  /*8c70*/  LEA.HI.X.SX32 R31, R17, R4, 0x2, P5 ;  /* 0x00000004111f7211 */ /* 0x000fe200028f16ff */
[----:B------:R1:W-:Y:S01]  /*8c80*/  STL.64 [R1+0xd90], R32 ;  /* 0x000d902001007387 */ /* 0x0003e20000100a00 */
[----:B------:R-:W-:Y:S01]  /*8c90*/  LEA R20, P0, R250, R8, 0x2 ;  /* 0x00000008fa147211 */ /* 0x000fe200078010ff */
[C---:B---3--:R-:W-:Y:S01]  /*8ca0*/  IMAD R39, R244.reuse, 0x44, RZ ;  /* 0x00000044f4277824 */ /* 0x048fe200078e02ff */
        /* <DEDUP_REMOVED lines=11> */
[----:B-1----:R-:W-:Y:S01]  /*8d60*/  IMAD R33, R244, 0x24, RZ ;  /* 0x00000024f4217824 */ /* 0x002fe200078e02ff */
[----:B------:R-:W-:Y:S01]  /*8d70*/  LEA.HI.X.SX32 R23, R251, R4, 0x2, P1 ;  /* 0x00000004fb177211 */ /* 0x000fe200008f16ff */
[----:B------:R1:W-:Y:S01]  /*8d80*/  STL.64 [R1+0xdb0], R24 ;  /* 0x000db01801007387 */ /* 0x0003e20000100a00 */
[----:B------:R-:W-:Y:S01]  /*8d90*/  LEA R8, P3, R246, R8, 0x2 ;  /* 0x00000008f6087211 */ /* 0x000fe200078610ff */
[----:B------:R-:W-:Y:S01]  /*8da0*/  IMAD R251, R244, 0xd, RZ ;  /* 0x0000000df4fb7824 */ /* 0x000fe200078e02ff */
[-C--:B------:R-:W-:Y:S01]  /*8db0*/  LEA.HI.X.SX32 R21, R250, R4.reuse, 0x2, P0 ;  /* 0x00000004fa157211 */ /* 0x080fe200000f16ff */
[----:B------:R-:W-:Y:S01]  /*8dc0*/  STL.64 [R1+0xdb8], R22 ;  /* 0x000db81601007387 */ /* 0x000fe20000100a00 */
[-C--:B------:R-:W-:Y:S01]  /*8dd0*/  LEA.HI.X.SX32 R19, R249, R4.reuse, 0x2, P6 ;  /* 0x00000004f9137211 */ /* 0x080fe200030f16ff */
[----:B------:R-:W-:Y:S01]  /*8de0*/  IMAD R249, R244, 0xa, RZ ;  /* 0x0000000af4f97824 */ /* 0x000fe200078e02ff */
[-C--:B------:R-:W-:Y:S01]  /*8df0*/  LEA.HI.X.SX32 R17, R248, R4.reuse, 0x2, P5 ;  /* 0x00000004f8117211 */ /* 0x080fe200028f16ff */
[----:B------:R-:W-:Y:S01]  /*8e00*/  STL.64 [R1+0xdc0], R20 ;  /* 0x000dc01401007387 */ /* 0x000fe20000100a00 */
[-C--:B------:R-:W-:Y:S01]  /*8e10*/  LEA.HI.X.SX32 R15, R247, R4.reuse, 0x2, P4 ;  /* 0x00000004f70f7211 */ /* 0x080fe200020f16ff */
[----:B------:R-:W-:Y:S01]  /*8e20*/  IMAD R248, R244, 0x9, RZ ;  /* 0x00000009f4f87824 */ /* 0x000fe200078e02ff */
[----:B------:R-:W-:Y:S01]  /*8e30*/  LEA.HI.X.SX32 R9, R246, R4, 0x2, P3 ;  /* 0x00000004f6097211 */ /* 0x000fe200018f16ff */
[----:B------:R-:W-:Y:S01]  /*8e40*/  STL.64 [R1+0xdc8], R18 ;  /* 0x000dc81201007387 */ /* 0x000fe20000100a00 */
[C---:B------:R-:W-:Y:S01]  /*8e50*/  LEA R246, P2, R3.reuse, UR6, 0x2 ;  /* 0x0000000603f67c11 */ /* 0x040fe2000f8410ff */
[----:B------:R-:W-:Y:S01]  /*8e60*/  VIADD R4, R2, 0xfffffffd ;  /* 0xfffffffd02047836 */ /* 0x000fe20000000000 */
[----:B------:R-:W-:Y:S01]  /*8e70*/  ISETP.GE.U32.AND P3, PT, R0, 0x7fffff7d, PT ;  /* 0x7fffff7d0000780c */ /* 0x000fe20003f66070 */
[----:B------:R-:W-:Y:S01]  /*8e80*/  STL.64 [R1+0xdd0], R16 ;  /* 0x000dd01001007387 */ /* 0x000fe20000100a00 */
[----:B------:R-:W-:Y:S01]  /*8e90*/  LEA.HI.X.SX32 R247, R3, UR7, 0x2, P2 ;  /* 0x0000000703f77c11 */ /* 0x000fe200090f16ff */
[C---:B------:R-:W-:Y:S01]  /*8ea0*/  IMAD.SHL.U32 R0, R244.reuse, 0x2, RZ ;  /* 0x00000002f4007824 */ /* 0x040fe200078e00ff */
[----:B-1----:R-:W-:Y:S01]  /*8eb0*/  IADD3 R24, P4, R11, R246, RZ ;  /* 0x000000f60b187210 */ /* 0x002fe20007f9e0ff */
[----:B------:R1:W-:Y:S01]  /*8ec0*/  STL.64 [R1+0xdd8], R14 ;  /* 0x000dd80e01007387 */ /* 0x0003e20000100a00 */
[----:B------:R-:W-:Y:S01]  /*8ed0*/  IMAD R3, R244, 0x3, RZ ;  /* 0x00000003f4037824 */ /* 0x000fe200078e02ff */
[----:B------:R-:W-:Y:S01]  /*8ee0*/  ISETP.GE.U32.AND P1, PT, R5, 0x7fffff7f, PT ;  /* 0x7fffff7f0500780c */ /* 0x000fe20003f26070 */
[----:B------:R-:W-:Y:S01]  /*8ef0*/  IMAD.U32 R5, RZ, RZ, UR8 ;  /* 0x00000008ff057e24 */ /* 0x000fe2000f8e00ff */
[----:B------:R2:W-:Y:S01]  /*8f00*/  STL.64 [R1+0xde0], R8 ;  /* 0x000de00801007387 */ /* 0x0005e20000100a00 */
[----:B------:R-:W-:Y:S01]  /*8f10*/  ISETP.GE.U32.AND P0, PT, R4, 0x7fffff7e, PT ;  /* 0x7fffff7e0400780c */ /* 0x000fe20003f06070 */
[C---:B------:R-:W-:Y:S01]  /*8f20*/  IMAD R4, R244.reuse, 0x5, RZ ;  /* 0x00000005f4047824 */ /* 0x040fe200078e02ff */
[----:B------:R-:W-:Y:S01]  /*8f30*/  LEA.HI.X.SX32 R25, R3, R247, 0x2, P4 ;  /* 0x000000f703197211 */ /* 0x000fe200020f16ff */
[----:B------:R3:W-:Y:S01]  /*8f40*/  STL [R1+0x84c], R5 ;  /* 0x00084c0501007387 */ /* 0x0007e20000100800 */
[----:B------:R-:W-:-:S02]  /*8f50*/  IMAD R250, R244, 0xb, RZ ;  /* 0x0000000bf4fa7824 */ /* 0x000fc400078e02ff */
[C---:B------:R-:W-:Y:S02]  /*8f60*/  IMAD R252, R244.reuse, 0xe, RZ ;  /* 0x0000000ef4fc7824 */ /* 0x040fe400078e02ff */
[C---:B-1----:R-:W-:Y:S02]  /*8f70*/  IMAD R14, R244.reuse, 0xf, RZ ;  /* 0x0000000ff40e7824 */ /* 0x042fe400078e02ff */
[C---:B------:R-:W-:Y:S01]  /*8f80*/  IMAD R16, R244.reuse, 0x13, RZ ;  /* 0x00000013f4107824 */ /* 0x040fe200078e02ff */
[CC--:B--2---:R-:W-:Y:S01]  /*8f90*/  LEA R8, P2, R244.reuse, R246.reuse, 0x3 ;  /* 0x000000f6f4087211 */ /* 0x0c4fe200078418ff */
[C---:B------:R-:W-:Y:S02]  /*8fa0*/  IMAD R18, R244.reuse, 0x17, RZ ;  /* 0x00000017f4127824 */ /* 0x040fe400078e02ff */
[----:B---3--:R-:W-:Y:S01]  /*8fb0*/  IMAD R5, R244, 0x6, RZ ;  /* 0x00000006f4057824 */ /* 0x008fe200078e02ff */
[----:B------:R-:W-:Y:S01]  /*8fc0*/  LEA.HI.X.SX32 R9, R0, R247, 0x2, P2 ;  /* 0x000000f700097211 */ /* 0x000fe200010f16ff */
[----:B------:R-:W-:Y:S01]  /*8fd0*/  IMAD R17, R244, 0x60, RZ ;  /* 0x00000060f4117824 */ /* 0x000fe200078e02ff */
[----:B------:R-:W-:Y:S01]  /*8fe0*/  IADD3 R22, P2, R150, R246, RZ ;  /* 0x000000f696167210 */ /* 0x000fe20007f5e0ff */
[----:B------:R-:W-:-:S02]  /*8ff0*/  IMAD R49, R244, 0x1b, RZ ;  /* 0x0000001bf4317824 */ /* 0x000fc400078e02ff */
[----:B------:R-:W-:Y:S01]  /*9000*/  STL.64 [R1+0x410], R8 ;  /* 0x0004100801007387 */ /* 0x000fe20000100a00 */
[-C--:B------:R-:W-:Y:S01]  /*9010*/  LEA.HI.X.SX32 R23, R4, R247.reuse, 0x2, P2 ;  /* 0x000000f704177211 */ /* 0x080fe200010f16ff */
[C---:B------:R-:W-:Y:S01]  /*9020*/  IMAD R44, R244.reuse, 0x1d, RZ ;  /* 0x0000001df42c7824 */ /* 0x040fe200078e02ff */
[-C--:B------:R-:W-:Y:S01]  /*9030*/  IADD3 R26, P2, R107, R246.reuse, RZ ;  /* 0x000000f66b1a7210 */ /* 0x080fe20007f5e0ff */
[----:B------:R1:W-:Y:S01]  /*9040*/  STL.64 [R1+0x408], R24 ;  /* 0x0004081801007387 */ /* 0x0003e20000100a00 */
[----:B------:R-:W-:Y:S02]  /*9050*/  IMAD R21, R244, 0x7c, RZ ;  /* 0x0000007cf4157824 */ /* 0x000fe400078e02ff */
[----:B------:R-:W-:Y:S01]  /*9060*/  LEA.HI.X.SX32 R27, R6, R247, 0x2, P2 ;  /* 0x000000f7061b7211 */ /* 0x000fe200010f16ff */
[----:B------:R-:W-:Y:S01]  /*9070*/  STL.64 [R1+0x3f8], R22 ;  /* 0x0003f81601007387 */ /* 0x000fe20000100a00 */
[----:B------:R-:W-:Y:S01]  /*9080*/  IADD3 R52, P2, R33, R246, RZ ;  /* 0x000000f621347210 */ /* 0x000fe20007f5e0ff */
[----:B------:R-:W-:-:S02]  /*9090*/  IMAD R48, R244, 0x21, RZ ;  /* 0x00000021f4307824 */ /* 0x000fc400078e02ff */
[----:B------:R-:W-:Y:S01]  /*90a0*/  STL.64 [R1+0xde8], R22 ;  /* 0x000de81601007387 */ /* 0x000fe20000100a00 */
[-C--:B------:R-:W-:Y:S01]  /*90b0*/  LEA.HI.X.SX32 R53, R248, R247.reuse, 0x2, P2 ;  /* 0x000000f7f8357211 */ /* 0x080fe200010f16ff */
[C---:B------:R-:W-:Y:S01]  /*90c0*/  IMAD R46, R244.reuse, 0x8c, RZ ;  /* 0x0000008cf42e7824 */ /* 0x040fe200078e02ff */
[-C--:B------:R-:W-:Y:S01]  /*90d0*/  IADD3 R56, P2, R95, R246.reuse, RZ ;  /* 0x000000f65f387210 */ /* 0x080fe20007f5e0ff */
[C---:B------:R-:W-:Y:S01]  /*90e0*/  IMAD R29, R244.reuse, 0x22, RZ ;  /* 0x00000022f41d7824 */ /* 0x040fe200078e02ff */
[-C--:B-1----:R-:W-:Y:S01]  /*90f0*/  IADD3 R24, P4, R129, R246.reuse, RZ ;  /* 0x000000f681187210 */ /* 0x082fe20007f9e0ff */
[----:B------:R-:W-:Y:S01]  /*9100*/  IMAD R31, R244, 0x23, RZ ;  /* 0x00000023f41f7824 */ /* 0x000fe200078e02ff */
[-C--:B------:R-:W-:Y:S01]  /*9110*/  LEA.HI.X.SX32 R57, R250, R247.reuse, 0x2, P2 ;  /* 0x000000f7fa397211 */ /* 0x080fe200010f16ff */
[C---:B------:R-:W-:Y:S01]  /*9120*/  IMAD R28, R244.reuse, 0x90, RZ ;  /* 0x00000090f41c7824 */ /* 0x040fe200078e02ff */
[-C--:B------:R-:W-:Y:S01]  /*9130*/  LEA.HI.X.SX32 R25, R5, R247.reuse, 0x2, P4 ;  /* 0x000000f705197211 */ /* 0x080fe200020f16ff */
[C---:B------:R-:W-:Y:S01]  /*9140*/  IMAD R30, R244.reuse, 0x94, RZ ;  /* 0x00000094f41e7824 */ /* 0x040fe200078e02ff */
[CC--:B------:R-:W-:Y:S01]  /*9150*/  LEA R50, P4, R244.reuse, R246.reuse, 0x5 ;  /* 0x000000f6f4327211 */ /* 0x0c0fe200078828ff */
[C---:B------:R-:W-:Y:S01]  /*9160*/  IMAD R35, R244.reuse, 0x25, RZ ;  /* 0x00000025f4237824 */ /* 0x040fe200078e02ff */
[-C--:B------:R-:W-:Y:S01]  /*9170*/  IADD3 R84, P2, R159, R246.reuse, RZ ;  /* 0x000000f69f547210 */ /* 0x080fe20007f5e0ff */
[----:B------:R-:W-:Y:S01]  /*9180*/  STL.64 [R1+0x3f0], R24 ;  /* 0x0003f01801007387 */ /* 0x000fe20000100a00 */
[-C--:B------:R-:W-:Y:S01]  /*9190*/  LEA.HI.X.SX32 R51, R13, R247.reuse, 0x2, P4 ;  /* 0x000000f70d337211 */ /* 0x080fe200020f16ff */
[C---:B------:R-:W-:Y:S01]  /*91a0*/  IMAD R32, R244.reuse, 0x98, RZ ;  /* 0x00000098f4207824 */ /* 0x040fe200078e02ff */
[-C--:B------:R-:W-:Y:S01]  /*91b0*/  IADD3 R54, P4, R63, R246.reuse, RZ ;  /* 0x000000f63f367210 */ /* 0x080fe20007f9e0ff */
[----:B------:R-:W-:Y:S01]  /*91c0*/  STL.64 [R1+0xdf0], R24 ;  /* 0x000df01801007387 */ /* 0x000fe20000100a00 */
[-C--:B------:R-:W-:Y:S01]  /*91d0*/  LEA.HI.X.SX32 R85, R251, R247.reuse, 0x2, P2 ;  /* 0x000000f7fb557211 */ /* 0x080fe200010f16ff */
[C---:B------:R-:W-:Y:S01]  /*91e0*/  IMAD R34, R244.reuse, 0x9c, RZ ;  /* 0x0000009cf4227824 */ /* 0x040fe200078e02ff */
[-C--:B------:R-:W-:Y:S01]  /*91f0*/  LEA.HI.X.SX32 R55, R249, R247.reuse, 0x2, P4 ;  /* 0x000000f7f9377211 */ /* 0x080fe200020f16ff */
[----:B------:R-:W-:Y:S01]  /*9200*/  STL.64 [R1+0x3e8], R26 ;  /* 0x0003e81a01007387 */ /* 0x000fe20000100a00 */
[-C--:B------:R-:W-:Y:S01]  /*9210*/  IADD3 R82, P4, R127, R246.reuse, RZ ;  /* 0x000000f67f527210 */ /* 0x080fe20007f9e0ff */
[C---:B------:R-:W-:Y:S01]  /*9220*/  IMAD R64, R244.reuse, 0xac, RZ ;  /* 0x000000acf4407824 */ /* 0x040fe200078e02ff */
[-C--:B------:R-:W-:Y:S01]  /*9230*/  IADD3 R88, P2, R205, R246.reuse, RZ ;  /* 0x000000f6cd587210 */ /* 0x080fe20007f5e0ff */
[----:B------:R-:W-:Y:S01]  /*9240*/  STL.64 [R1+0xdf8], R26 ;  /* 0x000df81a01007387 */ /* 0x000fe20000100a00 */
[-C--:B------:R-:W-:Y:S01]  /*9250*/  LEA.HI.X.SX32 R83, R11, R247.reuse, 0x2, P4 ;  /* 0x000000f70b537211 */ /* 0x080fe200020f16ff */
[----:B------:R-:W-:Y:S01]  /*9260*/  IMAD R76, R244, 0xb4, RZ ;  /* 0x000000b4f44c7824 */ /* 0x000fe200078e02ff */
[-C--:B------:R-:W-:Y:S01]  /*9270*/  IADD3 R86, P4, R191, R246.reuse, RZ ;  /* 0x000000f6bf567210 */ /* 0x080fe20007f9e0ff */
[----:B------:R-:W-:Y:S01]  /*9280*/  STL.64 [R1+0x3e0], R50 ;  /* 0x0003e03201007387 */ /* 0x000fe20000100a00 */
[-C--:B------:R-:W-:Y:S01]  /*9290*/  LEA.HI.X.SX32 R89, R14, R247.reuse, 0x2, P2 ;  /* 0x000000f70e597211 */ /* 0x080fe200010f16ff */
[----:B------:R-:W-:Y:S01]  /*92a0*/  IMAD R78, R244, 0xc4, RZ ;  /* 0x000000c4f44e7824 */ /* 0x000fe200078e02ff */
[-C--:B------:R-:W-:Y:S01]  /*92b0*/  LEA.HI.X.SX32 R87, R252, R247.reuse, 0x2, P4 ;  /* 0x000000f7fc577211 */ /* 0x080fe200020f16ff */
[----:B------:R-:W-:Y:S01]  /*92c0*/  STL.64 [R1+0xe00], R50 ;  /* 0x000e003201007387 */ /* 0x000fe20000100a00 */
[CC--:B------:R-:W-:Y:S01]  /*92d0*/  LEA R114, P4, R244.reuse, R246.reuse, 0x6 ;  /* 0x000000f6f4727211 */ /* 0x0c0fe200078830ff */
[----:B------:R-:W-:Y:S01]  /*92e0*/  IMAD R80, R244, 0xd4, RZ ;  /* 0x000000d4f4507824 */ /* 0x000fe200078e02ff */
[-C--:B------:R-:W-:Y:S01]  /*92f0*/  IADD3 R116, P2, R39, R246.reuse, RZ ;  /* 0x000000f627747210 */ /* 0x080fe20007f5e0ff */
[----:B------:R-:W-:Y:S01]  /*9300*/  STL.64 [R1+0x3d8], R52 ;  /* 0x0003d83401007387 */ /* 0x000fe20000100a00 */
[-C--:B------:R-:W-:Y:S01]  /*9310*/  LEA.HI.X.SX32 R115, R118, R247.reuse, 0x2, P4 ;  /* 0x000000f776737211 */ /* 0x080fe200020f16ff */
        /* <DEDUP_REMOVED lines=26> */
[----:B------:R1:W-:Y:S01]  /*94c0*/  STL.64 [R1+0xe20], R82 ;  /* 0x000e205201007387 */ /* 0x0003e20000100a00 */
[-C--:B------:R-:W-:Y:S01]  /*94d0*/  LEA.HI.X.SX32 R153, R18, R247.reuse, 0x2, P2 ;  /* 0x000000f712997211 */ /* 0x080fe200010f16ff */
[C---:B------:R-:W-:Y:S01]  /*94e0*/  IMAD R69, R244.reuse, 0x47, RZ ;  /* 0x00000047f4457824 */ /* 0x040fe200078e02ff */
[-C--:B------:R-:W-:Y:S01]  /*94f0*/  IADD3 R180, P2, R47, R246.reuse, RZ ;  /* 0x000000f62fb47210 */ /* 0x080fe20007f5e0ff */
[C---:B------:R-:W-:Y:S01]  /*9500*/  IMAD R66, R244.reuse, 0x120, RZ ;  /* 0x00000120f4427824 */ /* 0x040fe200078e02ff */
[-C--:B------:R-:W-:Y:S01]  /*9510*/  LEA.HI.X.SX32 R179, R129, R247.reuse, 0x2, P4 ;  /* 0x000000f781b37211 */ /* 0x080fe200020f16ff */
[C---:B------:R-:W-:Y:S01]  /*9520*/  IMAD R68, R244.reuse, 0x124, RZ ;  /* 0x00000124f4447824 */ /* 0x040fe200078e02ff */
[-C--:B------:R-:W-:Y:S01]  /*9530*/  IADD3 R182, P4, R79, R246.reuse, RZ ;  /* 0x000000f64fb67210 */ /* 0x080fe20007f9e0ff */
[----:B------:R-:W-:Y:S01]  /*9540*/  IMAD R73, R244, 0x49, RZ ;  /* 0x00000049f4497824 */ /* 0x000fe200078e02ff */
[-C--:B------:R-:W-:Y:S01]  /*9550*/  LEA.HI.X.SX32 R181, R42, R247.reuse, 0x2, P2 ;  /* 0x000000f72ab57211 */ /* 0x080fe200010f16ff */
[----:B------:R-:W-:Y:S01]  /*9560*/  IMAD R70, R244, 0x128, RZ ;  /* 0x00000128f4467824 */ /* 0x000fe200078e02ff */
[-C--:B------:R-:W-:Y:S01]  /*9570*/  IADD3 R184, P2, R110, R246.reuse, RZ ;  /* 0x000000f66eb87210 */ /* 0x080fe20007f5e0ff */
[C---:B------:R-:W-:Y:S01]  /*9580*/  IMAD R72, R244.reuse, 0x12c, RZ ;  /* 0x0000012cf4487824 */ /* 0x040fe200078e02ff */
        /* <DEDUP_REMOVED lines=9> */
[C---:B------:R-:W-:Y:S01]  /*9620*/  IMAD R102, R244.reuse, 0x138, RZ ;  /* 0x00000138f4667824 */ /* 0x040fe200078e02ff */
[-C--:B------:R-:W-:Y:S01]  /*9630*/  IADD3 R214, P4, R207, R246.reuse, RZ ;  /* 0x000000f6cfd67210 */ /* 0x080fe20007f9e0ff */
[----:B------:R-:W-:Y:S01]  /*9640*/  IMAD R104, R244, 0x13c, RZ ;  /* 0x0000013cf4687824 */ /* 0x000fe200078e02ff */
[-C--:B------:R-:W-:Y:S01]  /*9650*/  LEA.HI.X.SX32 R213, R44, R247.reuse, 0x2, P2 ;  /* 0x000000f72cd57211 */ /* 0x080fe200010f16ff */
[C---:B------:R-:W-:Y:S01]  /*9660*/  IMAD R133, R244.reuse, 0x4f, RZ ;  /* 0x0000004ff4857824 */ /* 0x040fe200078e02ff */
[-C--:B------:R-:W-:Y:S01]  /*9670*/  IADD3 R216, P2, R21, R246.reuse, RZ ;  /* 0x000000f615d87210 */ /* 0x080fe20007f5e0ff */
[C---:B------:R-:W-:Y:S01]  /*9680*/  IMAD R130, R244.reuse, 0x140, RZ ;  /* 0x00000140f4827824 */ /* 0x040fe200078e02ff */
[-C--:B------:R-:W-:Y:S01]  /*9690*/  LEA.HI.X.SX32 R215, R93, R247.reuse, 0x2, P4 ;  /* 0x000000f75dd77211 */ /* 0x080fe200020f16ff */
[C---:B------:R-:W-:Y:S01]  /*96a0*/  IMAD R132, R244.reuse, 0x144, RZ ;  /* 0x00000144f4847824 */ /* 0x040fe200078e02ff */
[CC--:B-1----:R-:W-:Y:S01]  /*96b0*/  LEA R82, P4, R244.reuse, R246.reuse, 0x7 ;  /* 0x000000f6f4527211 */ /* 0x0c2fe200078838ff */
[C---:B------:R-:W-:Y:S01]  /*96c0*/  IMAD R137, R244.reuse, 0x51, RZ ;  /* 0x00000051f4897824 */ /* 0x040fe200078e02ff */
[-C--:B------:R-:W-:Y:S01]  /*96d0*/  LEA.HI.X.SX32 R217, R81, R247.reuse, 0x2, P2 ;  /* 0x000000f751d97211 */ /* 0x080fe200010f16ff */
[C---:B------:R-:W-:Y:S01]  /*96e0*/  IMAD R134, R244.reuse, 0x148, RZ ;  /* 0x00000148f4867824 */ /* 0x040fe200078e02ff */
[-C--:B------:R-:W-:Y:S01]  /*96f0*/  IADD3 R56, P2, R75, R246.reuse, RZ ;  /* 0x000000f64b387210 */ /* 0x080fe20007f5e0ff */
[----:B------:R-:W-:Y:S01]  /*9700*/  IMAD R136, R244, 0x14c, RZ ;  /* 0x0000014cf4887824 */ /* 0x000fe200078e02ff */
[-C--:B------:R-:W-:Y:S01]  /*9710*/  LEA.HI.X.SX32 R83, R77, R247.reuse, 0x2, P4 ;  /* 0x000000f74d537211 */ /* 0x080fe200020f16ff */
[----:B------:R-:W-:Y:S01]  /*9720*/  STL.64 [R1+0x3b8], R84 ;  /* 0x0003b85401007387 */ /* 0x000fe20000100a00 */
[-C--:B------:R-:W-:Y:S01]  /*9730*/  IADD3 R54, P4, R74, R246.reuse, RZ ;  /* 0x000000f64a367210 */ /* 0x080fe20007f9e0ff */
[----:B------:R-:W-:Y:S01]  /*9740*/  IMAD R163, R244, 0x52, RZ ;  /* 0x00000052f4a37824 */ /* 0x000fe200078e02ff */
[-C--:B------:R-:W-:Y:S01]  /*9750*/  LEA.HI.X.SX32 R57, R48, R247.reuse, 0x2, P2 ;  /* 0x000000f730397211 */ /* 0x080fe200010f16ff */
[----:B------:R-:W-:Y:S01]  /*9760*/  STL.64 [R1+0xe28], R84 ;  /* 0x000e285401007387 */ /* 0x000fe20000100a00 */
[-C--:B------:R-:W-:Y:S01]  /*9770*/  IADD3 R52, P2, R46, R246.reuse, RZ ;  /* 0x000000f62e347210 */ /* 0x080fe20007f5e0ff */
[C---:B------:R-:W-:Y:S01]  /*9780*/  IMAD R165, R244.reuse, 0x53, RZ ;  /* 0x00000053f4a57824 */ /* 0x040fe200078e02ff */
[-C--:B------:R-:W-:Y:S01]  /*9790*/  LEA.HI.X.SX32 R55, R29, R247.reuse, 0x2, P4 ;  /* 0x000000f71d377211 */ /* 0x080fe200020f16ff */
[----:B------:R-:W-:Y:S01]  /*97a0*/  IMAD R162, R244, 0x150, RZ ;  /* 0x00000150f4a27824 */ /* 0x000fe200078e02ff */
[-C--:B------:R-:W-:Y:S01]  /*97b0*/  IADD3 R28, P4, R28, R246.reuse, RZ ;  /* 0x000000f61c1c7210 */ /* 0x080fe20007f9e0ff */
[----:B------:R-:W-:Y:S01]  /*97c0*/  STL.64 [R1+0x3b0], R86 ;  /* 0x0003b05601007387 */ /* 0x000fe20000100a00 */
[-C--:B------:R-:W-:Y:S01]  /*97d0*/  LEA.HI.X.SX32 R53, R31, R247.reuse, 0x2, P2 ;  /* 0x000000f71f357211 */ /* 0x080fe200010f16ff */
[----:B------:R-:W-:Y:S01]  /*97e0*/  IMAD R164, R244, 0x154, RZ ;  /* 0x00000154f4a47824 */ /* 0x000fe200078e02ff */
[-C--:B------:R-:W-:Y:S01]  /*97f0*/  IADD3 R30, P2, R30, R246.reuse, RZ ;  /* 0x000000f61e1e7210 */ /* 0x080fe20007f5e0ff */
[----:B------:R1:W-:Y:S01]  /*9800*/  STL.64 [R1+0xe30], R86 ;  /* 0x000e305601007387 */ /* 0x0003e20000100a00 */
        /* <DEDUP_REMOVED lines=106> */
[-C--:B------:R-:W-:Y:S01]  /*9eb0*/  LEA R50, P4, R244, R246.reuse, 0x8 ;  /* 0x000000f6f4327211 */ /* 0x080fe200078840ff */
        /* <DEDUP_REMOVED lines=58> */
[----:B-1----:R-:W-:Y:S01]  /*a260*/  IMAD R86, R244, 0x1b4, RZ ;  /* 0x000001b4f4567824 */ /* 0x002fe200078e02ff */
        /* <DEDUP_REMOVED lines=103> */
[----:B------:R-:W-:Y:S01]  /*a8e0*/  VIADD R241, R2, 0xffffffff ;  /* 0xffffffff02f17836 */ /* 0x000fe20000000000 */
[----:B------:R-:W-:Y:S01]  /*a8f0*/  IADD3 R76, P2, R76, R246, RZ ;  /* 0x000000f64c4c7210 */ /* 0x000fe20007f5e0ff */
[----:B------:R-:W-:Y:S01]  /*a900*/  STL.64 [R1+0x190], R134 ;  /* 0x0001908601007387 */ /* 0x000fe20000100a00 */
[----:B------:R-:W-:-:S02]  /*a910*/  LEA.HI.X.SX32 R75, R79, R247, 0x2, P4 ;  /* 0x000000f74f4b7211 */ /* 0x000fc400020f16ff */
[-C--:B------:R-:W-:Y:S01]  /*a920*/  IADD3 R78, P4, R78, R246.reuse, RZ ;  /* 0x000000f64e4e7210 */ /* 0x080fe20007f9e0ff */
[----:B------:R-:W-:Y:S01]  /*a930*/  STL.64 [R1+0x188], R136 ;  /* 0x0001888801007387 */ /* 0x000fe20000100a00 */
[-C--:B------:R-:W-:Y:S02]  /*a940*/  LEA.HI.X.SX32 R77, R81, R247.reuse, 0x2, P2 ;  /* 0x000000f7514d7211 */ /* 0x080fe400010f16ff */
[-C--:B------:R-:W-:Y:S01]  /*a950*/  IADD3 R80, P2, R80, R246.reuse, RZ ;  /* 0x000000f650507210 */ /* 0x080fe20007f5e0ff */
[----:B------:R-:W-:Y:S01]  /*a960*/  STL.64 [R1+0x180], R162 ;  /* 0x000180a201007387 */ /* 0x000fe20000100a00 */
[-C--:B------:R-:W-:Y:S02]  /*a970*/  LEA.HI.X.SX32 R79, R107, R247.reuse, 0x2, P4 ;  /* 0x000000f76b4f7211 */ /* 0x080fe400020f16ff */
[----:B------:R-:W-:Y:S01]  /*a980*/  IADD3 R106, P4, R106, R246, RZ ;  /* 0x000000f66a6a7210 */ /* 0x000fe20007f9e0ff */
[----:B------:R-:W-:Y:S01]  /*a990*/  STL.64 [R1+0x178], R164 ;  /* 0x000178a401007387 */ /* 0x000fe20000100a00 */
[----:B------:R-:W-:-:S02]  /*a9a0*/  LEA.HI.X.SX32 R81, R108, R247, 0x2, P2 ;  /* 0x000000f76c517211 */ /* 0x000fc400010f16ff */
        /* <DEDUP_REMOVED lines=27> */
[----:B------:R-:W-:Y:S01]  /*ab60*/  IMAD.SHL.U32 R13, R244, 0x4, RZ ;  /* 0x00000004f40d7824 */ /* 0x000fe200078e00ff */
        /* <DEDUP_REMOVED lines=11> */
[----:B------:R-:W1:Y:S01]  /*ac20*/  LDC R249, c[0x0][0x230] ;  /* 0x00008c00fff97b82 */ /* 0x000e620000000800 */
[----:B------:R-:W-:Y:S01]  /*ac30*/  IADD3 R176, P2, R176, R246, RZ ;  /* 0x000000f6b0b07210 */ /* 0x000fe20007f5e0ff */
[----:B------:R-:W-:Y:S01]  /*ac40*/  STL.64 [R1+0x120], R8 ;  /* 0x0001200801007387 */ /* 0x000fe20000100a00 */
[----:B------:R-:W-:-:S02]  /*ac50*/  LEA.HI.X.SX32 R175, R203, R247, 0x2, P4 ;  /* 0x000000f7cbaf7211 */ /* 0x000fc400020f16ff */
[-C--:B------:R-:W-:Y:S01]  /*ac60*/  IADD3 R202, P4, R202, R246.reuse, RZ ;  /* 0x000000f6caca7210 */ /* 0x080fe20007f9e0ff */
[----:B------:R-:W-:Y:S01]  /*ac70*/  STL.64 [R1+0x118], R14 ;  /* 0x0001180e01007387 */ /* 0x000fe20000100a00 */
[-C--:B------:R-:W-:Y:S01]  /*ac80*/  LEA.HI.X.SX32 R177, R205, R247.reuse, 0x2, P2 ;  /* 0x000000f7cdb17211 */ /* 0x080fe200010f16ff */
[----:B------:R-:W2:Y:S01]  /*ac90*/  LDC R248, c[0x0][0x230] ;  /* 0x00008c00fff87b82 */ /* 0x000ea20000000800 */
[-C--:B------:R-:W-:Y:S01]  /*aca0*/  IADD3 R204, P2, R204, R246.reuse, RZ ;  /* 0x000000f6cccc7210 */ /* 0x080fe20007f5e0ff */
[----:B------:R-:W-:Y:S01]  /*acb0*/  STL.64 [R1+0x110], R16 ;  /* 0x0001101001007387 */ /* 0x000fe20000100a00 */
[-C--:B------:R-:W-:Y:S02]  /*acc0*/  LEA.HI.X.SX32 R203, R207, R247.reuse, 0x2, P4 ;  /* 0x000000f7cfcb7211 */ /* 0x080fe400020f16ff */
[-C--:B------:R-:W-:Y:S01]  /*acd0*/  IADD3 R206, P4, R206, R246.reuse, RZ ;  /* 0x000000f6cece7210 */ /* 0x080fe20007f9e0ff */
[----:B------:R-:W-:Y:S01]  /*ace0*/  STL.64 [R1+0x108], R18 ;  /* 0x0001081201007387 */ /* 0x000fe20000100a00 */
[-C--:B------:R-:W-:Y:S01]  /*acf0*/  LEA.HI.X.SX32 R205, R87, R247.reuse, 0x2, P2 ;  /* 0x000000f757cd7211 */ /* 0x080fe200010f16ff */
[----:B------:R-:W3:Y:S01]  /*ad00*/  LDC R252, c[0x0][0x230] ;  /* 0x00008c00fffc7b82 */ /* 0x000ee20000000800 */
[----:B------:R-:W-:Y:S01]  /*ad10*/  IADD3 R208, P2, R86, R246, RZ ;  /* 0x000000f656d07210 */ /* 0x000fe20007f5e0ff */
[----:B------:R-:W-:Y:S01]  /*ad20*/  STL.64 [R1+0x100], R42 ;  /* 0x0001002a01007387 */ /* 0x000fe20000100a00 */
[----:B------:R-:W-:-:S02]  /*ad30*/  LEA.HI.X.SX32 R207, R85, R247, 0x2, P4 ;  /* 0x000000f755cf7211 */ /* 0x000fc400020f16ff */
[-C--:B------:R-:W-:Y:S01]  /*ad40*/  LEA.HI.X.SX32 R209, R84, R247.reuse, 0x2, P2 ;  /* 0x000000f754d17211 */ /* 0x080fe200010f16ff */
[----:B------:R-:W-:Y:S01]  /*ad50*/  STL.64 [R1+0xf8], R44 ;  /* 0x0000f82c01007387 */ /* 0x000fe20000100a00 */
[-C--:B------:R-:W-:Y:S02]  /*ad60*/  IADD3 R232, P2, R4, R246.reuse, RZ ;  /* 0x000000f604e87210 */ /* 0x080fe40007f5e0ff */
[-C--:B------:R-:W-:Y:S01]  /*ad70*/  IADD3 R230, P4, R5, R246.reuse, RZ ;  /* 0x000000f605e67210 */ /* 0x080fe20007f9e0ff */
[----:B------:R-:W-:Y:S01]  /*ad80*/  STL.64 [R1+0xf0], R46 ;  /* 0x0000f02e01007387 */ /* 0x000fe20000100a00 */
[-C--:B------:R-:W-:Y:S01]  /*ad90*/  LEA.HI.X.SX32 R233, R20, R247.reuse, 0x2, P2 ;  /* 0x000000f714e97211 */ /* 0x080fe200010f16ff */
[----:B------:R-:W-:Y:S01]  /*ada0*/  VIADD R5, R2, 0xfffffffb ;  /* 0xfffffffb02057836 */ /* 0x000fe20000000000 */
[----:B------:R-:W-:Y:S01]  /*adb0*/  LEA.HI.X.SX32 R231, R21, R247, 0x2, P4 ;  /* 0x000000f715e77211 */ /* 0x000fe200020f16ff */
[----:B------:R-:W-:Y:S01]  /*adc0*/  STL.64 [R1+0xe8], R48 ;  /* 0x0000e83001007387 */ /* 0x000fe20000100a00 */
[----:B------:R-:W-:-:S02]  /*add0*/  LEA R20, P2, R244, R246, 0x4 ;  /* 0x000000f6f4147211 */ /* 0x000fc400078420ff */
[----:B------:R-:W-:Y:S01]  /*ade0*/  IADD3 R238, P4, R0, R246, RZ ;  /* 0x000000f600ee7210 */ /* 0x000fe20007f9e0ff */
[----:B------:R-:W-:Y:S01]  /*adf0*/  STL.64 [R1+0xe0], R74 ;  /* 0x0000e04a01007387 */ /* 0x000fe20000100a00 */
[----:B------:R-:W-:-:S03]  /*ae00*/  ISETP.GE.U32.AND P6, PT, R241, 0x7fffff80, PT ;  /* 0x7fffff80f100780c */ /* 0x000fc60003fc6070 */
[----:B------:R-:W-:Y:S04]  /*ae10*/  STL.64 [R1+0xd8], R76 ;  /* 0x0000d84c01007387 */ /* 0x000fe80000100a00 */
        /* <DEDUP_REMOVED lines=18> */
[----:B------:R-:W4:Y:S04]  /*af40*/  LDL.64 R86, [R1+0x410] ;  /* 0x0004100001567983 */ /* 0x000f280000100a00 */
[----:B------:R-:W5:Y:S01]  /*af50*/  LDL.64 R84, [R1+0x408] ;  /* 0x0004080001547983 */ /* 0x000f620000100a00 */
[CC--:B------:R-:W-:Y:S01]  /*af60*/  LEA.HI.X.SX32 R21, R13.reuse, R247.reuse, 0x2, P2 ;  /* 0x000000f70d157211 */ /* 0x0c0fe200010f16ff */
[C---:B------:R-:W-:Y:S01]  /*af70*/  VIADD R0, R2.reuse, 0xfffffff9 ;  /* 0xfffffff902007836 */ /* 0x040fe20000000000 */
[-C--:B------:R-:W-:Y:S01]  /*af80*/  IADD3 R250, P2, R13, R246.reuse, RZ ;  /* 0x000000f60dfa7210 */ /* 0x080fe20007f5e0ff */
[----:B------:R-:W-:Y:S01]  /*af90*/  STL.64 [R1+0x40], R230 ;  /* 0x000040e601007387 */ /* 0x000fe20000100a00 */
[----:B------:R-:W1:Y:S01]  /*afa0*/  LDC R13, c[0x0][0x230] ;  /* 0x00008c00ff0d7b82 */ /* 0x000e620000000800 */
[-C--:B------:R-:W-:Y:S01]  /*afb0*/  LEA.HI.X.SX32 R239, R11, R247.reuse, 0x2, P4 ;  /* 0x000000f70bef7211 */ /* 0x080fe200020f16ff */
[----:B------:R-:W-:Y:S01]  /*afc0*/  VIADD R4, R2, 0xfffffffa ;  /* 0xfffffffa02047836 */ /* 0x000fe20000000000 */
[----:B------:R-:W-:Y:S01]  /*afd0*/  IADD3 R240, P4, R3, R246, RZ ;  /* 0x000000f603f07210 */ /* 0x000fe20007f9e0ff */
[----:B------:R-:W-:Y:S01]  /*afe0*/  STL.64 [R1+0x38], R232 ;  /* 0x000038e801007387 */ /* 0x000fe20000100a00 */
[----:B------:R-:W-:-:S02]  /*aff0*/  LEA.HI.X.SX32 R251, R244, R247, 0x2, P2 ;  /* 0x000000f7f4fb7211 */ /* 0x000fc400010f16ff */
[----:B------:R-:W-:Y:S01]  /*b000*/  ISETP.GE.U32.AND P2, PT, R0, 0x7fffff7a, PT ;  /* 0x7fffff7a0000780c */ /* 0x000fe20003f46070 */
[----:B------:R-:W-:Y:S01]  /*b010*/  VIADD R0, R10, UR8 ;  /* 0x000000080a007c36 */ /* 0x000fe20008000000 */
[----:B------:R-:W-:Y:S01]  /*b020*/  LEA.HI.X.SX32 R241, R6, R247, 0x2, P4 ;  /* 0x000000f706f17211 */ /* 0x000fe200020f16ff */
[----:B------:R-:W-:Y:S01]  /*b030*/  STL.64 [R1+0x30], R238 ;  /* 0x000030ee01007387 */ /* 0x000fe20000100a00 */
[----:B------:R-:W-:Y:S01]  /*b040*/  ISETP.GE.U32.AND P4, PT, R5, 0x7fffff7c, PT ;  /* 0x7fffff7c0500780c */ /* 0x000fe20003f86070 */
[----:B------:R-:W2:Y:S01]  /*b050*/  LDC R6, c[0x0][0x230] ;  /* 0x00008c00ff067b82 */ /* 0x000ea20000000800 */
[----:B------:R-:W-:Y:S01]  /*b060*/  ISETP.GE.U32.AND P5, PT, R4, 0x7fffff7b, PT ;  /* 0x7fffff7b0400780c */ /* 0x000fe20003fa6070 */
[----:B------:R-:W-:Y:S04]  /*b070*/  STL.64 [R1+0x400], R20 ;  /* 0x0004001401007387 */ /* 0x000fe80000100a00 */
[----:B------:R-:W-:Y:S02]  /*b080*/  STL.64 [R1+0x28], R240 ;  /* 0x000028f001007387 */ /* 0x000fe40000100a00 */
[----:B------:R-:W3:Y:S02]  /*b090*/  LDC R5, c[0x0][0x230] ;  /* 0x00008c00ff057b82 */ /* 0x000ee40000000800 */
[----:B------:R-:W-:Y:S01]  /*b0a0*/  @!PT LDS RZ, [RZ] ;  /* 0x00000000fffff984 */ /* 0x000fe20000000800 */
[----:B------:R-:W-:Y:S01]  /*b0b0*/  @!PT LDS RZ, [RZ] ;  /* 0x00000000fffff984 */ /* 0x000fe20000000800 */
[----:B------:R-:W-:Y:S01]  /*b0c0*/  @!PT LDS RZ, [RZ] ;  /* 0x00000000fffff984 */ /* 0x000fe20000000800 */
[----:B------:R-:W-:Y:S01]  /*b0d0*/  LDGSTS.E [R0], desc[UR60][R246.64], !P6 ;  /* 0x00000000f6007fae */ /* 0x000fe2000f12187c */
[----:B-1----:R-:W-:-:S03]  /*b0e0*/  VIADD R3, R13, 0xffffffdf ;  /* 0xffffffdf0d037836 */ /* 0x002fc60000000000 */
[----:B------:R1:W-:Y:S02]  /*b0f0*/  STL.64 [R1+0x418], R250 ;  /* 0x000418fa01007387 */ /* 0x0003e40000100a00 */
[----:B------:R-:W2:Y:S01]  /*b100*/  LDC R13, c[0x0][0x230] ;  /* 0x00008c00ff0d7b82 */ /* 0x000ea20000000800 */
[----:B------:R-:W-:Y:S01]  /*b110*/  ISETP.GE.U32.AND P6, PT, R3, 0x7fffff60, PT ;  /* 0x7fffff600300780c */ /* 0x000fe20003fc6070 */
[----:B------:R1:W-:Y:S06]  /*b120*/  LDGSTS.E [R0+0x4], desc[UR60][R250.64], !P1 ;  /* 0x00004000fa007fae */ /* 0x0003ec000c92187c */
[----:B------:R-:W3:Y:S08]  /*b130*/  LDC R11, c[0x0][0x230] ;  /* 0x00008c00ff0b7b82 */ /* 0x000ef00000000800 */
[----:B-1----:R-:W1:Y:S01]  /*b140*/  LDC R251, c[0x0][0x230] ;  /* 0x00008c00fffb7b82 */ /* 0x002e620000000800 */
[----:B--2---:R-:W-:-:S07]  /*b150*/  VIADD R3, R13, 0xffffffde ;  /* 0xffffffde0d037836 */ /* 0x004fce0000000000 */
[----:B------:R-:W2:Y:S01]  /*b160*/  LDC R250, c[0x0][0x230] ;  /* 0x00008c00fffa7b82 */ /* 0x000ea20000000800 */
[----:B------:R-:W-:-:S07]  /*b170*/  ISETP.GE.U32.AND P1, PT, R3, 0x7fffff5f, PT ;  /* 0x7fffff5f0300780c */ /* 0x000fce0003f26070 */
[----:B------:R-:W3:Y:S01]  /*b180*/  LDC R13, c[0x0][0x230] ;  /* 0x00008c00ff0d7b82 */ /* 0x000ee20000000800 */
[----:B-1----:R-:W-:-:S07]  /*b190*/  VIADD R4, R251, 0xffffffdd ;  /* 0xffffffddfb047836 */ /* 0x002fce0000000000 */
[----:B------:R-:W1:Y:S01]  /*b1a0*/  LDC R251, c[0x0][0x230] ;  /* 0x00008c00fffb7b82 */ /* 0x000e620000000800 */
[----:B---3--:R-:W-:-:S07]  /*b1b0*/  VIADD R3, R13, 0xffffffdc ;  /* 0xffffffdc0d037836 */ /* 0x008fce0000000000 */
[----:B------:R-:W3:Y:S01]  /*b1c0*/  LDC R13, c[0x0][0x230] ;  /* 0x00008c00ff0d7b82 */ /* 0x000ee20000000800 */
[----:B----4-:R-:W-:Y:S01]  /*b1d0*/  LDGSTS.E [R0+0x8], desc[UR60][R86.64], !P0 ;  /* 0x0000800056007fae */ /* 0x010fe2000c12187c */
[----:B------:R-:W-:-:S03]  /*b1e0*/  ISETP.GE.U32.AND P0, PT, R4, 0x7fffff5e, PT ;  /* 0x7fffff5e0400780c */ /* 0x000fc60003f06070 */
[----:B-----5:R-:W-:Y:S01]  /*b1f0*/  LDGSTS.E [R0+0xc], desc[UR60][R84.64], !P3 ;  /* 0x0000c00054007fae */ /* 0x020fe2000d92187c */
[----:B------:R-:W-:Y:S01]  /*b200*/  ISETP.GE.U32.AND P3, PT, R3, 0x7fffff5d, PT ;  /* 0x7fffff5d0300780c */ /* 0x000fe20003f66070 */
[----:B------:R-:W-:Y:S02]  /*b210*/  VIADD R4, R5, 0xffffffbf ;  /* 0xffffffbf05047836 */ /* 0x000fe40000000000 */
[----:B------:R-:W-:Y:S01]  /*b220*/  VIADD R3, R6, 0xffffffbe ;  /* 0xffffffbe06037836 */ /* 0x000fe20000000000 */
[----:B------:R-:W-:Y:S01]  /*b230*/  LDGSTS.E [R0+0x8000], desc[UR60][R82.64], !P6 ;  /* 0x0800000052007fae */ /* 0x000fe2000f12187c */
[----:B------:R-:W4:Y:S01]  /*b240*/  LDC R6, c[0x0][0x230] ;  /* 0x00008c00ff067b82 */ /* 0x000f220000000800 */
[----:B------:R-:W-:Y:S02]  /*b250*/  ISETP.GE.U32.AND P6, PT, R4, 0x7fffff40, PT ;  /* 0x7fffff400400780c */ /* 0x000fe40003fc6070 */
[----:B------:R-:W-:Y:S01]  /*b260*/  LDGSTS.E [R0+0x8004], desc[UR60][R56.64], !P1 ;  /* 0x0800400038007fae */ /* 0x000fe2000c92187c */
[----:B------:R-:W-:Y:S01]  /*b270*/  ISETP.GE.U32.AND P1, PT, R3, 0x7fffff3f, PT ;  /* 0x7fffff3f0300780c */ /* 0x000fe20003f26070 */
[----:B------:R-:W-:Y:S01]  /*b280*/  VIADD R3, R249, 0xffffffbc ;  /* 0xffffffbcf9037836 */ /* 0x000fe20000000000 */
[----:B------:R-:W-:Y:S01]  /*b290*/  IADD3 R4, R11, -0x43, RZ ;  /* 0xffffffbd0b047810 */ /* 0x000fe20007ffe0ff */
[----:B------:R-:W-:Y:S01]  /*b2a0*/  LDGSTS.E [R0+0x8008], desc[UR60][R54.64], !P0 ;  /* 0x0800800036007fae */ /* 0x000fe2000c12187c */
[----:B------:R-:W5:Y:S02]  /*b2b0*/  LDC R5, c[0x0][0x230] ;  /* 0x00008c00ff057b82 */ /* 0x000f640000000800 */
[----:B------:R-:W-:Y:S01]  /*b2c0*/  ISETP.GE.U32.AND P0, PT, R4, 0x7fffff3e, PT ;  /* 0x7fffff3e0400780c */ /* 0x000fe20003f06070 */
[----:B------:R-:W-:Y:S01]  /*b2d0*/  LDGSTS.E [R0+0x800c], desc[UR60][R52.64], !P3 ;  /* 0x0800c00034007fae */ /* 0x000fe2000d92187c */
[----:B------:R-:W-:-:S03]  /*b2e0*/  ISETP.GE.U32.AND P3, PT, R3, 0x7fffff3d, PT ;  /* 0x7fffff3d0300780c */ /* 0x000fc60003f66070 */
[----:B------:R-:W5:Y:S01]  /*b2f0*/  LDL.LU.64 R86, [R1+0xe30] ;  /* 0x000e300001567983 */ /* 0x000f620000300a00 */
[----:B------:R-:W1:Y:S03]  /*b300*/  LDC R11, c[0x0][0x230] ;  /* 0x00008c00ff0b7b82 */ /* 0x000e660000000800 */
[----:B------:R-:W5:Y:S04]  /*b310*/  LDL.LU.64 R84, [R1+0xe28] ;  /* 0x000e280001547983 */ /* 0x000f680000300a00 */
[----:B------:R-:W5:Y:S01]  /*b320*/  LDL.LU.64 R82, [R1+0xe20] ;  /* 0x000e200001527983 */ /* 0x000f620000300a00 */
[----:B------:R-:W1:Y:S03]  /*b330*/  LDC R249, c[0x0][0x230] ;  /* 0x00008c00fff97b82 */ /* 0x000e660000000800 */
[----:B------:R-:W5:Y:S04]  /*b340*/  LDL.LU.64 R56, [R1+0xe18] ;  /* 0x000e180001387983 */ /* 0x000f680000300a00 */
[----:B------:R-:W5:Y:S04]  /*b350*/  LDL.LU.64 R54, [R1+0xe10] ;  /* 0x000e100001367983 */ /* 0x000f680000300a00 */
[----:B------:R-:W5:Y:S01]  /*b360*/  LDL.LU.64 R52, [R1+0xe08] ;  /* 0x000e080001347983 */ /* 0x000f620000300a00 */
[----:B------:R-:W-:-:S02]  /*b370*/  VIADD R4, R248, 0xffffff9f ;  /* 0xffffff9ff8047836 */ /* 0x000fc40000000000 */
[----:B--2---:R-:W-:Y:S01]  /*b380*/  VIADD R3, R250, 0xffffff9e ;  /* 0xffffff9efa037836 */ /* 0x004fe20000000000 */
[----:B------:R-:W-:Y:S01]  /*b390*/  LDGSTS.E [R0+0x10000], desc[UR60][R50.64], !P6 ;  /* 0x1000000032007fae */ /* 0x000fe2000f12187c */
[----:B------:R-:W2:Y:S03]  /*b3a0*/  LDC R248, c[0x0][0x230] ;  /* 0x00008c00fff87b82 */ /* 0x000ea60000000800 */
[----:B------:R-:W-:Y:S04]  /*b3b0*/  LDGSTS.E [R0+0x10004], desc[UR60][R26.64], !P1 ;  /* 0x100040001a007fae */ /* 0x000fe8000c92187c */
[----:B------:R-:W-:Y:S01]  /*b3c0*/  LDGSTS.E [R0+0x10008], desc[UR60][R24.64], !P0 ;  /* 0x1000800018007fae */ /* 0x000fe2000c12187c */
[----:B------:R-:W1:Y:S03]  /*b3d0*/  LDC R250, c[0x0][0x230] ;  /* 0x00008c00fffa7b82 */ /* 0x000e660000000800 */
[----:B------:R-:W2:Y:S01]  /*b3e0*/  LDL.LU.64 R50, [R1+0xe00] ;  /* 0x000e000001327983 */ /* 0x000ea20000300a00 */
[----:B------:R-:W-:-:S03]  /*b3f0*/  ISETP.GE.U32.AND P6, PT, R4, 0x7fffff20, PT ;  /* 0x7fffff200400780c */ /* 0x000fc60003fc6070 */
[----:B------:R-:W2:Y:S01]  /*b400*/  LDL.LU.64 R26, [R1+0xdf8] ;  /* 0x000df800011a7983 */ /* 0x000ea20000300a00 */
[----:B------:R-:W-:Y:S01]  /*b410*/  ISETP.GE.U32.AND P1, PT, R3, 0x7fffff1f, PT ;  /* 0x7fffff1f0300780c */ /* 0x000fe20003f26070 */
[----:B---3--:R-:W-:Y:S02]  /*b420*/  VIADD R3, R13, 0xffffff9d ;  /* 0xffffff9d0d037836 */ /* 0x008fe40000000000 */
[----:B------:R-:W3:Y:S01]  /*b430*/  LDL.LU.64 R24, [R1+0xdf0] ;  /* 0x000df00001187983 */ /* 0x000ee20000300a00 */
[----:B------:R-:W1:Y:S01]  /*b440*/  LDC R13, c[0x0][0x230] ;  /* 0x00008c00ff0d7b82 */ /* 0x000e620000000800 */
[----:B----4-:R-:W-:Y:S01]  /*b450*/  VIADD R4, R6, 0xffffff9c ;  /* 0xffffff9c06047836 */ /* 0x010fe20000000000 */
[----:B------:R-:W-:Y:S01]  /*b460*/  ISETP.GE.U32.AND P0, PT, R3, 0x7fffff1e, PT ;  /* 0x7fffff1e0300780c */ /* 0x000fe20003f06070 */
[----:B------:R-:W-:Y:S01]  /*b470*/  LDGSTS.E [R0+0x1000c], desc[UR60][R22.64], !P3 ;  /* 0x1000c00016007fae */ /* 0x000fe2000d92187c */
[----:B------:R-:W-:-:S03]  /*b480*/  VIADD R3, R2, 0xfffffff8 ;  /* 0xfffffff802037836 */ /* 0x000fc60000000000 */
[----:B------:R-:W-:Y:S01]  /*b490*/  LDGSTS.E [R0+0x18000], desc[UR60][R8.64], !P6 ;  /* 0x1800000008007fae */ /* 0x000fe2000f12187c */
[----:B------:R-:W4:Y:S03]  /*b4a0*/  LDC R6, c[0x0][0x230] ;  /* 0x00008c00ff067b82 */ /* 0x000f260000000800 */
[----:B------:R-:W4:Y:S01]  /*b4b0*/  LDL.LU.64 R22, [R1+0xde8] ;  /* 0x000de80001167983 */ /* 0x000f220000300a00 */
[----:B------:R-:W-:Y:S01]  /*b4c0*/  ISETP.GE.U32.AND P6, PT, R4, 0x7fffff1d, PT ;  /* 0x7fffff1d0400780c */ /* 0x000fe20003fc6070 */
[C---:B------:R-:W-:Y:S01]  /*b4d0*/  VIADD R4, R2.reuse, 0xfffffff7 ;  /* 0xfffffff702047836 */ /* 0x040fe20000000000 */
[----:B------:R-:W-:Y:S01]  /*b4e0*/  ISETP.GE.U32.AND P3, PT, R3, 0x7fffff79, PT ;  /* 0x7fffff790300780c */ /* 0x000fe20003f66070 */
[----:B------:R-:W-:Y:S01]  /*b4f0*/  VIADD R3, R2, 0xfffffff6 ;  /* 0xfffffff602037836 */ /* 0x000fe20000000000 */
[----:B------:R-:W-:Y:S02]  /*b500*/  LDGSTS.E [R0+0x18004], desc[UR60][R14.64], !P1 ;  /* 0x180040000e007fae */ /* 0x000fe4000c92187c */
[----:B------:R-:W-:-:S02]  /*b510*/  ISETP.GE.U32.AND P1, PT, R4, 0x7fffff78, PT ;  /* 0x7fffff780400780c */ /* 0x000fc40003f26070 */
[----:B------:R-:W-:Y:S01]  /*b520*/  LDGSTS.E [R0+0x18008], desc[UR60][R16.64], !P0 ;  /* 0x1800800010007fae */ /* 0x000fe2000c12187c */
[----:B------:R-:W-:Y:S01]  /*b530*/  ISETP.GE.U32.AND P0, PT, R3, 0x7fffff77, PT ;  /* 0x7fffff770300780c */ /* 0x000fe20003f06070 */
[----:B-----5:R-:W-:Y:S01]  /*b540*/  VIADD R4, R5, 0xffffffdb ;  /* 0xffffffdb05047836 */ /* 0x020fe20000000000 */
[----:B------:R-:W-:Y:S01]  /*b550*/  LOP3.LUT R3, R10, 0x10, RZ, 0x3c, !PT ;  /* 0x000000100a037812 */ /* 0x000fe200078e3cff */
[----:B------:R-:W5:Y:S01]  /*b560*/  LDL.LU.64 R8, [R1+0xde0] ;  /* 0x000de00001087983 */ /* 0x000f620000300a00 */
[----:B-1----:R-:W-:Y:S02]  /*b570*/  VIADD R5, R13, 0xffffffd9 ;  /* 0xffffffd90d057836 */ /* 0x002fe40000000000 */
[----:B------:R-:W1:Y:S01]  /*b580*/  LDC R13, c[0x0][0x230] ;  /* 0x00008c00ff0d7b82 */ /* 0x000e620000000800 */
[----:B------:R-:W-:Y:S01]  /*b590*/  LDGSTS.E [R0+0x1800c], desc[UR60][R18.64], !P6 ;  /* 0x1800c00012007fae */ /* 0x000fe2000f12187c */
[----:B------:R-:W-:Y:S01]  /*b5a0*/  ISETP.GE.U32.AND P6, PT, R4, 0x7fffff5c, PT ;  /* 0x7fffff5c0400780c */ /* 0x000fe20003fc6070 */
[----:B------:R-:W-:-:S02]  /*b5b0*/  VIADD R3, R3, UR8 ;  /* 0x0000000803037c36 */ /* 0x000fc40008000000 */
[----:B--2---:R-:W-:Y:S01]  /*b5c0*/  VIADD R4, R248, 0xffffffda ;  /* 0xffffffdaf8047836 */ /* 0x004fe20000000000 */
[----:B------:R-:W2:Y:S02]  /*b5d0*/  LDL.LU.64 R14, [R1+0xdd8] ;  /* 0x000dd800010e7983 */ /* 0x000ea40000300a00 */
[----:B------:R-:W1:Y:S02]  /*b5e0*/  LDC R248, c[0x0][0x230] ;  /* 0x00008c00fff87b82 */ /* 0x000e640000000800 */
[----:B------:R-:W-:Y:S01]  /*b5f0*/  LDGSTS.E [R3], desc[UR60][R20.64], !P4 ;  /* 0x0000000014037fae */ /* 0x000fe2000e12187c */
[----:B------:R-:W-:Y:S01]  /*b600*/  ISETP.GE.U32.AND P4, PT, R4, 0x7fffff5b, PT ;  /* 0x7fffff5b0400780c */ /* 0x000fe20003f86070 */
[----:B------:R-:W-:Y:S02]  /*b610*/  VIADD R4, R252, 0xffffffd8 ;  /* 0xffffffd8fc047836 */ /* 0x000fe40000000000 */
[----:B------:R-:W5:Y:S02]  /*b620*/  LDL.LU.64 R16, [R1+0xdd0] ;  /* 0x000dd00001107983 */ /* 0x000f640000300a00 */
[----:B------:R-:W1:Y:S02]  /*b630*/  LDC R252, c[0x0][0x230] ;  /* 0x00008c00fffc7b82 */ /* 0x000e640000000800 */
[----:B------:R-:W2:Y:S04]  /*b640*/  LDL.LU.64 R18, [R1+0xdc8] ;  /* 0x000dc80001127983 */ /* 0x000ea80000300a00 */
[----:B------:R-:W2:Y:S04]  /*b650*/  LDL.LU.64 R20, [R1+0xdc0] ;  /* 0x000dc00001147983 */ /* 0x000ea80000300a00 */
[----:B----4-:R-:W-:Y:S01]  /*b660*/  LDGSTS.E [R3+0x4], desc[UR60][R22.64], !P5 ;  /* 0x0000400016037fae */ /* 0x010fe2000e92187c */
[----:B------:R-:W-:Y:S01]  /*b670*/  ISETP.GE.U32.AND P5, PT, R5, 0x7fffff5a, PT ;  /* 0x7fffff5a0500780c */ /* 0x000fe20003fa6070 */
[----:B------:R-:W-:-:S02]  /*b680*/  VIADD R5, R11, 0xffffffbb ;  /* 0xffffffbb0b057836 */ /* 0x000fc40000000000 */
[----:B---3--:R-:W-:Y:S01]  /*b690*/  LDGSTS.E [R3+0x8], desc[UR60][R24.64], !P2 ;  /* 0x0000800018037fae */ /* 0x008fe2000d12187c */
[----:B------:R-:W-:Y:S01]  /*b6a0*/  ISETP.GE.U32.AND P2, PT, R4, 0x7fffff59, PT ;  /* 0x7fffff590400780c */ /* 0x000fe20003f46070 */
[----:B------:R-:W3:Y:S02]  /*b6b0*/  LDC R11, c[0x0][0x230] ;  /* 0x00008c00ff0b7b82 */ /* 0x000ee40000000800 */
[----:B------:R-:W-:Y:S01]  /*b6c0*/  LDGSTS.E [R3+0xc], desc[UR60][R26.64], !P3 ;  /* 0x0000c0001a037fae */ /* 0x000fe2000d92187c */
[----:B------:R-:W-:-:S03]  /*b6d0*/  ISETP.GE.U32.AND P3, PT, R5, 0x7fffff3c, PT ;  /* 0x7fffff3c0500780c */ /* 0x000fc60003f66070 */
[----:B------:R-:W-:Y:S04]  /*b6e0*/  LDGSTS.E [R3+0x8000], desc[UR60][R28.64], !P6 ;  /* 0x080000001c037fae */ /* 0x000fe8000f12187c */
[----:B------:R-:W-:Y:S04]  /*b6f0*/  LDGSTS.E [R3+0x8004], desc[UR60][R30.64], !P4 ;  /* 0x080040001e037fae */ /* 0x000fe8000e12187c */
[----:B------:R-:W-:Y:S04]  /*b700*/  LDGSTS.E [R3+0x8008], desc[UR60][R32.64], !P5 ;  /* 0x0800800020037fae */ /* 0x000fe8000e92187c */
[----:B------:R-:W-:Y:S04]  /*b710*/  LDGSTS.E [R3+0x800c], desc[UR60][R34.64], !P2 ;  /* 0x0800c00022037fae */ /* 0x000fe8000d12187c */
[----:B------:R4:W-:Y:S04]  /*b720*/  LDGSTS.E [R3+0x10000], desc[UR60][R234.64], !P3 ;  /* 0x10000000ea037fae */ /* 0x0009e8000d92187c */
[----:B------:R-:W2:Y:S01]  /*b730*/  LDL.LU.64 R22, [R1+0xdb8] ;  /* 0x000db80001167983 */ /* 0x000ea20000300a00 */
[----:B------:R-:W-:-:S02]  /*b740*/  VIADD R4, R251, 0xffffffba ;  /* 0xffffffbafb047836 */ /* 0x000fc40000000000 */
[----:B------:R-:W-:Y:S01]  /*b750*/  VIADD R5, R6, 0xffffffb9 ;  /* 0xffffffb906057836 */ /* 0x000fe20000000000 */
[----:B------:R-:W5:Y:S01]  /*b760*/  LDC R251, c[0x0][0x230] ;  /* 0x00008c00fffb7b82 */ /* 0x000f620000000800 */
[----:B------:R-:W2:Y:S01]  /*b770*/  LDL.LU.64 R24, [R1+0xdb0] ;  /* 0x000db00001187983 */ /* 0x000ea20000300a00 */
[----:B----4-:R-:W4:Y:S01]  /*b780*/  S2R R234, SR_TID.X ;  /* 0x0000000000ea7919 */ /* 0x010f220000002100 */
[----:B------:R-:W-:Y:S02]  /*b790*/  ISETP.GE.U32.AND P6, PT, R4, 0x7fffff3b, PT ;  /* 0x7fffff3b0400780c */ /* 0x000fe40003fc6070 */
[----:B------:R-:W-:Y:S01]  /*b7a0*/  ISETP.GE.U32.AND P4, PT, R5, 0x7fffff3a, PT ;  /* 0x7fffff3a0500780c */ /* 0x000fe20003f86070 */
[----:B------:R-:W-:Y:S01]  /*b7b0*/  VIADD R4, R249, 0xffffffb8 ;  /* 0xffffffb8f9047836 */ /* 0x000fe20000000000 */
[----:B------:R-:W2:Y:S01]  /*b7c0*/  LDL.LU.64 R26, [R1+0xda8] ;  /* 0x000da800011a7983 */ /* 0x000ea20000300a00 */
[----:B-1----:R-:W-:Y:S01]  /*b7d0*/  VIADD R5, R248, 0xffffff9b ;  /* 0xffffff9bf8057836 */ /* 0x002fe20000000000 */
[----:B------:R-:W1:Y:S01]  /*b7e0*/  LDC R249, c[0x0][0x230] ;  /* 0x00008c00fff97b82 */ /* 0x000e620000000800 */
[----:B------:R-:W-:Y:S01]  /*b7f0*/  VIADD R235, R2, 0x7f ;  /* 0x0000007f02eb7836 */ /* 0x000fe20000000000 */
[----:B------:R-:W-:Y:S01]  /*b800*/  ISETP.GE.U32.AND P5, PT, R4, 0x7fffff39, PT ;  /* 0x7fffff390400780c */ /* 0x000fe20003fa6070 */
[----:B------:R-:W-:Y:S01]  /*b810*/  VIADD R4, R250, 0xffffff9a ;  /* 0xffffff9afa047836 */ /* 0x000fe20000000000 */
[----:B------:R-:W-:Y:S01]  /*b820*/  ISETP.GE.U32.AND P2, PT, R5, 0x7fffff1c, PT ;  /* 0x7fffff1c0500780c */ /* 0x000fe20003f46070 */
[----:B------:R-:W-:Y:S01]  /*b830*/  VIADD R5, R2, 0xfffffff5 ;  /* 0xfffffff502057836 */ /* 0x000fe20000000000 */
[----:B------:R-:W2:Y:S02]  /*b840*/  LDL.LU.64 R28, [R1+0xda0] ;  /* 0x000da000011c7983 */ /* 0x000ea40000300a00 */
[----:B------:R-:W5:Y:S02]  /*b850*/  LDC R248, c[0x0][0x230] ;  /* 0x00008c00fff87b82 */ /* 0x000f640000000800 */
[----:B------:R-:W-:Y:S01]  /*b860*/  LDGSTS.E [R3+0x10004], desc[UR60][R36.64], !P6 ;  /* 0x1000400024037fae */ /* 0x000fe2000f12187c */
[----:B------:R-:W-:-:S02]  /*b870*/  ISETP.GT.AND P6, PT, R235, 0x7f, PT ;  /* 0x0000007feb00780c */ /* 0x000fc40003fc4270 */
[----:B------:R-:W-:Y:S01]  /*b880*/  ISETP.GE.U32.AND P3, PT, R4, 0x7fffff1b, PT ;  /* 0x7fffff1b0400780c */ /* 0x000fe20003f66070 */
[----:B------:R-:W-:Y:S01]  /*b890*/  LDGSTS.E [R3+0x10008], desc[UR60][R38.64], !P4 ;  /* 0x1000800026037fae */ /* 0x000fe2000e12187c */
[----:B------:R-:W-:Y:S01]  /*b8a0*/  SEL R4, RZ, 0x4, !P6 ;  /* 0x00000004ff047807 */ /* 0x000fe20007000000 */
[----:B------:R-:W-:Y:S01]  /*b8b0*/  VIADD R6, R13, 0xffffff99 ;  /* 0xffffff990d067836 */ /* 0x000fe20000000000 */
[----:B------:R-:W-:Y:S01]  /*b8c0*/  ISETP.GE.U32.AND P6, PT, R5, 0x7fffff76, PT ;  /* 0x7fffff760500780c */ /* 0x000fe20003fc6070 */
[----:B------:R-:W-:Y:S01]  /*b8d0*/  VIADD R5, R2, 0xfffffff4 ;  /* 0xfffffff402057836 */ /* 0x000fe20000000000 */
[----:B------:R-:W-:Y:S01]  /*b8e0*/  LDGSTS.E [R3+0x1000c], desc[UR60][R40.64], !P5 ;  /* 0x1000c00028037fae */ /* 0x000fe2000e92187c */
[----:B------:R-:W1:Y:S03]  /*b8f0*/  LDC R250, c[0x0][0x230] ;  /* 0x00008c00fffa7b82 */ /* 0x000e660000000800 */
[----:B------:R-:W-:Y:S01]  /*b900*/  LDGSTS.E [R3+0x18000], desc[UR60][R42.64], !P2 ;  /* 0x180000002a037fae */ /* 0x000fe2000d12187c */
[----:B----4-:R-:W-:-:S02]  /*b910*/  LOP3.LUT R234, R234, 0x7f, RZ, 0xc0, !PT ;  /* 0x0000007feaea7812 */ /* 0x010fc400078ec0ff */
[----:B------:R-:W-:Y:S02]  /*b920*/  ISETP.GE.U32.AND P5, PT, R6, 0x7fffff1a, PT ;  /* 0x7fffff1a0600780c */ /* 0x000fe40003fa6070 */
[----:B------:R-:W4:Y:S01]  /*b930*/  LDC R13, c[0x0][0x230] ;  /* 0x00008c00ff0d7b82 */ /* 0x000f220000000800 */
[----:B------:R-:W-:Y:S01]  /*b940*/  ISETP.GE.AND P4, PT, R234, UR4, PT ;  /* 0x00000004ea007c0c */ /* 0x000fe2000bf86270 */
[----:B------:R-:W-:Y:S03]  /*b950*/  LDGSTS.E [R3+0x18004], desc[UR60][R44.64], !P3 ;  /* 0x180040002c037fae */ /* 0x000fe6000d92187c */
[----:B------:R-:W-:Y:S01]  /*b960*/  SEL R2, R4, RZ, !P4 ;  /* 0x000000ff04027207 */ /* 0x000fe20006000000 */
[----:B------:R-:W2:Y:S02]  /*b970*/  LDL.LU.64 R30, [R1+0xd98] ;  /* 0x000d9800011e7983 */ /* 0x000ea40000300a00 */
[----:B------:R-:W4:Y:S01]  /*b980*/  LDC R6, c[0x0][0x230] ;  /* 0x00008c00ff067b82 */ /* 0x000f220000000800 */
[----:B------:R-:W-:Y:S01]  /*b990*/  ISETP.NE.U32.AND P2, PT, R2, RZ, PT ;  /* 0x000000ff0200720c */ /* 0x000fe20003f45070 */
[----:B---3--:R-:W-:Y:S01]  /*b9a0*/  VIADD R2, R11, 0xffffff98 ;  /* 0xffffff980b027836 */ /* 0x008fe20000000000 */
[----:B------:R-:W-:Y:S01]  /*b9b0*/  LOP3.LUT R4, R10, 0x20, RZ, 0x3c, !PT ;  /* 0x000000200a047812 */ /* 0x000fe200078e3cff */
[----:B------:R-:W-:Y:S04]  /*b9c0*/  LDGSTS.E [R3+0x18008], desc[UR60][R46.64], !P5 ;  /* 0x180080002e037fae */ /* 0x000fe8000e92187c */
[----:B------:R-:W3:Y:S01]  /*b9d0*/  LDC R11, c[0x0][0x230] ;  /* 0x00008c00ff0b7b82 */ /* 0x000ee20000000800 */
[----:B------:R-:W-:Y:S01]  /*b9e0*/  ISETP.GE.U32.AND P3, PT, R2, 0x7fffff19, PT ;  /* 0x7fffff190200780c */ /* 0x000fe20003f66070 */
[----:B-----5:R-:W-:Y:S01]  /*b9f0*/  VIADD R2, R248, 0xffffffd7 ;  /* 0xffffffd7f8027836 */ /* 0x020fe20000000000 */
[----:B------:R-:W-:Y:S01]  /*ba00*/  ISETP.GE.U32.AND P4, PT, R5, 0x7fffff75, PT ;  /* 0x7fffff750500780c */ /* 0x000fe20003f86070 */
[----:B------:R-:W-:Y:S01]  /*ba10*/  VIADD R4, R4, UR8 ;  /* 0x0000000804047c36 */ /* 0x000fe20008000000 */
[----:B------:R-:W5:Y:S02]  /*ba20*/  LDL.LU.64 R32, [R1+0xd90] ;  /* 0x000d900001207983 */ /* 0x000f640000300a00 */
[----:B------:R-:W-:Y:S01]  /*ba30*/  ISETP.GE.U32.AND P5, PT, R2, 0x7fffff58, PT ;  /* 0x7fffff580200780c */ /* 0x000fe20003fa6070 */
[----:B------:R-:W4:Y:S01]  /*ba40*/  LDC R248, c[0x0][0x230] ;  /* 0x00008c00fff87b82 */ /* 0x000f220000000800 */
[----:B------:R-:W-:Y:S01]  /*ba50*/  IADD3 R2, R251, -0x2b, RZ ;  /* 0xffffffd5fb027810 */ /* 0x000fe20007ffe0ff */
[----:B-1----:R-:W-:Y:S01]  /*ba60*/  VIADD R5, R250, 0xffffffd6 ;  /* 0xffffffd6fa057836 */ /* 0x002fe20000000000 */
[----:B------:R-:W2:Y:S04]  /*ba70*/  LDL.LU.64 R34, [R1+0xd88] ;  /* 0x000d880001227983 */ /* 0x000ea80000300a00 */
[----:B------:R-:W-:Y:S01]  /*ba80*/  LDGSTS.E [R3+0x1800c], desc[UR60][R48.64], !P3 ;  /* 0x1800c00030037fae */ /* 0x000fe2000d92187c */
[----:B------:R-:W1:Y:S03]  /*ba90*/  LDC R251, c[0x0][0x230] ;  /* 0x00008c00fffb7b82 */ /* 0x000e660000000800 */
[----:B------:R-:W-:Y:S01]  /*baa0*/  LDGSTS.E [R4], desc[UR60][R50.64], !P1 ;  /* 0x0000000032047fae */ /* 0x000fe2000c92187c */
[----:B------:R-:W-:-:S02]  /*bab0*/  ISETP.GE.U32.AND P1, PT, R2, 0x7fffff56, PT ;  /* 0x7fffff560200780c */ /* 0x000fc40003f26070 */
[----:B------:R-:W-:Y:S01]  /*bac0*/  ISETP.GE.U32.AND P3, PT, R5, 0x7fffff57, PT ;  /* 0x7fffff570500780c */ /* 0x000fe20003f66070 */
[----:B------:R-:W-:Y:S01]  /*bad0*/  LDGSTS.E [R4+0x4], desc[UR60][R52.64], !P0 ;  /* 0x0000400034047fae */ /* 0x000fe2000c12187c */
[----:B---3--:R-:W-:Y:S01]  /*bae0*/  VIADD R2, R11, 0xffffffb7 ;  /* 0xffffffb70b027836 */ /* 0x008fe20000000000 */
[----:B------:R-:W3:Y:S01]  /*baf0*/  LDC R250, c[0x0][0x230] ;  /* 0x00008c00fffa7b82 */ /* 0x000ee20000000800 */
[----:B----4-:R-:W-:Y:S01]  /*bb00*/  VIADD R5, R13, 0xffffffd4 ;  /* 0xffffffd40d057836 */ /* 0x010fe20000000000 */
[----:B------:R-:W-:Y:S02]  /*bb10*/  LDGSTS.E [R4+0x8], desc[UR60][R54.64], !P6 ;  /* 0x0000800036047fae */ /* 0x000fe4000f12187c */
[----:B------:R-:W-:Y:S02]  /*bb20*/  ISETP.GE.U32.AND P6, PT, R2, 0x7fffff38, PT ;  /* 0x7fffff380200780c */ /* 0x000fe40003fc6070 */
[----:B------:R-:W4:Y:S02]  /*bb30*/  LDL.LU.64 R36, [R1+0xd80] ;  /* 0x000d800001247983 */ /* 0x000f240000300a00 */
[----:B------:R-:W3:Y:S01]  /*bb40*/  LDC R11, c[0x0][0x230] ;  /* 0x00008c00ff0b7b82 */ /* 0x000ee20000000800 */
[----:B------:R-:W-:Y:S01]  /*bb50*/  VIADD R2, R6, 0xffffffb6 ;  /* 0xffffffb606027836 */ /* 0x000fe20000000000 */
[----:B------:R-:W-:Y:S01]  /*bb60*/  ISETP.GE.U32.AND P0, PT, R5, 0x7fffff55, PT ;  /* 0x7fffff550500780c */ /* 0x000fe20003f06070 */
[----:B------:R-:W-:Y:S04]  /*bb70*/  LDGSTS.E [R4+0xc], desc[UR60][R56.64], !P4 ;  /* 0x0000c00038047fae */ /* 0x000fe8000e12187c */
[----:B------:R5:W-:Y:S01]  /*bb80*/  STL [R1+0x848], R235 ;  /* 0x000848eb01007387 */ /* 0x000be20000100800 */
[----:B------:R-:W3:Y:S01]  /*bb90*/  LDC R6, c[0x0][0x230] ;  /* 0x00008c00ff067b82 */ /* 0x000ee20000000800 */
[----:B------:R-:W-:Y:S01]  /*bba0*/  ISETP.GE.U32.AND P4, PT, R2, 0x7fffff37, PT ;  /* 0x7fffff370200780c */ /* 0x000fe20003f86070 */
[----:B------:R-:W-:Y:S01]  /*bbb0*/  VIADD R5, R249, 0xffffffb5 ;  /* 0xffffffb5f9057836 */ /* 0x000fe20000000000 */
[----:B------:R-:W-:Y:S01]  /*bbc0*/  LDGSTS.E [R4+0x8000], desc[UR60][R58.64], !P5 ;  /* 0x080000003a047fae */ /* 0x000fe2000e92187c */
[----:B------:R-:W-:-:S03]  /*bbd0*/  VIADD R2, R252, 0xffffffb4 ;  /* 0xffffffb4fc027836 */ /* 0x000fc60000000000 */
[----:B------:R-:W-:Y:S01]  /*bbe0*/  ISETP.GE.U32.AND P5, PT, R5, 0x7fffff36, PT ;  /* 0x7fffff360500780c */ /* 0x000fe20003fa6070 */
[----:B------:R-:W3:Y:S01]  /*bbf0*/  LDC R252, c[0x0][0x230] ;  /* 0x00008c00fffc7b82 */ /* 0x000ee20000000800 */
[----:B------:R-:W-:Y:S01]  /*bc00*/  LDGSTS.E [R4+0x8004], desc[UR60][R60.64], !P3 ;  /* 0x080040003c047fae */ /* 0x000fe2000d92187c */
[----:B------:R-:W-:Y:S01]  /*bc10*/  ISETP.GE.U32.AND P3, PT, R2, 0x7fffff35, PT ;  /* 0x7fffff350200780c */ /* 0x000fe20003f66070 */
[----:B------:R-:W-:Y:S02]  /*bc20*/  VIADD R5, R248, 0xffffff97 ;  /* 0xffffff97f8057836 */ /* 0x000fe40000000000 */
[----:B-1----:R-:W-:Y:S01]  /*bc30*/  VIADD R2, R251, 0xffffff96 ;  /* 0xffffff96fb027836 */ /* 0x002fe20000000000 */
[----:B------:R-:W-:Y:S02]  /*bc40*/  LDGSTS.E [R4+0x8008], desc[UR60][R62.64], !P1 ;  /* 0x080080003e047fae */ /* 0x000fe4000c92187c */
[----:B------:R-:W1:Y:S02]  /*bc50*/  LDC R249, c[0x0][0x230] ;  /* 0x00008c00fff97b82 */ /* 0x000e640000000800 */
[----:B------:R-:W-:Y:S01]  /*bc60*/  LDGSTS.E [R4+0x800c], desc[UR60][R64.64], !P0 ;  /* 0x0800c00040047fae */ /* 0x000fe2000c12187c */
[----:B------:R-:W-:-:S03]  /*bc70*/  ISETP.GE.U32.AND P0, PT, R2, 0x7fffff17, PT ;  /* 0x7fffff170200780c */ /* 0x000fc60003f06070 */
[----:B------:R-:W4:Y:S02]  /*bc80*/  LDL.LU.64 R38, [R1+0xd78] ;  /* 0x000d780001267983 */ /* 0x000f240000300a00 */
[----:B------:R-:W1:Y:S01]  /*bc90*/  LDC R248, c[0x0][0x230] ;  /* 0x00008c00fff87b82 */ /* 0x000e620000000800 */
[----:B---3--:R-:W-:Y:S01]  /*bca0*/  VIADD R2, R11, 0xffffff95 ;  /* 0xffffff950b027836 */ /* 0x008fe20000000000 */
[----:B------:R-:W-:Y:S01]  /*bcb0*/  ISETP.GE.U32.AND P1, PT, R5, 0x7fffff18, PT ;  /* 0x7fffff180500780c */ /* 0x000fe20003f26070 */
[----:B------:R-:W-:Y:S05]  /*bcc0*/  LDGSTS.E [R4+0x10000], desc[UR60][R66.64], !P6 ;  /* 0x1000000042047fae */ /* 0x000fea000f12187c */
[----:B------:R-:W3:Y:S01]  /*bcd0*/  LDC R13, c[0x0][0x230] ;  /* 0x00008c00ff0d7b82 */ /* 0x000ee20000000800 */
[----:B------:R-:W-:Y:S01]  /*bce0*/  ISETP.GE.U32.AND P6, PT, R2, 0x7fffff16, PT ;  /* 0x7fffff160200780c */ /* 0x000fe20003fc6070 */
[----:B------:R-:W-:Y:S01]  /*bcf0*/  VIADD R2, R6, 0xffffff94 ;  /* 0xffffff9406027836 */ /* 0x000fe20000000000 */
[----:B------:R-:W-:Y:S04]  /*bd00*/  LDGSTS.E [R4+0x10004], desc[UR60][R68.64], !P4 ;  /* 0x1000400044047fae */ /* 0x000fe8000e12187c */
[----:B------:R-:W2:Y:S01]  /*bd10*/  LDL.LU.64 R40, [R1+0xd70] ;  /* 0x000d700001287983 */ /* 0x000ea20000300a00 */
[----:B------:R-:W3:Y:S01]  /*bd20*/  LDC R11, c[0x0][0x230] ;  /* 0x00008c00ff0b7b82 */ /* 0x000ee20000000800 */
[----:B------:R-:W-:Y:S01]  /*bd30*/  VIADD R5, R250, 0xfffffff3 ;  /* 0xfffffff3fa057836 */ /* 0x000fe20000000000 */
[----:B------:R-:W-:Y:S01]  /*bd40*/  ISETP.GE.U32.AND P4, PT, R2, 0x7fffff15, PT ;  /* 0x7fffff150200780c */ /* 0x000fe20003f86070 */
[----:B------:R-:W-:Y:S01]  /*bd50*/  VIADD R2, R252, 0xfffffff1 ;  /* 0xfffffff1fc027836 */ /* 0x000fe20000000000 */
[----:B------:R-:W-:Y:S04]  /*bd60*/  LDGSTS.E [R4+0x10008], desc[UR60][R70.64], !P5 ;  /* 0x1000800046047fae */ /* 0x000fe8000e92187c */
[----:B------:R-:W3:Y:S01]  /*bd70*/  LDC R6, c[0x0][0x230] ;  /* 0x00008c00ff067b82 */ /* 0x000ee20000000800 */
[----:B------:R-:W-:Y:S01]  /*bd80*/  LDGSTS.E [R4+0x1000c], desc[UR60][R72.64], !P3 ;  /* 0x1000c00048047fae */ /* 0x000fe2000d92187c */
[----:B------:R-:W-:Y:S01]  /*bd90*/  ISETP.GE.U32.AND P5, PT, R5, 0x7fffff74, PT ;  /* 0x7fffff740500780c */ /* 0x000fe20003fa6070 */
[----:B-1----:R-:W-:-:S02]  /*bda0*/  VIADD R5, R249, 0xfffffff2 ;  /* 0xfffffff2f9057836 */ /* 0x002fc40000000000 */
[----:B------:R-:W-:Y:S03]  /*bdb0*/  LDGSTS.E [R4+0x18000], desc[UR60][R74.64], !P1 ;  /* 0x180000004a047fae */ /* 0x000fe6000c92187c */
[----:B------:R-:W1:Y:S01]  /*bdc0*/  LDC R250, c[0x0][0x230] ;  /* 0x00008c00fffa7b82 */ /* 0x000e620000000800 */
[----:B------:R-:W-:Y:S01]  /*bdd0*/  ISETP.GE.U32.AND P1, PT, R2, 0x7fffff72, PT ;  /* 0x7fffff720200780c */ /* 0x000fe20003f26070 */
[----:B------:R-:W-:Y:S01]  /*bde0*/  VIADD R2, R248, 0xfffffff0 ;  /* 0xfffffff0f8027836 */ /* 0x000fe20000000000 */
[----:B------:R-:W-:Y:S04]  /*bdf0*/  LDGSTS.E [R4+0x18004], desc[UR60][R76.64], !P0 ;  /* 0x180040004c047fae */ /* 0x000fe8000c12187c */
[----:B------:R-:W4:Y:S01]  /*be00*/  LDL.LU.64 R42, [R1+0xd68] ;  /* 0x000d6800012a7983 */ /* 0x000f220000300a00 */
[----:B------:R-:W1:Y:S01]  /*be10*/  LDC R251, c[0x0][0x230] ;  /* 0x00008c00fffb7b82 */ /* 0x000e620000000800 */
[----:B------:R-:W-:-:S02]  /*be20*/  ISETP.GE.U32.AND P3, PT, R5, 0x7fffff73, PT ;  /* 0x7fffff730500780c */ /* 0x000fc40003f66070 */
[----:B------:R-:W-:-:S05]  /*be30*/  ISETP.GE.U32.AND P0, PT, R2, 0x7fffff71, PT ;  /* 0x7fffff710200780c */ /* 0x000fca0003f06070 */
[----:B------:R-:W1:Y:S01]  /*be40*/  LDC R249, c[0x0][0x230] ;  /* 0x00008c00fff97b82 */ /* 0x000e620000000800 */
[----:B---3--:R-:W-:Y:S01]  /*be50*/  VIADD R2, R13, 0xffffffd3 ;  /* 0xffffffd30d027836 */ /* 0x008fe20000000000 */
[----:B------:R-:W-:Y:S01]  /*be60*/  LOP3.LUT R5, R10, 0x30, RZ, 0x3c, !PT ;  /* 0x000000300a057812 */ /* 0x000fe200078e3cff */
[----:B------:R-:W-:Y:S05]  /*be70*/  LDGSTS.E [R4+0x18008], desc[UR60][R78.64], !P6 ;  /* 0x180080004e047fae */ /* 0x000fea000f12187c */
[----:B------:R-:W3:Y:S01]  /*be80*/  LDC R252, c[0x0][0x230] ;  /* 0x00008c00fffc7b82 */ /* 0x000ee20000000800 */
[----:B------:R-:W-:Y:S01]  /*be90*/  ISETP.GE.U32.AND P6, PT, R2, 0x7fffff54, PT ;  /* 0x7fffff540200780c */ /* 0x000fe20003fc6070 */
[----:B------:R-:W-:Y:S01]  /*bea0*/  VIADD R5, R5, UR8 ;  /* 0x0000000805057c36 */ /* 0x000fe20008000000 */
[----:B------:R-:W-:Y:S05]  /*beb0*/  LDGSTS.E [R4+0x1800c], desc[UR60][R80.64], !P4 ;  /* 0x1800c00050047fae */ /* 0x000fea000e12187c */
[----:B------:R-:W3:Y:S01]  /*bec0*/  LDC R234, c[0x0][0x230] ;  /* 0x00008c00ffea7b82 */ /* 0x000ee20000000800 */
[----:B------:R-:W-:Y:S01]  /*bed0*/  VIADD R2, R11, 0xffffffd1 ;  /* 0xffffffd10b027836 */ /* 0x000fe20000000000 */
[----:B------:R-:W-:Y:S01]  /*bee0*/  LDGSTS.E [R5], desc[UR60][R82.64], !P5 ;  /* 0x0000000052057fae */ /* 0x000fe2000e92187c */
[----:B------:R-:W-:-:S05]  /*bef0*/  VIADD R6, R6, 0xffffffd2 ;  /* 0xffffffd206067836 */ /* 0x000fca0000000000 */
[----:B------:R-:W3:Y:S01]  /*bf00*/  LDC R248, c[0x0][0x230] ;  /* 0x00008c00fff87b82 */ /* 0x000ee20000000800 */
[----:B------:R-:W-:Y:S01]  /*bf10*/  ISETP.GE.U32.AND P5, PT, R2, 0x7fffff52, PT ;  /* 0x7fffff520200780c */ /* 0x000fe20003fa6070 */
[----:B-1----:R-:W-:Y:S01]  /*bf20*/  VIADD R2, R250, 0xffffffb3 ;  /* 0xffffffb3fa027836 */ /* 0x002fe20000000000 */
[----:B------:R-:W-:Y:S01]  /*bf30*/  ISETP.GE.U32.AND P4, PT, R6, 0x7fffff53, PT ;  /* 0x7fffff530600780c */ /* 0x000fe20003f86070 */
[----:B------:R-:W-:Y:S04]  /*bf40*/  LDGSTS.E [R5+0x4], desc[UR60][R84.64], !P3 ;  /* 0x0000400054057fae */ /* 0x000fe8000d92187c */
[----:B------:R-:W1:Y:S01]  /*bf50*/  LDC R13, c[0x0][0x230] ;  /* 0x00008c00ff0d7b82 */ /* 0x000e620000000800 */
[----:B------:R-:W-:Y:S01]  /*bf60*/  LDGSTS.E [R5+0x8], desc[UR60][R86.64], !P1 ;  /* 0x0000800056057fae */ /* 0x000fe2000c92187c */
[----:B------:R-:W-:Y:S01]  /*bf70*/  ISETP.GE.U32.AND P1, PT, R2, 0x7fffff34, PT ;  /* 0x7fffff340200780c */ /* 0x000fe20003f26070 */
[----:B------:R-:W-:-:S02]  /*bf80*/  VIADD R6, R251, 0xffffffd0 ;  /* 0xffffffd0fb067836 */ /* 0x000fc40000000000 */
[----:B------:R-:W4:Y:S03]  /*bf90*/  LDL.LU.64 R44, [R1+0xd60] ;  /* 0x000d6000012c7983 */ /* 0x000f260000300a00 */
[----:B------:R-:W1:Y:S01]  /*bfa0*/  LDC R11, c[0x0][0x230] ;  /* 0x00008c00ff0b7b82 */ /* 0x000e620000000800 */
[----:B------:R-:W-:Y:S01]  /*bfb0*/  VIADD R2, R249, 0xffffffb2 ;  /* 0xffffffb2f9027836 */ /* 0x000fe20000000000 */
[----:B------:R-:W-:Y:S01]  /*bfc0*/  LDGSTS.E [R5+0xc], desc[UR60][R88.64], !P0 ;  /* 0x0000c00058057fae */ /* 0x000fe2000c12187c */
[----:B------:R-:W-:Y:S01]  /*bfd0*/  ISETP.GE.U32.AND P3, PT, R6, 0x7fffff51, PT ;  /* 0x7fffff510600780c */ /* 0x000fe20003f66070 */
[----:B---3--:R-:W-:Y:S02]  /*bfe0*/  VIADD R6, R252, 0xffffffb1 ;  /* 0xffffffb1fc067836 */ /* 0x008fe40000000000 */
[----:B------:R-:W3:Y:S02]  /*bff0*/  LDL.LU.64 R46, [R1+0xd58] ;  /* 0x000d5800012e7983 */ /* 0x000ee40000300a00 */
[----:B------:R-:W1:Y:S01]  /*c000*/  LDC R249, c[0x0][0x230] ;  /* 0x00008c00fff97b82 */ /* 0x000e620000000800 */
[----:B------:R-:W-:Y:S01]  /*c010*/  ISETP.GE.U32.AND P0, PT, R2, 0x7fffff33, PT ;  /* 0x7fffff330200780c */ /* 0x000fe20003f06070 */
[----:B------:R-:W-:Y:S01]  /*c020*/  VIADD R2, R234, 0xffffffb0 ;  /* 0xffffffb0ea027836 */ /* 0x000fe20000000000 */
[----:B------:R-:W-:Y:S04]  /*c030*/  LDGSTS.E [R5+0x8000], desc[UR60][R90.64], !P6 ;  /* 0x080000005a057fae */ /* 0x000fe8000f12187c */
[----:B------:R-:W-:Y:S01]  /*c040*/  LDGSTS.E [R5+0x8004], desc[UR60][R92.64], !P4 ;  /* 0x080040005c057fae */ /* 0x000fe2000e12187c */
[----:B------:R-:W5:Y:S01]  /*c050*/  LDC R252, c[0x0][0x230] ;  /* 0x00008c00fffc7b82 */ /* 0x000f620000000800 */
[----:B------:R-:W-:Y:S01]  /*c060*/  ISETP.GE.U32.AND P4, PT, R2, 0x7fffff31, PT ;  /* 0x7fffff310200780c */ /* 0x000fe20003f86070 */
[----:B------:R-:W-:Y:S01]  /*c070*/  VIADD R2, R248, 0xffffff92 ;  /* 0xffffff92f8027836 */ /* 0x000fe20000000000 */
[----:B------:R-:W-:Y:S01]  /*c080*/  ISETP.GE.U32.AND P6, PT, R6, 0x7fffff32, PT ;  /* 0x7fffff320600780c */ /* 0x000fe20003fc6070 */
[----:B-1----:R-:W-:Y:S01]  /*c090*/  VIADD R6, R13, 0xffffff93 ;  /* 0xffffff930d067836 */ /* 0x002fe20000000000 */
[----:B------:R-:W-:Y:S03]  /*c0a0*/  LDGSTS.E [R5+0x8008], desc[UR60][R94.64], !P5 ;  /* 0x080080005e057fae */ /* 0x000fe6000e92187c */
[----:B------:R-:W1:Y:S01]  /*c0b0*/  LDC R250, c[0x0][0x230] ;  /* 0x00008c00fffa7b82 */ /* 0x000e620000000800 */
[----:B------:R-:W-:Y:S01]  /*c0c0*/  LDGSTS.E [R5+0x800c], desc[UR60][R96.64], !P3 ;  /* 0x0800c00060057fae */ /* 0x000fe2000d92187c */
[----:B------:R-:W-:-:S03]  /*c0d0*/  ISETP.GE.U32.AND P3, PT, R2, 0x7fffff13, PT ;  /* 0x7fffff130200780c */ /* 0x000fc60003f66070 */
[----:B------:R-:W2:Y:S03]  /*c0e0*/  LDL.LU.64 R48, [R1+0xd50] ;  /* 0x000d500001307983 */ /* 0x000ea60000300a00 */
[----:B------:R-:W1:Y:S01]  /*c0f0*/  LDC R248, c[0x0][0x230] ;  /* 0x00008c00fff87b82 */ /* 0x000e620000000800 */
[----:B------:R-:W-:Y:S01]  /*c100*/  VIADD R2, R11, 0xffffff91 ;  /* 0xffffff910b027836 */ /* 0x000fe20000000000 */
[----:B------:R-:W-:Y:S01]  /*c110*/  ISETP.GE.U32.AND P5, PT, R6, 0x7fffff14, PT ;  /* 0x7fffff140600780c */ /* 0x000fe20003fa6070 */
[----:B------:R-:W-:Y:S05]  /*c120*/  LDGSTS.E [R5+0x10000], desc[UR60][R98.64], !P1 ;  /* 0x1000000062057fae */ /* 0x000fea000c92187c */
[----:B------:R-:W1:Y:S01]  /*c130*/  LDC R13, c[0x0][0x230] ;  /* 0x00008c00ff0d7b82 */ /* 0x000e620000000800 */
[----:B------:R-:W-:Y:S01]  /*c140*/  ISETP.GE.U32.AND P1, PT, R2, 0x7fffff12, PT ;  /* 0x7fffff120200780c */ /* 0x000fe20003f26070 */
[----:B------:R-:W-:Y:S06]  /*c150*/  LDGSTS.E [R5+0x10004], desc[UR60][R100.64], !P0 ;  /* 0x1000400064057fae */ /* 0x000fec000c12187c */
[----:B------:R-:W1:Y:S01]  /*c160*/  LDC R251, c[0x0][0x230] ;  /* 0x00008c00fffb7b82 */ /* 0x000e620000000800 */
[----:B------:R-:W-:Y:S01]  /*c170*/  IADD3 R2, R249, -0x70, RZ ;  /* 0xffffff90f9027810 */ /* 0x000fe20007ffe0ff */
[----:B------:R-:W-:Y:S03]  /*c180*/  LDGSTS.E [R5+0x10008], desc[UR60][R102.64], !P6 ;  /* 0x1000800066057fae */ /* 0x000fe6000f12187c */
[----:B------:R-:W-:Y:S01]  /*c190*/  ISETP.GE.U32.AND P0, PT, R2, 0x7fffff11, PT ;  /* 0x7fffff110200780c */ /* 0x000fe20003f06070 */
[----:B-----5:R-:W-:Y:S01]  /*c1a0*/  VIADD R2, R252, 0xffffffed ;  /* 0xffffffedfc027836 */ /* 0x020fe20000000000 */
[----:B------:R-:W-:Y:S01]  /*c1b0*/  LDGSTS.E [R5+0x1000c], desc[UR60][R104.64], !P4 ;  /* 0x1000c00068057fae */ /* 0x000fe2000e12187c */
[----:B------:R-:W5:Y:S01]  /*c1c0*/  LDC R249, c[0x0][0x230] ;  /* 0x00008c00fff97b82 */ /* 0x000f620000000800 */
[----:B-1----:R-:W-:-:S02]  /*c1d0*/  VIADD R6, R250, 0xffffffef ;  /* 0xffffffeffa067836 */ /* 0x002fc40000000000 */
[----:B------:R-:W-:Y:S01]  /*c1e0*/  LDGSTS.E [R5+0x18000], desc[UR60][R106.64], !P5 ;  /* 0x180000006a057fae */ /* 0x000fe2000e92187c */
[----:B------:R-:W-:Y:S01]  /*c1f0*/  ISETP.GE.U32.AND P5, PT, R2, 0x7fffff6e, PT ;  /* 0x7fffff6e0200780c */ /* 0x000fe20003fa6070 */
[----:B------:R-:W-:Y:S02]  /*c200*/  VIADD R2, R248, 0xffffffec ;  /* 0xffffffecf8027836 */ /* 0x000fe40000000000 */
[----:B------:R-:W-:Y:S01]  /*c210*/  LDGSTS.E [R5+0x18004], desc[UR60][R108.64], !P3 ;  /* 0x180040006c057fae */ /* 0x000fe2000d92187c */
[----:B------:R-:W1:Y:S01]  /*c220*/  LDC R250, c[0x0][0x230] ;  /* 0x00008c00fffa7b82 */ /* 0x000e620000000800 */
[----:B------:R-:W-:Y:S02]  /*c230*/  ISETP.GE.U32.AND P6, PT, R6, 0x7fffff70, PT ;  /* 0x7fffff700600780c */ /* 0x000fe40003fc6070 */
[----:B------:R-:W-:Y:S01]  /*c240*/  ISETP.GE.U32.AND P3, PT, R2, 0x7fffff6d, PT ;  /* 0x7fffff6d0200780c */ /* 0x000fe20003f66070 */
[----:B------:R-:W-:Y:S01]  /*c250*/  VIADD R2, R13, 0xffffffcf ;  /* 0xffffffcf0d027836 */ /* 0x000fe20000000000 */
[----:B------:R-:W-:Y:S03]  /*c260*/  LDGSTS.E [R5+0x18008], desc[UR60][R110.64], !P1 ;  /* 0x180080006e057fae */ /* 0x000fe6000c92187c */
[----:B------:R-:W1:Y:S01]  /*c270*/  LDC R11, c[0x0][0x230] ;  /* 0x00008c00ff0b7b82 */ /* 0x000e620000000800 */
[----:B------:R-:W-:Y:S01]  /*c280*/  VIADD R6, R251, 0xffffffee ;  /* 0xffffffeefb067836 */ /* 0x000fe20000000000 */
[----:B------:R-:W4:Y:S06]  /*c290*/  LDL.LU.64 R50, [R1+0xd48] ;  /* 0x000d480001327983 */ /* 0x000f2c0000300a00 */
[----:B------:R-:W1:Y:S01]  /*c2a0*/  LDC R13, c[0x0][0x230] ;  /* 0x00008c00ff0d7b82 */ /* 0x000e620000000800 */
[----:B------:R-:W-:Y:S01]  /*c2b0*/  ISETP.GE.U32.AND P4, PT, R6, 0x7fffff6f, PT ;  /* 0x7fffff6f0600780c */ /* 0x000fe20003f86070 */
[----:B------:R-:W-:Y:S01]  /*c2c0*/  LDGSTS.E [R5+0x1800c], desc[UR60][R112.64], !P0 ;  /* 0x1800c00070057fae */ /* 0x000fe2000c12187c */
[----:B------:R-:W-:-:S02]  /*c2d0*/  LOP3.LUT R6, R10, 0x40, RZ, 0x3c, !PT ;  /* 0x000000400a067812 */ /* 0x000fc400078e3cff */
[----:B------:R-:W-:-:S03]  /*c2e0*/  ISETP.GE.U32.AND P1, PT, R2, 0x7fffff50, PT ;  /* 0x7fffff500200780c */ /* 0x000fc60003f26070 */
[----:B------:R-:W1:Y:S01]  /*c2f0*/  LDC R251, c[0x0][0x230] ;  /* 0x00008c00fffb7b82 */ /* 0x000e620000000800 */
[----:B------:R-:W-:Y:S01]  /*c300*/  VIADD R6, R6, UR8 ;  /* 0x0000000806067c36 */ /* 0x000fe20008000000 */
[----:B------:R-:W4:Y:S01]  /*c310*/  LDL.LU.64 R52, [R1+0xd40] ;  /* 0x000d400001347983 */ /* 0x000f220000300a00 */
[----:B-----5:R-:W-:-:S03]  /*c320*/  VIADD R2, R249, 0xffffffcd ;  /* 0xffffffcdf9027836 */ /* 0x020fc60000000000 */
[----:B------:R-:W-:Y:S02]  /*c330*/  LDGSTS.E [R6], desc[UR60][R114.64], !P6 ;  /* 0x0000000072067fae */ /* 0x000fe4000f12187c */
[----:B------:R-:W5:Y:S01]  /*c340*/  LDC R234, c[0x0][0x230] ;  /* 0x00008c00ffea7b82 */ /* 0x000f620000000800 */
[----:B------:R-:W-:Y:S01]  /*c350*/  ISETP.GE.U32.AND P6, PT, R2, 0x7fffff4e, PT ;  /* 0x7fffff4e0200780c */ /* 0x000fe20003fc6070 */
[----:B-1----:R-:W-:Y:S01]  /*c360*/  VIADD R2, R250, 0xffffffaf ;  /* 0xffffffaffa027836 */ /* 0x002fe20000000000 */
[----:B------:R-:W-:Y:S05]  /*c370*/  LDGSTS.E [R6+0x4], desc[UR60][R116.64], !P4 ;  /* 0x0000400074067fae */ /* 0x000fea000e12187c */
[----:B------:R-:W1:Y:S01]  /*c380*/  LDC R252, c[0x0][0x230] ;  /* 0x00008c00fffc7b82 */ /* 0x000e620000000800 */
[----:B------:R-:W-:Y:S01]  /*c390*/  VIADD R11, R11, 0xffffffce ;  /* 0xffffffce0b0b7836 */ /* 0x000fe20000000000 */
[----:B------:R-:W-:Y:S01]  /*c3a0*/  LDGSTS.E [R6+0x8], desc[UR60][R118.64], !P5 ;  /* 0x0000800076067fae */ /* 0x000fe2000e92187c */
[----:B------:R-:W-:-:S03]  /*c3b0*/  ISETP.GE.U32.AND P5, PT, R2, 0x7fffff30, PT ;  /* 0x7fffff300200780c */ /* 0x000fc60003fa6070 */
[----:B------:R-:W3:Y:S02]  /*c3c0*/  LDL.LU.64 R54, [R1+0xd38] ;  /* 0x000d380001367983 */ /* 0x000ee40000300a00 */
[----:B------:R-:W1:Y:S01]  /*c3d0*/  LDC R249, c[0x0][0x230] ;  /* 0x00008c00fff97b82 */ /* 0x000e620000000800 */
[----:B------:R-:W-:Y:S01]  /*c3e0*/  VIADD R2, R13, 0xffffffae ;  /* 0xffffffae0d027836 */ /* 0x000fe20000000000 */
[----:B------:R-:W-:-:S06]  /*c3f0*/  ISETP.GE.U32.AND P0, PT, R11, 0x7fffff4f, PT ;  /* 0x7fffff4f0b00780c */ /* 0x000fcc0003f06070 */
[----:B------:R-:W1:Y:S01]  /*c400*/  LDC R248, c[0x0][0x230] ;  /* 0x00008c00fff87b82 */ /* 0x000e620000000800 */
[----:B------:R-:W-:Y:S01]  /*c410*/  VIADD R11, R251, 0xffffffcc ;  /* 0xffffffccfb0b7836 */ /* 0x000fe20000000000 */
[----:B------:R-:W-:Y:S04]  /*c420*/  LDGSTS.E [R6+0xc], desc[UR60][R120.64], !P3 ;  /* 0x0000c00078067fae */ /* 0x000fe8000d92187c */
[----:B------:R-:W2:Y:S02]  /*c430*/  LDL.LU.64 R56, [R1+0xd30] ;  /* 0x000d300001387983 */ /* 0x000ea40000300a00 */
[----:B------:R-:W1:Y:S01]  /*c440*/  LDC R13, c[0x0][0x230] ;  /* 0x00008c00ff0d7b82 */ /* 0x000e620000000800 */
[----:B------:R-:W-:Y:S01]  /*c450*/  ISETP.GE.U32.AND P4, PT, R11, 0x7fffff4d, PT ;  /* 0x7fffff4d0b00780c */ /* 0x000fe20003f86070 */
[----:B------:R-:W-:Y:S01]  /*c460*/  LDGSTS.E [R6+0x8000], desc[UR60][R122.64], !P1 ;  /* 0x080000007a067fae */ /* 0x000fe2000c92187c */
[----:B------:R-:W-:-:S05]  /*c470*/  ISETP.GE.U32.AND P3, PT, R2, 0x7fffff2f, PT ;  /* 0x7fffff2f0200780c */ /* 0x000fca0003f66070 */
[----:B------:R-:W1:Y:S01]  /*c480*/  LDC R250, c[0x0][0x230] ;  /* 0x00008c00fffa7b82 */ /* 0x000e620000000800 */
[----:B-----5:R-:W-:Y:S01]  /*c490*/  VIADD R2, R234, 0xffffffac ;  /* 0xffffffacea027836 */ /* 0x020fe20000000000 */
[----:B------:R-:W-:Y:S01]  /*c4a0*/  LDGSTS.E [R6+0x8004], desc[UR60][R124.64], !P0 ;  /* 0x080040007c067fae */ /* 0x000fe2000c12187c */
[----:B-1----:R-:W-:-:S03]  /*c4b0*/  VIADD R11, R252, 0xffffffad ;  /* 0xffffffadfc0b7836 */ /* 0x002fc60000000000 */
[----:B------:R-:W5:Y:S02]  /*c4c0*/  LDL.LU.64 R58, [R1+0xd28] ;  /* 0x000d2800013a7983 */ /* 0x000f640000300a00 */
[----:B------:R-:W1:Y:S01]  /*c4d0*/  LDC R234, c[0x0][0x230] ;  /* 0x00008c00ffea7b82 */ /* 0x000e620000000800 */
[----:B------:R-:W-:Y:S01]  /*c4e0*/  ISETP.GE.U32.AND P0, PT, R2, 0x7fffff2d, PT ;  /* 0x7fffff2d0200780c */ /* 0x000fe20003f06070 */
[----:B------:R-:W-:-:S06]  /*c4f0*/  VIADD R2, R249, 0xffffff8e ;  /* 0xffffff8ef9027836 */ /* 0x000fcc0000000000 */
[----:B------:R-:W1:Y:S01]  /*c500*/  LDC R251, c[0x0][0x230] ;  /* 0x00008c00fffb7b82 */ /* 0x000e620000000800 */
[----:B------:R-:W-:Y:S01]  /*c510*/  ISETP.GE.U32.AND P1, PT, R11, 0x7fffff2e, PT ;  /* 0x7fffff2e0b00780c */ /* 0x000fe20003f26070 */
[----:B------:R-:W-:Y:S01]  /*c520*/  LDGSTS.E [R6+0x8008], desc[UR60][R126.64], !P6 ;  /* 0x080080007e067fae */ /* 0x000fe2000f12187c */
[----:B------:R-:W-:-:S03]  /*c530*/  VIADD R11, R248, 0xffffff8f ;  /* 0xffffff8ff80b7836 */ /* 0x000fc60000000000 */
[----:B------:R-:W-:Y:S02]  /*c540*/  LDGSTS.E [R6+0x800c], desc[UR60][R128.64], !P4 ;  /* 0x0800c00080067fae */ /* 0x000fe4000e12187c */
[----:B------:R-:W1:Y:S01]  /*c550*/  LDC R249, c[0x0][0x230] ;  /* 0x00008c00fff97b82 */ /* 0x000e620000000800 */
[----:B------:R-:W-:Y:S01]  /*c560*/  ISETP.GE.U32.AND P4, PT, R2, 0x7fffff0f, PT ;  /* 0x7fffff0f0200780c */ /* 0x000fe20003f86070 */
[----:B------:R-:W-:-:S06]  /*c570*/  VIADD R2, R13, 0xffffff8d ;  /* 0xffffff8d0d027836 */ /* 0x000fcc0000000000 */
[----:B------:R-:W1:Y:S01]  /*c580*/  LDC R252, c[0x0][0x230] ;  /* 0x00008c00fffc7b82 */ /* 0x000e620000000800 */
[----:B------:R-:W-:Y:S01]  /*c590*/  ISETP.GE.U32.AND P6, PT, R11, 0x7fffff10, PT ;  /* 0x7fffff100b00780c */ /* 0x000fe20003fc6070 */
[----:B------:R-:W-:Y:S01]  /*c5a0*/  LDGSTS.E [R6+0x10000], desc[UR60][R130.64], !P5 ;  /* 0x1000000082067fae */ /* 0x000fe2000e92187c */
[----:B------:R-:W-:-:S03]  /*c5b0*/  ISETP.GE.U32.AND P5, PT, R2, 0x7fffff0e, PT ;  /* 0x7fffff0e0200780c */ /* 0x000fc60003fa6070 */
[----:B------:R-:W5:Y:S02]  /*c5c0*/  LDL.LU.64 R60, [R1+0xd20] ;  /* 0x000d2000013c7983 */ /* 0x000f640000300a00 */
[----:B------:R-:W1:Y:S01]  /*c5d0*/  LDC R248, c[0x0][0x230] ;  /* 0x00008c00fff87b82 */ /* 0x000e620000000800 */
[----:B------:R-:W-:Y:S01]  /*c5e0*/  VIADD R2, R250, 0xffffff8c ;  /* 0xffffff8cfa027836 */ /* 0x000fe20000000000 */
[----:B------:R-:W-:Y:S04]  /*c5f0*/  LDGSTS.E [R6+0x10004], desc[UR60][R132.64], !P3 ;  /* 0x1000400084067fae */ /* 0x000fe8000d92187c */
[----:B------:R-:W-:Y:S01]  /*c600*/  ISETP.GE.U32.AND P3, PT, R2, 0x7fffff0d, PT ;  /* 0x7fffff0d0200780c */ /* 0x000fe20003f66070 */
[----:B-1----:R-:W-:Y:S01]  /*c610*/  VIADD R2, R234, 0xffffffe9 ;  /* 0xffffffe9ea027836 */ /* 0x002fe20000000000 */
[----:B------:R-:W-:Y:S01]  /*c620*/  LDGSTS.E [R6+0x10008], desc[UR60][R134.64], !P1 ;  /* 0x1000800086067fae */ /* 0x000fe2000c92187c */
[----:B------:R-:W1:Y:S01]  /*c630*/  LDC R250, c[0x0][0x230] ;  /* 0x00008c00fffa7b82 */ /* 0x000e620000000800 */
[----:B------:R-:W-:-:S02]  /*c640*/  VIADD R11, R251, 0xffffffeb ;  /* 0xffffffebfb0b7836 */ /* 0x000fc40000000000 */
[----:B------:R-:W-:Y:S04]  /*c650*/  LDGSTS.E [R6+0x1000c], desc[UR60][R136.64], !P0 ;  /* 0x1000c00088067fae */ /* 0x000fe8000c12187c */
[----:B------:R-:W-:Y:S01]  /*c660*/  LDGSTS.E [R6+0x18000], desc[UR60][R138.64], !P6 ;  /* 0x180000008a067fae */ /* 0x000fe2000f12187c */
[----:B------:R-:W1:Y:S01]  /*c670*/  LDC R13, c[0x0][0x230] ;  /* 0x00008c00ff0d7b82 */ /* 0x000e620000000800 */
[----:B------:R-:W-:Y:S01]  /*c680*/  ISETP.GE.U32.AND P6, PT, R2, 0x7fffff6a, PT ;  /* 0x7fffff6a0200780c */ /* 0x000fe20003fc6070 */
[----:B------:R-:W-:Y:S01]  /*c690*/  VIADD R2, R249, 0xffffffe8 ;  /* 0xffffffe8f9027836 */ /* 0x000fe20000000000 */
[----:B------:R-:W-:Y:S01]  /*c6a0*/  ISETP.GE.U32.AND P1, PT, R11, 0x7fffff6c, PT ;  /* 0x7fffff6c0b00780c */ /* 0x000fe20003f26070 */
[----:B------:R-:W-:Y:S01]  /*c6b0*/  VIADD R11, R252, 0xffffffea ;  /* 0xffffffeafc0b7836 */ /* 0x000fe20000000000 */
[----:B------:R-:W-:Y:S03]  /*c6c0*/  LDGSTS.E [R6+0x18004], desc[UR60][R140.64], !P4 ;  /* 0x180040008c067fae */ /* 0x000fe6000e12187c */
[----:B------:R-:W1:Y:S01]  /*c6d0*/  LDC R251, c[0x0][0x230] ;  /* 0x00008c00fffb7b82 */ /* 0x000e620000000800 */
[----:B------:R-:W-:Y:S01]  /*c6e0*/  ISETP.GE.U32.AND P4, PT, R2, 0x7fffff69, PT ;  /* 0x7fffff690200780c */ /* 0x000fe20003f86070 */
[----:B------:R-:W-:Y:S01]  /*c6f0*/  VIADD R2, R248, 0xffffffcb ;  /* 0xffffffcbf8027836 */ /* 0x000fe20000000000 */
[----:B------:R-:W4:Y:S05]  /*c700*/  LDL.LU.64 R62, [R1+0xd18] ;  /* 0x000d1800013e7983 */ /* 0x000f2a0000300a00 */
[----:B------:R-:W1:Y:S01]  /*c710*/  LDC R252, c[0x0][0x230] ;  /* 0x00008c00fffc7b82 */ /* 0x000e620000000800 */
[----:B------:R-:W-:Y:S01]  /*c720*/  ISETP.GE.U32.AND P0, PT, R11, 0x7fffff6b, PT ;  /* 0x7fffff6b0b00780c */ /* 0x000fe20003f06070 */
[----:B------:R-:W-:Y:S06]  /*c730*/  LDGSTS.E [R6+0x18008], desc[UR60][R142.64], !P5 ;  /* 0x180080008e067fae */ /* 0x000fec000e92187c */
[----:B------:R-:W1:Y:S01]  /*c740*/  LDC R248, c[0x0][0x230] ;  /* 0x00008c00fff87b82 */ /* 0x000e620000000800 */
[----:B------:R-:W-:Y:S01]  /*c750*/  LOP3.LUT R11, R10, 0x50, RZ, 0x3c, !PT ;  /* 0x000000500a0b7812 */ /* 0x000fe200078e3cff */
[----:B-1----:R-:W-:Y:S01]  /*c760*/  VIADD R13, R13, 0xffffffca ;  /* 0xffffffca0d0d7836 */ /* 0x002fe20000000000 */
[----:B------:R-:W-:Y:S01]  /*c770*/  ISETP.GE.U32.AND P5, PT, R2, 0x7fffff4c, PT ;  /* 0x7fffff4c0200780c */ /* 0x000fe20003fa6070 */
[----:B------:R-:W-:Y:S01]  /*c780*/  VIADD R2, R250, 0xffffffc9 ;  /* 0xffffffc9fa027836 */ /* 0x000fe20000000000 */
[----:B------:R-:W-:Y:S01]  /*c790*/  LDGSTS.E [R6+0x1800c], desc[UR60][R144.64], !P3 ;  /* 0x1800c00090067fae */ /* 0x000fe2000d92187c */
[----:B------:R-:W-:-:S02]  /*c7a0*/  VIADD R11, R11, UR8 ;  /* 0x000000080b0b7c36 */ /* 0x000fc40008000000 */
[----:B------:R-:W1:Y:S01]  /*c7b0*/  LDC R234, c[0x0][0x230] ;  /* 0x00008c00ffea7b82 */ /* 0x000e620000000800 */
[----:B------:R-:W3:Y:S01]  /*c7c0*/  LDL.LU.64 R64, [R1+0xd10] ;  /* 0x000d100001407983 */ /* 0x000ee20000300a00 */
[----:B------:R-:W-:-:S03]  /*c7d0*/  ISETP.GE.U32.AND P3, PT, R13, 0x7fffff4b, PT ;  /* 0x7fffff4b0d00780c */ /* 0x000fc60003f66070 */
[----:B------:R-:W-:Y:S01]  /*c7e0*/  LDGSTS.E [R11], desc[UR60][R146.64], !P1 ;  /* 0x00000000920b7fae */ /* 0x000fe2000c92187c */
[----:B------:R-:W-:Y:S02]  /*c7f0*/  ISETP.GE.U32.AND P1, PT, R2, 0x7fffff4a, PT ;  /* 0x7fffff4a0200780c */ /* 0x000fe40003f26070 */
[----:B------:R-:W1:Y:S01]  /*c800*/  LDC R250, c[0x0][0x230] ;  /* 0x00008c00fffa7b82 */ /* 0x000e620000000800 */
[----:B------:R-:W-:Y:S01]  /*c810*/  IADD3 R2, R251, -0x55, RZ ;  /* 0xffffffabfb027810 */ /* 0x000fe20007ffe0ff */
[----:B------:R-:W-:Y:S01]  /*c820*/  VIADD R13, R252, 0xffffffc8 ;  /* 0xffffffc8fc0d7836 */ /* 0x000fe20000000000 */
[----:B------:R-:W-:Y:S04]  /*c830*/  LDGSTS.E [R11+0x4], desc[UR60][R148.64], !P0 ;  /* 0x00004000940b7fae */ /* 0x000fe8000c12187c */
[----:B------:R-:W-:Y:S01]  /*c840*/  LDGSTS.E [R11+0x8], desc[UR60][R150.64], !P6 ;  /* 0x00008000960b7fae */ /* 0x000fe2000f12187c */
[----:B------:R-:W-:Y:S01]  /*c850*/  ISETP.GE.U32.AND P6, PT, R2, 0x7fffff2c, PT ;  /* 0x7fffff2c0200780c */ /* 0x000fe20003fc6070 */
[----:B------:R-:W-:Y:S01]  /*c860*/  VIADD R2, R248, 0xffffffaa ;  /* 0xffffffaaf8027836 */ /* 0x000fe20000000000 */
[----:B------:R-:W-:Y:S01]  /*c870*/  ISETP.GE.U32.AND P0, PT, R13, 0x7fffff49, PT ;  /* 0x7fffff490d00780c */ /* 0x000fe20003f06070 */
[----:B------:R-:W1:Y:S01]  /*c880*/  LDC R248, c[0x0][0x230] ;  /* 0x00008c00fff87b82 */ /* 0x000e620000000800 */
[----:B------:R-:W-:Y:S04]  /*c890*/  LDGSTS.E [R11+0xc], desc[UR60][R152.64], !P4 ;  /* 0x0000c000980b7fae */ /* 0x000fe8000e12187c */
[----:B------:R-:W5:Y:S03]  /*c8a0*/  LDL.LU.64 R66, [R1+0xd08] ;  /* 0x000d080001427983 */ /* 0x000f660000300a00 */
[----:B------:R-:W1:Y:S01]  /*c8b0*/  LDC R13, c[0x0][0x230] ;  /* 0x00008c00ff0d7b82 */ /* 0x000e620000000800 */
[----:B------:R-:W-:Y:S01]  /*c8c0*/  ISETP.GE.U32.AND P4, PT, R2, 0x7fffff2b, PT ;  /* 0x7fffff2b0200780c */ /* 0x000fe20003f86070 */
[----:B-1----:R-:W-:Y:S01]  /*c8d0*/  VIADD R2, R234, 0xffffffa8 ;  /* 0xffffffa8ea027836 */ /* 0x002fe20000000000 */
[----:B------:R-:W-:Y:S04]  /*c8e0*/  LDGSTS.E [R11+0x8000], desc[UR60][R154.64], !P5 ;  /* 0x080000009a0b7fae */ /* 0x000fe8000e92187c */
[----:B------:R-:W-:Y:S01]  /*c8f0*/  LDGSTS.E [R11+0x8004], desc[UR60][R156.64], !P3 ;  /* 0x080040009c0b7fae */ /* 0x000fe2000d92187c */
[----:B------:R-:W1:Y:S01]  /*c900*/  LDC R249, c[0x0][0x230] ;  /* 0x00008c00fff97b82 */ /* 0x000e620000000800 */
[----:B------:R-:W-:-:S07]  /*c910*/  ISETP.GE.U32.AND P3, PT, R2, 0x7fffff29, PT ;  /* 0x7fffff290200780c */ /* 0x000fce0003f66070 */
[----:B------:R-:W1:Y:S01]  /*c920*/  LDC R251, c[0x0][0x230] ;  /* 0x00008c00fffb7b82 */ /* 0x000e620000000800 */
[----:B------:R-:W-:Y:S01]  /*c930*/  VIADD R2, R250, 0xffffff8a ;  /* 0xffffff8afa027836 */ /* 0x000fe20000000000 */
[----:B------:R-:W-:Y:S04]  /*c940*/  LDGSTS.E [R11+0x8008], desc[UR60][R158.64], !P1 ;  /* 0x080080009e0b7fae */ /* 0x000fe8000c92187c */
[----:B------:R-:W-:Y:S02]  /*c950*/  LDGSTS.E [R11+0x800c], desc[UR60][R160.64], !P0 ;  /* 0x0800c000a00b7fae */ /* 0x000fe4000c12187c */
[----:B------:R-:W1:Y:S01]  /*c960*/  LDC R252, c[0x0][0x230] ;  /* 0x00008c00fffc7b82 */ /* 0x000e620000000800 */
[----:B------:R-:W-:Y:S01]  /*c970*/  ISETP.GE.U32.AND P0, PT, R2, 0x7fffff0b, PT ;  /* 0x7fffff0b0200780c */ /* 0x000fe20003f06070 */
[----:B------:R-:W-:Y:S01]  /*c980*/  VIADD R2, R248, 0xffffff89 ;  /* 0xffffff89f8027836 */ /* 0x000fe20000000000 */
[----:B------:R-:W-:Y:S01]  /*c990*/  LDGSTS.E [R11+0x10000], desc[UR60][R162.64], !P6 ;  /* 0x10000000a20b7fae */ /* 0x000fe2000f12187c */
[----:B------:R-:W-:-:S03]  /*c9a0*/  VIADD R13, R13, 0xffffffa9 ;  /* 0xffffffa90d0d7836 */ /* 0x000fc60000000000 */
[----:B------:R-:W5:Y:S01]  /*c9b0*/  LDL.LU.64 R68, [R1+0xd00] ;  /* 0x000d000001447983 */ /* 0x000f620000300a00 */
[----:B------:R-:W2:Y:S01]  /*c9c0*/  LDC R248, c[0x0][0x230] ;  /* 0x00008c00fff87b82 */ /* 0x000ea20000000800 */
[----:B------:R-:W-:Y:S01]  /*c9d0*/  ISETP.GE.U32.AND P5, PT, R13, 0x7fffff2a, PT ;  /* 0x7fffff2a0d00780c */ /* 0x000fe20003fa6070 */
[----:B-1----:R-:W-:Y:S01]  /*c9e0*/  VIADD R13, R249, 0xffffff8b ;  /* 0xffffff8bf90d7836 */ /* 0x002fe20000000000 */
[----:B------:R-:W-:Y:S01]  /*c9f0*/  ISETP.GE.U32.AND P6, PT, R2, 0x7fffff0a, PT ;  /* 0x7fffff0a0200780c */ /* 0x000fe20003fc6070 */
[----:B------:R-:W-:Y:S04]  /*ca00*/  LDGSTS.E [R11+0x10004], desc[UR60][R164.64], !P4 ;  /* 0x10004000a40b7fae */ /* 0x000fe8000e12187c */
[----:B------:R-:W1:Y:S01]  /*ca10*/  LDC R234, c[0x0][0x230] ;  /* 0x00008c00ffea7b82 */ /* 0x000e620000000800 */
[----:B------:R-:W-:Y:S01]  /*ca20*/  VIADD R2, R251, 0xffffff88 ;  /* 0xffffff88fb027836 */ /* 0x000fe20000000000 */
[----:B------:R-:W-:Y:S01]  /*ca30*/  ISETP.GE.U32.AND P1, PT, R13, 0x7fffff0c, PT ;  /* 0x7fffff0c0d00780c */ /* 0x000fe20003f26070 */
[----:B------:R-:W4:Y:S03]  /*ca40*/  LDL.LU.64 R70, [R1+0xcf8] ;  /* 0x000cf80001467983 */ /* 0x000f260000300a00 */
[----:B------:R-:W-:Y:S01]  /*ca50*/  ISETP.GE.U32.AND P4, PT, R2, 0x7fffff09, PT ;  /* 0x7fffff090200780c */ /* 0x000fe20003f86070 */
[----:B------:R-:W-:Y:S01]  /*ca60*/  LDGSTS.E [R11+0x10008], desc[UR60][R166.64], !P5 ;  /* 0x10008000a60b7fae */ /* 0x000fe2000e92187c */
[----:B------:R-:W-:Y:S01]  /*ca70*/  VIADD R13, R252, 0xffffffe7 ;  /* 0xffffffe7fc0d7836 */ /* 0x000fe20000000000 */
[----:B------:R-:W1:Y:S02]  /*ca80*/  LDC R250, c[0x0][0x230] ;  /* 0x00008c00fffa7b82 */ /* 0x000e640000000800 */
[----:B------:R-:W-:Y:S04]  /*ca90*/  LDGSTS.E [R11+0x1000c], desc[UR60][R168.64], !P3 ;  /* 0x1000c000a80b7fae */ /* 0x000fe8000d92187c */
[----:B------:R-:W-:Y:S02]  /*caa0*/  LDGSTS.E [R11+0x18000], desc[UR60][R170.64], !P1 ;  /* 0x18000000aa0b7fae */ /* 0x000fe4000c92187c */
[----:B------:R-:W1:Y:S01]  /*cab0*/  LDC R252, c[0x0][0x230] ;  /* 0x00008c00fffc7b82 */ /* 0x000e620000000800 */
[----:B--2---:R-:W-:Y:S01]  /*cac0*/  VIADD R248, R248, 0xffffffc6 ;  /* 0xffffffc6f8f87836 */ /* 0x004fe20000000000 */
[----:B------:R-:W-:Y:S04]  /*cad0*/  LDGSTS.E [R11+0x18004], desc[UR60][R172.64], !P0 ;  /* 0x18004000ac0b7fae */ /* 0x000fe8000c12187c */
[----:B------:R-:W-:Y:S02]  /*cae0*/  LDGSTS.E [R11+0x18008], desc[UR60][R174.64], !P6 ;  /* 0x18008000ae0b7fae */ /* 0x000fe4000f12187c */
[----:B------:R-:W2:Y:S02]  /*caf0*/  LDC R249, c[0x0][0x230] ;  /* 0x00008c00fff97b82 */ /* 0x000ea40000000800 */
[----:B------:R-:W-:Y:S01]  /*cb00*/  LDGSTS.E [R11+0x1800c], desc[UR60][R176.64], !P4 ;  /* 0x1800c000b00b7fae */ /* 0x000fe2000e12187c */
[----:B------:R-:W-:Y:S01]  /*cb10*/  ISETP.GE.U32.AND P4, PT, R248, 0x7fffff47, PT ;  /* 0x7fffff47f800780c */ /* 0x000fe20003f86070 */
[----:B-1----:R-:W-:-:S02]  /*cb20*/  VIADD R2, R234, 0xffffffe5 ;  /* 0xffffffe5ea027836 */ /* 0x002fc40000000000 */
[----:B------:R-:W3:Y:S02]  /*cb30*/  LDL.LU.64 R72, [R1+0xcf0] ;  /* 0x000cf00001487983 */ /* 0x000ee40000300a00 */
[----:B------:R-:W1:Y:S01]  /*cb40*/  LDC R248, c[0x0][0x230] ;  /* 0x00008c00fff87b82 */ /* 0x000e620000000800 */
[----:B------:R-:W-:Y:S01]  /*cb50*/  ISETP.GE.U32.AND P5, PT, R13, 0x7fffff68, PT ;  /* 0x7fffff680d00780c */ /* 0x000fe20003fa6070 */
[----:B------:R-:W5:Y:S01]  /*cb60*/  LDL.LU.64 R74, [R1+0xce8] ;  /* 0x000ce800014a7983 */ /* 0x000f620000300a00 */
[----:B------:R-:W-:-:S05]  /*cb70*/  ISETP.GE.U32.AND P1, PT, R2, 0x7fffff66, PT ;  /* 0x7fffff660200780c */ /* 0x000fca0003f26070 */
[----:B------:R-:W1:Y:S01]  /*cb80*/  LDC R251, c[0x0][0x230] ;  /* 0x00008c00fffb7b82 */ /* 0x000e620000000800 */
[----:B------:R-:W-:Y:S01]  /*cb90*/  VIADD R13, R252, 0xffffffe6 ;  /* 0xffffffe6fc0d7836 */ /* 0x000fe20000000000 */
[----:B------:R-:W5:Y:S01]  /*cba0*/  LDL.LU.64 R76, [R1+0xce0] ;  /* 0x000ce000014c7983 */ /* 0x000f620000300a00 */
[----:B------:R-:W-:-:S03]  /*cbb0*/  VIADD R2, R250, 0xffffffe4 ;  /* 0xffffffe4fa027836 */ /* 0x000fc60000000000 */
[----:B------:R-:W-:Y:S01]  /*cbc0*/  ISETP.GE.U32.AND P3, PT, R13, 0x7fffff67, PT ;  /* 0x7fffff670d00780c */ /* 0x000fe20003f66070 */
[----:B------:R-:W4:Y:S01]  /*cbd0*/  LDL.LU.64 R78, [R1+0xcd8] ;  /* 0x000cd800014e7983 */ /* 0x000f220000300a00 */
[----:B------:R-:W1:Y:S01]  /*cbe0*/  LDC R250, c[0x0][0x230] ;  /* 0x00008c00fffa7b82 */ /* 0x000e620000000800 */
[----:B------:R-:W-:Y:S01]  /*cbf0*/  ISETP.GE.U32.AND P0, PT, R2, 0x7fffff65, PT ;  /* 0x7fffff650200780c */ /* 0x000fe20003f06070 */
[----:B--2---:R-:W-:Y:S01]  /*cc00*/  VIADD R2, R249, 0xffffffc7 ;  /* 0xffffffc7f9027836 */ /* 0x004fe20000000000 */
[----:B------:R-:W-:Y:S01]  /*cc10*/  LOP3.LUT R13, R10, 0x60, RZ, 0x3c, !PT ;  /* 0x000000600a0d7812 */ /* 0x000fe200078e3cff */
[----:B------:R-:W2:Y:S04]  /*cc20*/  LDL.LU.64 R80, [R1+0xcd0] ;  /* 0x000cd00001507983 */ /* 0x000ea80000300a00 */
[----:B------:R-:W1:Y:S01]  /*cc30*/  LDC R249, c[0x0][0x230] ;  /* 0x00008c00fff97b82 */ /* 0x000e620000000800 */
[----:B------:R-:W-:-:S02]  /*cc40*/  VIADD R13, R13, UR8 ;  /* 0x000000080d0d7c36 */ /* 0x000fc40008000000 */
[----:B-1----:R-:W-:Y:S01]  /*cc50*/  VIADD R248, R248, 0xffffffc4 ;  /* 0xffffffc4f8f87836 */ /* 0x002fe20000000000 */
[----:B------:R-:W-:Y:S01]  /*cc60*/  ISETP.GE.U32.AND P6, PT, R2, 0x7fffff48, PT ;  /* 0x7fffff480200780c */ /* 0x000fe20003fc6070 */
[----:B------:R-:W5:Y:S03]  /*cc70*/  LDL.LU.64 R82, [R1+0xcc8] ;  /* 0x000cc80001527983 */ /* 0x000f660000300a00 */
[----:B------:R-:W1:Y:S01]  /*cc80*/  LDC R234, c[0x0][0x230] ;  /* 0x00008c00ffea7b82 */ /* 0x000e620000000800 */
[----:B------:R-:W-:Y:S01]  /*cc90*/  LDGSTS.E [R13], desc[UR60][R178.64], !P5 ;  /* 0x00000000b20d7fae */ /* 0x000fe2000e92187c */
[----:B------:R-:W-:-:S03]  /*cca0*/  VIADD R2, R251, 0xffffffc5 ;  /* 0xffffffc5fb027836 */ /* 0x000fc60000000000 */
[----:B------:R-:W-:Y:S01]  /*ccb0*/  LDGSTS.E [R13+0x4], desc[UR60][R180.64], !P3 ;  /* 0x00004000b40d7fae */ /* 0x000fe2000d92187c */
[----:B------:R-:W-:Y:S02]  /*ccc0*/  ISETP.GE.U32.AND P3, PT, R248, 0x7fffff45, PT ;  /* 0x7fffff45f800780c */ /* 0x000fe40003f66070 */
[----:B------:R-:W1:Y:S01]  /*ccd0*/  LDC R252, c[0x0][0x230] ;  /* 0x00008c00fffc7b82 */ /* 0x000e620000000800 */
[----:B------:R-:W-:Y:S01]  /*cce0*/  ISETP.GE.U32.AND P5, PT, R2, 0x7fffff46, PT ;  /* 0x7fffff460200780c */ /* 0x000fe20003fa6070 */
[----:B------:R-:W-:Y:S01]  /*ccf0*/  VIADD R2, R250, 0xffffffa7 ;  /* 0xffffffa7fa027836 */ /* 0x000fe20000000000 */
[----:B------:R-:W-:Y:S04]  /*cd00*/  LDGSTS.E [R13+0x8], desc[UR60][R182.64], !P1 ;  /* 0x00008000b60d7fae */ /* 0x000fe8000c92187c */
[----:B------:R-:W5:Y:S01]  /*cd10*/  LDL.LU.64 R84, [R1+0xcc0] ;  /* 0x000cc00001547983 */ /* 0x000f620000300a00 */
[----:B------:R-:W1:Y:S01]  /*cd20*/  LDC R248, c[0x0][0x230] ;  /* 0x00008c00fff87b82 */ /* 0x000e620000000800 */
[----:B------:R-:W-:Y:S01]  /*cd30*/  ISETP.GE.U32.AND P1, PT, R2, 0x7fffff28, PT ;  /* 0x7fffff280200780c */ /* 0x000fe20003f26070 */
[----:B------:R-:W-:Y:S01]  /*cd40*/  VIADD R2, R249, 0xffffffa6 ;  /* 0xffffffa6f9027836 */ /* 0x000fe20000000000 */
[----:B------:R-:W-:Y:S04]  /*cd50*/  LDGSTS.E [R13+0xc], desc[UR60][R184.64], !P0 ;  /* 0x0000c000b80d7fae */ /* 0x000fe8000c12187c */
[----:B------:R-:W4:Y:S01]  /*cd60*/  LDL.LU.64 R86, [R1+0xcb8] ;  /* 0x000cb80001567983 */ /* 0x000f220000300a00 */
[----:B------:R-:W1:Y:S08]  /*cd70*/  LDC R251, c[0x0][0x230] ;  /* 0x00008c00fffb7b82 */ /* 0x000e700000000800 */
[----:B------:R-:W1:Y:S01]  /*cd80*/  LDC R250, c[0x0][0x230] ;  /* 0x00008c00fffa7b82 */ /* 0x000e620000000800 */
[----:B------:R-:W-:Y:S01]  /*cd90*/  ISETP.GE.U32.AND P0, PT, R2, 0x7fffff27, PT ;  /* 0x7fffff270200780c */ /* 0x000fe20003f06070 */
[----:B-1----:R-:W-:Y:S01]  /*cda0*/  VIADD R2, R234, 0xffffffa4 ;  /* 0xffffffa4ea027836 */ /* 0x002fe20000000000 */
[----:B------:R-:W-:Y:S04]  /*cdb0*/  LDGSTS.E [R13+0x8000], desc[UR60][R186.64], !P6 ;  /* 0x08000000ba0d7fae */ /* 0x000fe8000f12187c */
[----:B------:R-:W-:Y:S01]  /*cdc0*/  LDGSTS.E [R13+0x8004], desc[UR60][R188.64], !P4 ;  /* 0x08004000bc0d7fae */ /* 0x000fe2000e12187c */
[----:B------:R-:W1:Y:S01]  /*cdd0*/  LDC R249, c[0x0][0x230] ;  /* 0x00008c00fff97b82 */ /* 0x000e620000000800 */
[----:B------:R-:W-:Y:S01]  /*cde0*/  ISETP.GE.U32.AND P4, PT, R2, 0x7fffff25, PT ;  /* 0x7fffff250200780c */ /* 0x000fe20003f86070 */
[----:B------:R-:W-:Y:S01]  /*cdf0*/  VIADD R248, R248, 0xffffffa5 ;  /* 0xffffffa5f8f87836 */ /* 0x000fe20000000000 */
[----:B------:R-:W-:Y:S01]  /*ce00*/  LDGSTS.E [R13+0x8008], desc[UR60][R190.64], !P5 ;  /* 0x08008000be0d7fae */ /* 0x000fe2000e92187c */
[----:B------:R-:W-:-:S03]  /*ce10*/  VIADD R2, R252, 0xffffff86 ;  /* 0xffffff86fc027836 */ /* 0x000fc60000000000 */
[----:B------:R-:W-:Y:S01]  /*ce20*/  LDGSTS.E [R13+0x800c], desc[UR60][R192.64], !P3 ;  /* 0x0800c000c00d7fae */ /* 0x000fe2000d92187c */
[----:B------:R-:W-:Y:S01]  /*ce30*/  ISETP.GE.U32.AND P6, PT, R248, 0x7fffff26, PT ;  /* 0x7fffff26f800780c */ /* 0x000fe20003fc6070 */
[----:B------:R-:W-:Y:S01]  /*ce40*/  VIADD R248, R251, 0xffffff87 ;  /* 0xffffff87fbf87836 */ /* 0x000fe20000000000 */
[----:B------:R-:W-:Y:S01]  /*ce50*/  ISETP.GE.U32.AND P3, PT, R2, 0x7fffff07, PT ;  /* 0x7fffff070200780c */ /* 0x000fe20003f66070 */
[----:B------:R-:W-:Y:S01]  /*ce60*/  LDGSTS.E [R13+0x10000], desc[UR60][R194.64], !P1 ;  /* 0x10000000c20d7fae */ /* 0x000fe2000c92187c */
[----:B------:R-:W1:Y:S02]  /*ce70*/  LDC R252, c[0x0][0x230] ;  /* 0x00008c00fffc7b82 */ /* 0x000e640000000800 */
[----:B------:R-:W-:Y:S01]  /*ce80*/  ISETP.GE.U32.AND P5, PT, R248, 0x7fffff08, PT ;  /* 0x7fffff08f800780c */ /* 0x000fe20003fa6070 */
[----:B------:R-:W-:Y:S01]  /*ce90*/  LDGSTS.E [R13+0x10004], desc[UR60][R196.64], !P0 ;  /* 0x10004000c40d7fae */ /* 0x000fe2000c12187c */
[----:B------:R-:W-:-:S03]  /*cea0*/  VIADD R2, R250, 0xffffff85 ;  /* 0xffffff85fa027836 */ /* 0x000fc60000000000 */
[----:B------:R-:W3:Y:S01]  /*ceb0*/  LDL.LU.64 R88, [R1+0xcb0] ;  /* 0x000cb00001587983 */ /* 0x000ee20000300a00 */
[----:B------:R-:W1:Y:S01]  /*cec0*/  LDC R248, c[0x0][0x230] ;  /* 0x00008c00fff87b82 */ /* 0x000e620000000800 */
[----:B------:R-:W-:Y:S02]  /*ced0*/  ISETP.GE.U32.AND P1, PT, R2, 0x7fffff06, PT ;  /* 0x7fffff060200780c */ /* 0x000fe40003f26070 */
[----:B------:R-:W-:Y:S01]  /*cee0*/  LDGSTS.E [R13+0x10008], desc[UR60][R198.64], !P6 ;  /* 0x10008000c60d7fae */ /* 0x000fe2000f12187c */
[----:B-1----:R-:W-:-:S03]  /*cef0*/  VIADD R2, R249, 0xffffff84 ;  /* 0xffffff84f9027836 */ /* 0x002fc60000000000 */
[----:B------:R-:W-:Y:S01]  /*cf00*/  LDGSTS.E [R13+0x1000c], desc[UR60][R200.64], !P4 ;  /* 0x1000c000c80d7fae */ /* 0x000fe2000e12187c */
[----:B------:R-:W1:Y:S01]  /*cf10*/  LDC R234, c[0x0][0x230] ;  /* 0x00008c00ffea7b82 */ /* 0x000e620000000800 */
[----:B------:R-:W-:Y:S02]  /*cf20*/  ISETP.GE.U32.AND P0, PT, R2, 0x7fffff05, PT ;  /* 0x7fffff050200780c */ /* 0x000fe40003f06070 */
[----:B------:R-:W-:Y:S04]  /*cf30*/  LDGSTS.E [R13+0x18000], desc[UR60][R202.64], !P5 ;  /* 0x18000000ca0d7fae */ /* 0x000fe8000e92187c */
[----:B------:R-:W-:Y:S01]  /*cf40*/  LDGSTS.E [R13+0x18004], desc[UR60][R204.64], !P3 ;  /* 0x18004000cc0d7fae */ /* 0x000fe2000d92187c */
[----:B------:R-:W1:Y:S03]  /*cf50*/  LDC R2, c[0x0][0x230] ;  /* 0x00008c00ff027b82 */ /* 0x000e660000000800 */
[----:B------:R-:W-:Y:S04]  /*cf60*/  LDGSTS.E [R13+0x18008], desc[UR60][R206.64], !P1 ;  /* 0x18008000ce0d7fae */ /* 0x000fe8000c92187c */
[----:B------:R-:W-:Y:S01]  /*cf70*/  LDGSTS.E [R13+0x1800c], desc[UR60][R208.64], !P0 ;  /* 0x1800c000d00d7fae */ /* 0x000fe2000c12187c */
[----:B------:R-:W1:Y:S01]  /*cf80*/  LDC R251, c[0x0][0x230] ;  /* 0x00008c00fffb7b82 */ /* 0x000e620000000800 */
[----:B------:R-:W-:-:S02]  /*cf90*/  VIADD R248, R248, 0xffffffe3 ;  /* 0xffffffe3f8f87836 */ /* 0x000fc40000000000 */
[----:B------:R-:W5:Y:S05]  /*cfa0*/  LDL.LU.64 R90, [R1+0xca8] ;  /* 0x000ca800015a7983 */ /* 0x000f6a0000300a00 */
[----:B------:R-:W1:Y:S01]  /*cfb0*/  LDC R250, c[0x0][0x230] ;  /* 0x00008c00fffa7b82 */ /* 0x000e620000000800 */
[----:B------:R-:W-:Y:S01]  /*cfc0*/  ISETP.GE.U32.AND P6, PT, R248, 0x7fffff64, PT ;  /* 0x7fffff64f800780c */ /* 0x000fe20003fc6070 */
[----:B------:R-:W5:Y:S04]  /*cfd0*/  LDL.LU.64 R92, [R1+0xca0] ;  /* 0x000ca000015c7983 */ /* 0x000f680000300a00 */
[----:B------:R-:W4:Y:S02]  /*cfe0*/  LDL.LU.64 R94, [R1+0xc98] ;  /* 0x000c9800015e7983 */ /* 0x000f240000300a00 */
[----:B------:R-:W1:Y:S02]  /*cff0*/  LDC R249, c[0x0][0x230] ;  /* 0x00008c00fff97b82 */ /* 0x000e640000000800 */
[----:B-1----:R-:W-:Y:S01]  /*d000*/  VIADD R248, R2, 0xffffffe2 ;  /* 0xffffffe202f87836 */ /* 0x002fe20000000000 */
[----:B------:R-:W-:Y:S01]  /*d010*/  IADD3 R2, R234, -0x1f, RZ ;  /* 0xffffffe1ea027810 */ /* 0x000fe20007ffe0ff */
[----:B------:R-:W2:Y:S03]  /*d020*/  LDL.LU.64 R96, [R1+0xc90] ;  /* 0x000c900001607983 */ /* 0x000ea60000300a00 */
[----:B------:R-:W-:Y:S01]  /*d030*/  ISETP.GE.U32.AND P4, PT, R248, 0x7fffff63, PT ;  /* 0x7fffff63f800780c */ /* 0x000fe20003f86070 */
[----:B------:R-:W-:Y:S01]  /*d040*/  VIADD R248, R252, 0xffffffe0 ;  /* 0xffffffe0fcf87836 */ /* 0x000fe20000000000 */
[----:B------:R-:W-:Y:S01]  /*d050*/  ISETP.GE.U32.AND P5, PT, R2, 0x7fffff62, PT ;  /* 0x7fffff620200780c */ /* 0x000fe20003fa6070 */
[----:B------:R-:W-:Y:S01]  /*d060*/  VIADD R2, R251, 0xffffffc3 ;  /* 0xffffffc3fb027836 */ /* 0x000fe20000000000 */
[----:B------:R-:W1:Y:S01]  /*d070*/  LDC R252, c[0x0][0x230] ;  /* 0x00008c00fffc7b82 */ /* 0x000e620000000800 */
[----:B------:R-:W5:Y:S01]  /*d080*/  LDL.LU.64 R98, [R1+0xc88] ;  /* 0x000c880001627983 */ /* 0x000f620000300a00 */
[----:B------:R-:W-:-:S02]  /*d090*/  ISETP.GE.U32.AND P3, PT, R248, 0x7fffff61, PT ;  /* 0x7fffff61f800780c */ /* 0x000fc40003f66070 */
[----:B------:R-:W-:Y:S01]  /*d0a0*/  LOP3.LUT R248, R10, 0x70, RZ, 0x3c, !PT ;  /* 0x000000700af87812 */ /* 0x000fe200078e3cff */
[----:B------:R-:W5:Y:S01]  /*d0b0*/  LDL.LU.64 R100, [R1+0xc80] ;  /* 0x000c800001647983 */ /* 0x000f620000300a00 */
[----:B------:R-:W-:Y:S01]  /*d0c0*/  ISETP.GE.U32.AND P1, PT, R2, 0x7fffff44, PT ;  /* 0x7fffff440200780c */ /* 0x000fe20003f26070 */
[----:B------:R-:W-:Y:S01]  /*d0d0*/  VIADD R2, R250, 0xffffffc1 ;  /* 0xffffffc1fa027836 */ /* 0x000fe20000000000 */
[----:B------:R-:W1:Y:S01]  /*d0e0*/  LDC R234, c[0x0][0x230] ;  /* 0x00008c00ffea7b82 */ /* 0x000e620000000800 */
[----:B------:R-:W-:Y:S01]  /*d0f0*/  VIADD R248, R248, UR8 ;  /* 0x00000008f8f87c36 */ /* 0x000fe20008000000 */
[----:B------:R-:W4:Y:S01]  /*d100*/  LDL.LU.64 R102, [R1+0xc78] ;  /* 0x000c780001667983 */ /* 0x000f220000300a00 */
[----:B------:R-:W-:-:S03]  /*d110*/  VIADD R249, R249, 0xffffffc2 ;  /* 0xffffffc2f9f97836 */ /* 0x000fc60000000000 */
[----:B------:R-:W-:Y:S01]  /*d120*/  LDGSTS.E [R248], desc[UR60][R210.64], !P6 ;  /* 0x00000000d2f87fae */ /* 0x000fe2000f12187c */
[----:B------:R-:W-:Y:S01]  /*d130*/  ISETP.GE.U32.AND P6, PT, R2, 0x7fffff42, PT ;  /* 0x7fffff420200780c */ /* 0x000fe20003fc6070 */
[----:B------:R-:W3:Y:S01]  /*d140*/  LDC R251, c[0x0][0x230] ;  /* 0x00008c00fffb7b82 */ /* 0x000ee20000000800 */
[----:B------:R-:W-:Y:S01]  /*d150*/  ISETP.GE.U32.AND P0, PT, R249, 0x7fffff43, PT ;  /* 0x7fffff43f900780c */ /* 0x000fe20003f06070 */
[----:B------:R-:W2:Y:S04]  /*d160*/  LDL.LU.64 R104, [R1+0xc70] ;  /* 0x000c700001687983 */ /* 0x000ea80000300a00 */
[----:B------:R-:W5:Y:S02]  /*d170*/  LDL.LU.64 R106, [R1+0xc68] ;  /* 0x000c6800016a7983 */ /* 0x000f640000300a00 */
[----:B------:R-:W1:Y:S02]  /*d180*/  LDC R2, c[0x0][0x230] ;  /* 0x00008c00ff027b82 */ /* 0x000e640000000800 */
[----:B------:R-:W5:Y:S04]  /*d190*/  LDL.LU.64 R108, [R1+0xc60] ;  /* 0x000c6000016c7983 */ /* 0x000f680000300a00 */
[----:B------:R-:W4:Y:S02]  /*d1a0*/  LDL.LU.64 R110, [R1+0xc58] ;  /* 0x000c5800016e7983 */ /* 0x000f240000300a00 */
[----:B------:R-:W1:Y:S02]  /*d1b0*/  LDC R249, c[0x0][0x230] ;  /* 0x00008c00fff97b82 */ /* 0x000e640000000800 */
[----:B------:R-:W2:Y:S04]  /*d1c0*/  LDL.LU.64 R112, [R1+0xc50] ;  /* 0x000c500001707983 */ /* 0x000ea80000300a00 */
[----:B------:R-:W5:Y:S02]  /*d1d0*/  LDL.LU.64 R114, [R1+0xc48] ;  /* 0x000c480001727983 */ /* 0x000f640000300a00 */
[----:B------:R-:W3:Y:S02]  /*d1e0*/  LDC R250, c[0x0][0x230] ;  /* 0x00008c00fffa7b82 */ /* 0x000ee40000000800 */
[----:B------:R-:W5:Y:S04]  /*d1f0*/  LDL.LU.64 R116, [R1+0xc40] ;  /* 0x000c400001747983 */ /* 0x000f680000300a00 */
[----:B------:R-:W4:Y:S01]  /*d200*/  LDL.LU.64 R118, [R1+0xc38] ;  /* 0x000c380001767983 */ /* 0x000f220000300a00 */
[----:B-1----:R-:W-:-:S03]  /*d210*/  VIADD R2, R2, 0xffffffa3 ;  /* 0xffffffa302027836 */ /* 0x002fc60000000000 */
[----:B------:R-:W2:Y:S04]  /*d220*/  LDL.LU.64 R120, [R1+0xc30] ;  /* 0x000c300001787983 */ /* 0x000ea80000300a00 */
[----:B------:R-:W-:Y:S01]  /*d230*/  LDGSTS.E [R248+0x4], desc[UR60][R212.64], !P4 ;  /* 0x00004000d4f87fae */ /* 0x000fe2000e12187c */
[----:B------:R-:W-:-:S03]  /*d240*/  VIADD R249, R249, 0xffffffc0 ;  /* 0xffffffc0f9f97836 */ /* 0x000fc60000000000 */
[----:B------:R-:W5:Y:S04]  /*d250*/  LDL.LU.64 R122, [R1+0xc28] ;  /* 0x000c2800017a7983 */ /* 0x000f680000300a00 */
[----:B------:R-:W-:Y:S01]  /*d260*/  LDGSTS.E [R248+0x8], desc[UR60][R214.64], !P5 ;  /* 0x00008000d6f87fae */ /* 0x000fe2000e92187c */
[----:B------:R-:W-:Y:S01]  /*d270*/  ISETP.GE.U32.AND P5, PT, R2, 0x7fffff24, PT ;  /* 0x7fffff240200780c */ /* 0x000fe20003fa6070 */
[----:B------:R-:W-:Y:S02]  /*d280*/  VIADD R2, R252, 0xffffffa2 ;  /* 0xffffffa2fc027836 */ /* 0x000fe40000000000 */
[----:B------:R-:W5:Y:S01]  /*d290*/  LDL.LU.64 R124, [R1+0xc20] ;  /* 0x000c2000017c7983 */ /* 0x000f620000300a00 */
[----:B------:R-:W-:Y:S02]  /*d2a0*/  ISETP.GE.U32.AND P4, PT, R249, 0x7fffff41, PT ;  /* 0x7fffff41f900780c */ /* 0x000fe40003f86070 */
[----:B------:R-:W1:Y:S01]  /*d2b0*/  LDC R249, c[0x0][0x230] ;  /* 0x00008c00fff97b82 */ /* 0x000e620000000800 */
[----:B------:R-:W4:Y:S04]  /*d2c0*/  LDL.LU.64 R126, [R1+0xc18] ;  /* 0x000c1800017e7983 */ /* 0x000f280000300a00 */
[----:B------:R-:W2:Y:S01]  /*d2d0*/  LDL.LU.64 R128, [R1+0xc10] ;  /* 0x000c100001807983 */ /* 0x000ea20000300a00 */
[----:B------:R-:W1:Y:S03]  /*d2e0*/  S2R R252, SR_TID.X ;  /* 0x0000000000fc7919 */ /* 0x000e660000002100 */
[----:B------:R-:W5:Y:S04]  /*d2f0*/  LDL.LU.64 R130, [R1+0xc08] ;  /* 0x000c080001827983 */ /* 0x000f680000300a00 */
[----:B------:R-:W5:Y:S04]  /*d300*/  LDL.LU.64 R132, [R1+0xc00] ;  /* 0x000c000001847983 */ /* 0x000f680000300a00 */
[----:B------:R-:W4:Y:S04]  /*d310*/  LDL.LU.64 R134, [R1+0xbf8] ;  /* 0x000bf80001867983 */ /* 0x000f280000300a00 */
[----:B------:R-:W2:Y:S04]  /*d320*/  LDL.LU.64 R136, [R1+0xbf0] ;  /* 0x000bf00001887983 */ /* 0x000ea80000300a00 */
        /* <DEDUP_REMOVED lines=16> */
[----:B------:R-:W5:Y:S01]  /*d430*/  LDL.LU.64 R170, [R1+0xb68] ;  /* 0x000b680001aa7983 */ /* 0x000f620000300a00 */
[----:B-1----:R-:W-:-:S03]  /*d440*/  VIADD R249, R249, 0xffffffa1 ;  /* 0xffffffa1f9f97836 */ /* 0x002fc60000000000 */
[----:B------:R-:W5:Y:S04]  /*d450*/  LDL.LU.64 R172, [R1+0xb60] ;  /* 0x000b600001ac7983 */ /* 0x000f680000300a00 */
[----:B------:R-:W-:Y:S01]  /*d460*/  LDGSTS.E [R248+0xc], desc[UR60][R216.64], !P3 ;  /* 0x0000c000d8f87fae */ /* 0x000fe2000d92187c */
[----:B------:R-:W-:Y:S01]  /*d470*/  ISETP.GE.U32.AND P3, PT, R2, 0x7fffff23, PT ;  /* 0x7fffff230200780c */ /* 0x000fe20003f66070 */
[----:B------:R-:W-:Y:S02]  /*d480*/  VIADD R2, R234, 0xffffffa0 ;  /* 0xffffffa0ea027836 */ /* 0x000fe40000000000 */
[----:B------:R-:W4:Y:S01]  /*d490*/  LDL.LU.64 R174, [R1+0xb58] ;  /* 0x000b580001ae7983 */ /* 0x000f220000300a00 */
[----:B------:R-:W1:Y:S03]  /*d4a0*/  LDC R234, c[0x0][0x230] ;  /* 0x00008c00ffea7b82 */ /* 0x000e660000000800 */
[----:B------:R-:W2:Y:S04]  /*d4b0*/  LDL.LU.64 R176, [R1+0xb50] ;  /* 0x000b500001b07983 */ /* 0x000ea80000300a00 */
[----:B------:R-:W5:Y:S04]  /*d4c0*/  LDL.LU.64 R178, [R1+0xb48] ;  /* 0x000b480001b27983 */ /* 0x000f680000300a00 */
[----:B------:R-:W5:Y:S04]  /*d4d0*/  LDL.LU.64 R180, [R1+0xb40] ;  /* 0x000b400001b47983 */ /* 0x000f680000300a00 */
[----:B------:R-:W4:Y:S04]  /*d4e0*/  LDL.LU.64 R182, [R1+0xb38] ;  /* 0x000b380001b67983 */ /* 0x000f280000300a00 */
[----:B------:R-:W2:Y:S01]  /*d4f0*/  LDL.LU.64 R184, [R1+0xb30] ;  /* 0x000b300001b87983 */ /* 0x000ea20000300a00 */
[----:B------:R-:W-:-:S03]  /*d500*/  LOP3.LUT R252, R252, 0x7f, RZ, 0xc0, !PT ;  /* 0x0000007ffcfc7812 */ /* 0x000fc600078ec0ff */
[----:B------:R-:W5:Y:S04]  /*d510*/  LDL.LU.64 R186, [R1+0xb28] ;  /* 0x000b280001ba7983 */ /* 0x000f680000300a00 */
[----:B------:R-:W-:Y:S01]  /*d520*/  LDGSTS.E [R248+0x8000], desc[UR60][R218.64], !P1 ;  /* 0x08000000daf87fae */ /* 0x000fe2000c92187c */
[----:B------:R-:W-:Y:S01]  /*d530*/  ISETP.GE.U32.AND P1, PT, R249, 0x7fffff22, PT ;  /* 0x7fffff22f900780c */ /* 0x000fe20003f26070 */
[----:B---3--:R-:W-:Y:S02]  /*d540*/  VIADD R249, R251, 0xffffff80 ;  /* 0xffffff80fbf97836 */ /* 0x008fe40000000000 */
[----:B------:R-:W3:Y:S01]  /*d550*/  LDL.LU.64 R188, [R1+0xb20] ;  /* 0x000b200001bc7983 */ /* 0x000ee20000300a00 */
[----:B------:R-:W1:Y:S03]  /*d560*/  LDC R251, c[0x0][0x230] ;  /* 0x00008c00fffb7b82 */ /* 0x000e660000000800 */
[----:B------:R-:W4:Y:S04]  /*d570*/  LDL.LU.64 R190, [R1+0xb18] ;  /* 0x000b180001be7983 */ /* 0x000f280000300a00 */
[----:B------:R-:W2:Y:S04]  /*d580*/  LDL.LU.64 R192, [R1+0xb10] ;  /* 0x000b100001c07983 */ /* 0x000ea80000300a00 */
[----:B------:R-:W-:Y:S01]  /*d590*/  LDGSTS.E [R248+0x8004], desc[UR60][R220.64], !P0 ;  /* 0x08004000dcf87fae */ /* 0x000fe2000c12187c */
[----:B------:R-:W-:Y:S01]  /*d5a0*/  ISETP.GE.U32.AND P0, PT, R2, 0x7fffff21, PT ;  /* 0x7fffff210200780c */ /* 0x000fe20003f06070 */
[----:B------:R-:W-:-:S02]  /*d5b0*/  VIADD R2, R250, 0xffffff83 ;  /* 0xffffff83fa027836 */ /* 0x000fc40000000000 */
[----:B------:R-:W5:Y:S01]  /*d5c0*/  LDL.LU.64 R194, [R1+0xb08] ;  /* 0x000b080001c27983 */ /* 0x000f620000300a00 */
[----:B------:R-:W1:Y:S03]  /*d5d0*/  LDC R250, c[0x0][0x230] ;  /* 0x00008c00fffa7b82 */ /* 0x000e660000000800 */
[----:B------:R-:W3:Y:S04]  /*d5e0*/  LDL.LU.64 R196, [R1+0xb00] ;  /* 0x000b000001c47983 */ /* 0x000ee80000300a00 */
[----:B------:R-:W-:Y:S04]  /*d5f0*/  LDGSTS.E [R248+0x8008], desc[UR60][R222.64], !P6 ;  /* 0x08008000def87fae */ /* 0x000fe8000f12187c */
[----:B------:R-:W4:Y:S04]  /*d600*/  LDL.LU.64 R198, [R1+0xaf8] ;  /* 0x000af80001c67983 */ /* 0x000f280000300a00 */
[----:B------:R-:W-:Y:S01]  /*d610*/  LDGSTS.E [R248+0x800c], desc[UR60][R224.64], !P4 ;  /* 0x0800c000e0f87fae */ /* 0x000fe2000e12187c */
[----:B------:R-:W-:-:S02]  /*d620*/  ISETP.GE.AND P4, PT, R252, R249, PT ;  /* 0x000000f9fc00720c */ /* 0x000fc40003f86270 */
[----:B------:R-:W-:Y:S01]  /*d630*/  ISETP.GE.U32.AND P6, PT, R2, 0x7fffff04, PT ;  /* 0x7fffff040200780c */ /* 0x000fe20003fc6070 */
[----:B------:R-:W2:Y:S01]  /*d640*/  LDL.LU.64 R200, [R1+0xaf0] ;  /* 0x000af00001c87983 */ /* 0x000ea20000300a00 */
[----:B------:R-:W-:Y:S01]  /*d650*/  SEL R2, RZ, 0x4, P4 ;  /* 0x00000004ff027807 */ /* 0x000fe20002000000 */
[----:B------:R-:W1:Y:S02]  /*d660*/  LDC R252, c[0x0][0x230] ;  /* 0x00008c00fffc7b82 */ /* 0x000e640000000800 */
[----:B------:R-:W5:Y:S04]  /*d670*/  LDL.LU.64 R202, [R1+0xae8] ;  /* 0x000ae80001ca7983 */ /* 0x000f680000300a00 */
[----:B------:R-:W3:Y:S04]  /*d680*/  LDL.LU.64 R204, [R1+0xae0] ;  /* 0x000ae00001cc7983 */ /* 0x000ee80000300a00 */
[----:B------:R-:W4:Y:S04]  /*d690*/  LDL.LU.64 R206, [R1+0xad8] ;  /* 0x000ad80001ce7983 */ /* 0x000f280000300a00 */
[----:B------:R-:W-:Y:S01]  /*d6a0*/  LDGSTS.E [R248+0x10000], desc[UR60][R226.64], !P5 ;  /* 0x10000000e2f87fae */ /* 0x000fe2000e92187c */
[----:B------:R-:W-:-:S03]  /*d6b0*/  ISETP.GT.AND P5, PT, R235, 0xff, PT ;  /* 0x000000ffeb00780c */ /* 0x000fc60003fa4270 */
[----:B------:R-:W2:Y:S01]  /*d6c0*/  LDL.LU.64 R208, [R1+0xad0] ;  /* 0x000ad00001d07983 */ /* 0x000ea20000300a00 */
[----:B------:R-:W-:-:S03]  /*d6d0*/  SEL R2, R2, RZ, P5 ;  /* 0x000000ff02027207 */ /* 0x000fc60002800000 */
[----:B------:R-:W5:Y:S04]  /*d6e0*/  LDL.LU.64 R210, [R1+0xac8] ;  /* 0x000ac80001d27983 */ /* 0x000f680000300a00 */
[----:B------:R-:W3:Y:S04]  /*d6f0*/  LDL.LU.64 R212, [R1+0xac0] ;  /* 0x000ac00001d47983 */ /* 0x000ee80000300a00 */
[----:B------:R-:W4:Y:S04]  /*d700*/  LDL.LU.64 R214, [R1+0xab8] ;  /* 0x000ab80001d67983 */ /* 0x000f280000300a00 */
[----:B------:R-:W2:Y:S04]  /*d710*/  LDL.LU.64 R216, [R1+0xab0] ;  /* 0x000ab00001d87983 */ /* 0x000ea80000300a00 */
[----:B------:R-:W5:Y:S04]  /*d720*/  LDL.LU.64 R218, [R1+0xaa8] ;  /* 0x000aa80001da7983 */ /* 0x000f680000300a00 */
[----:B------:R-:W3:Y:S04]  /*d730*/  LDL.LU.64 R220, [R1+0xaa0] ;  /* 0x000aa00001dc7983 */ /* 0x000ee80000300a00 */
[----:B------:R-:W-:Y:S04]  /*d740*/  LDGSTS.E [R248+0x10004], desc[UR60][R242.64], !P3 ;  /* 0x10004000f2f87fae */ /* 0x000fe8000d92187c */
[----:B------:R-:W4:Y:S04]  /*d750*/  LDL.LU.64 R222, [R1+0xa98] ;  /* 0x000a980001de7983 */ /* 0x000f280000300a00 */
[----:B------:R-:W-:Y:S01]  /*d760*/  LDGSTS.E [R248+0x10008], desc[UR60][R236.64], !P1 ;  /* 0x10008000ecf87fae */ /* 0x000fe2000c92187c */
[----:B------:R-:W-:Y:S01]  /*d770*/  ISETP.NE.U32.AND P1, PT, R2, RZ, PT ;  /* 0x000000ff0200720c */ /* 0x000fe20003f25070 */
[----:B-1----:R-:W-:-:S02]  /*d780*/  VIADD R2, R234, 0xffffff7f ;  /* 0xffffff7fea027836 */ /* 0x002fc40000000000 */
[----:B------:R-:W2:Y:S01]  /*d790*/  LDL.LU.64 R224, [R1+0xa90] ;  /* 0x000a900001e07983 */ /* 0x000ea20000300a00 */
[----:B------:R-:W-:Y:S02]  /*d7a0*/  VIADD R251, R251, 0xffffff82 ;  /* 0xffffff82fbfb7836 */ /* 0x000fe40000000000 */
[----:B------:R-:W-:Y:S01]  /*d7b0*/  VIADD R250, R250, 0xffffff81 ;  /* 0xffffff81fafa7836 */ /* 0x000fe20000000000 */
[----:B------:R-:W5:Y:S01]  /*d7c0*/  LDL.LU.64 R226, [R1+0xa88] ;  /* 0x000a880001e27983 */ /* 0x000f620000300a00 */
[----:B------:R-:W-:Y:S02]  /*d7d0*/  ISETP.GE.U32.AND P5, PT, R249, 0x7fffff01, PT ;  /* 0x7fffff01f900780c */ /* 0x000fe40003fa6070 */
[----:B------:R-:W-:Y:S01]  /*d7e0*/  ISETP.GE.U32.AND P3, PT, R251, 0x7fffff03, PT ;  /* 0x7fffff03fb00780c */ /* 0x000fe20003f66070 */
[----:B------:R-:W3:Y:S01]  /*d7f0*/  LDL.64 R234, [R1+0x450] ;  /* 0x0004500001ea7983 */ /* 0x000ee20000100a00 */
[----:B------:R-:W-:-:S03]  /*d800*/  ISETP.GE.U32.AND P4, PT, R250, 0x7fffff02, PT ;  /* 0x7fffff02fa00780c */ /* 0x000fc60003f86070 */
[----:B------:R-:W4:Y:S04]  /*d810*/  LDL.64 R236, [R1+0x430] ;  /* 0x0004300001ec7983 */ /* 0x000f280000100a00 */
[----:B------:R-:W2:Y:S01]  /*d820*/  LDL.64 R242, [R1+0x18] ;  /* 0x0000180001f27983 */ /* 0x000ea20000100a00 */
[----:B------:R-:W-:Y:S01]  /*d830*/  VIADD R249, R252, 0xffffff7e ;  /* 0xffffff7efcf97836 */ /* 0x000fe20000000000 */
[----:B------:R-:W1:Y:S02]  /*d840*/  LDC R251, c[0x0][0x230] ;  /* 0x00008c00fffb7b82 */ /* 0x000e640000000800 */
[----:B------:R-:W-:Y:S04]  /*d850*/  LDGSTS.E [R248+0x1000c], desc[UR60][R228.64], !P0 ;  /* 0x1000c000e4f87fae */ /* 0x000fe8000c12187c */
[----:B------:R-:W-:Y:S02]  /*d860*/  LDGSTS.E [R248+0x18000], desc[UR60][R230.64], !P6 ;  /* 0x18000000e6f87fae */ /* 0x000fe4000f12187c */
[----:B------:R-:W1:Y:S02]  /*d870*/  LDC R252, c[0x0][0x230] ;  /* 0x00008c00fffc7b82 */ /* 0x000e640000000800 */
[----:B------:R-:W-:Y:S04]  /*d880*/  LDGSTS.E [R248+0x18004], desc[UR60][R232.64], !P3 ;  /* 0x18004000e8f87fae */ /* 0x000fe8000d92187c */
[----:B------:R-:W5:Y:S02]  /*d890*/  LDL.LU.64 R228, [R1+0xa80] ;  /* 0x000a800001e47983 */ /* 0x000f640000300a00 */
[----:B------:R-:W2:Y:S02]  /*d8a0*/  LDC R250, c[0x0][0x230] ;  /* 0x00008c00fffa7b82 */ /* 0x000ea40000000800 */
[----:B------:R-:W5:Y:S04]  /*d8b0*/  LDL.LU.64 R230, [R1+0xa78] ;  /* 0x000a780001e67983 */ /* 0x000f680000300a00 */
[----:B------:R-:W5:Y:S04]  /*d8c0*/  LDL.LU.64 R232, [R1+0xa70] ;  /* 0x000a700001e87983 */ /* 0x000f680000300a00 */
[----:B------:R-:W-:Y:S04]  /*d8d0*/  LDGSTS.E [R248+0x18008], desc[UR60][R238.64], !P4 ;  /* 0x18008000eef87fae */ /* 0x000fe8000e12187c */
[----:B------:R-:W-:Y:S01]  /*d8e0*/  LDGSTS.E [R248+0x1800c], desc[UR60][R240.64], !P5 ;  /* 0x1800c000f0f87fae */ /* 0x000fe2000e92187c */
[----:B------:R-:W-:-:S03]  /*d8f0*/  ISETP.GE.U32.AND P6, PT, R249, 0x7ffffeff, PT ;  /* 0x7ffffefff900780c */ /* 0x000fc60003fc6070 */
[----:B------:R-:W5:Y:S04]  /*d900*/  LDL.LU.64 R238, [R1+0xa68] ;  /* 0x000a680001ee7983 */ /* 0x000f680000300a00 */
[----:B------:R-:W5:Y:S01]  /*d910*/  LDL.LU.64 R240, [R1+0xa60] ;  /* 0x000a600001f07983 */ /* 0x000f620000300a00 */
[----:B-1----:R-:W-:-:S03]  /*d920*/  VIADD R249, R252, 0xffffff7c ;  /* 0xffffff7cfcf97836 */ /* 0x002fc60000000000 */
[----:B------:R-:W0:Y:S02]  /*d930*/  LDGDEPBAR ;  /* 0x00000000000079af */ /* 0x000e240000000000 */
[----:B------:R-:W-:Y:S01]  /*d940*/  ISETP.GE.U32.AND P4, PT, R249, 0x7ffffefd, PT ;  /* 0x7ffffefdf900780c */ /* 0x000fe20003f86070 */
[----:B------:R-:W-:-:S05]  /*d950*/  VIADD R249, R12, UR8 ;  /* 0x000000080cf97c36 */ /* 0x000fca0008000000 */
[----:B---3--:R-:W-:Y:S04]  /*d960*/  LDGSTS.E [R249+0x60000], desc[UR60][R234.64], P2 ;  /* 0x60000000eaf97fae */ /* 0x008fe8000912187c */
[----:B----4-:R-:W-:Y:S04]  /*d970*/  LDGSTS.E [R249+0x60400], desc[UR60][R236.64], P2 ;  /* 0x60400000ecf97fae */ /* 0x010fe8000912187c */
[----:B--2---:R-:W-:Y:S04]  /*d980*/  LDGSTS.E [R249+0x60800], desc[UR60][R242.64], P2 ;  /* 0x60800000f2f97fae */ /* 0x004fe8000912187c */
[----:B------:R-:W2:Y:S04]  /*d990*/  LDL.64 R234, [R1+0x448] ;  /* 0x0004480001ea7983 */ /* 0x000ea80000100a00 */
[----:B------:R-:W3:Y:S04]  /*d9a0*/  LDL.64 R236, [R1+0x428] ;  /* 0x0004280001ec7983 */ /* 0x000ee80000100a00 */
[----:B------:R-:W4:Y:S01]  /*d9b0*/  LDL.64 R242, [R1+0x10] ;  /* 0x0000100001f27983 */ /* 0x000f220000100a00 */
[----:B------:R-:W-:Y:S01]  /*d9c0*/  ISETP.GE.U32.AND P0, PT, R2, 0x7fffff00, PT ;  /* 0x7fffff000200780c */ /* 0x000fe20003f06070 */
[----:B------:R-:W-:-:S02]  /*d9d0*/  VIADD R2, R251, 0xffffff7d ;  /* 0xffffff7dfb027836 */ /* 0x000fc40000000000 */
[----:B------:R-:W1:Y:S03]  /*d9e0*/  LDC R251, c[0x0][0x230] ;  /* 0x00008c00fffb7b82 */ /* 0x000e660000000800 */
[----:B------:R-:W-:Y:S01]  /*d9f0*/  ISETP.GE.U32.AND P3, PT, R2, 0x7ffffefe, PT ;  /* 0x7ffffefe0200780c */ /* 0x000fe20003f66070 */
[----:B-----5:R-:W-:Y:S04]  /*da00*/  LDGSTS.E [R249+0x60c00], desc[UR60][R240.64], P2 ;  /* 0x60c00000f0f97fae */ /* 0x020fe8000912187c */
[----:B------:R-:W-:Y:S04]  /*da10*/  LDGSTS.E [R249+0x61000], desc[UR60][R232.64], P2 ;  /* 0x61000000e8f97fae */ /* 0x000fe8000912187c */
[----:B------:R-:W-:Y:S04]  /*da20*/  LDGSTS.E [R249+0x61400], desc[UR60][R224.64], P2 ;  /* 0x61400000e0f97fae */ /* 0x000fe8000912187c */
[----:B------:R-:W-:Y:S04]  /*da30*/  LDGSTS.E [R249+0x61800], desc[UR60][R216.64], P2 ;  /* 0x61800000d8f97fae */ /* 0x000fe8000912187c */
[----:B------:R-:W-:Y:S04]  /*da40*/  LDGSTS.E [R249+0x61c00], desc[UR60][R208.64], P2 ;  /* 0x61c00000d0f97fae */ /* 0x000fe8000912187c */
[----:B------:R-:W-:Y:S04]  /*da50*/  LDGSTS.E [R249+0x62000], desc[UR60][R200.64], P2 ;  /* 0x62000000c8f97fae */ /* 0x000fe8000912187c */
[----:B------:R-:W-:Y:S04]  /*da60*/  LDGSTS.E [R249+0x62400], desc[UR60][R192.64], P2 ;  /* 0x62400000c0f97fae */ /* 0x000fe8000912187c */
[----:B------:R-:W-:Y:S04]  /*da70*/  LDGSTS.E [R249+0x62800], desc[UR60][R184.64], P2 ;  /* 0x62800000b8f97fae */ /* 0x000fe8000912187c */
[----:B------:R-:W-:Y:S01]  /*da80*/  LDGSTS.E [R249+0x62c00], desc[UR60][R176.64], P2 ;  /* 0x62c00000b0f97fae */ /* 0x000fe2000912187c */
[----:B-1----:R-:W-:-:S03]  /*da90*/  VIADD R2, R251, 0xffffff7b ;  /* 0xffffff7bfb027836 */ /* 0x002fc60000000000 */
[----:B------:R-:W-:Y:S04]  /*daa0*/  LDGSTS.E [R249+0x63000], desc[UR60][R168.64], P2 ;  /* 0x63000000a8f97fae */ /* 0x000fe8000912187c */
[----:B------:R-:W-:Y:S04]  /*dab0*/  LDGSTS.E [R249+0x63400], desc[UR60][R160.64], P2 ;  /* 0x63400000a0f97fae */ /* 0x000fe8000912187c */
[----:B------:R-:W-:Y:S04]  /*dac0*/  LDGSTS.E [R249+0x63800], desc[UR60][R152.64], P2 ;  /* 0x6380000098f97fae */ /* 0x000fe8000912187c */
[----:B------:R-:W-:Y:S04]  /*dad0*/  LDGSTS.E [R249+0x63c00], desc[UR60][R144.64], P2 ;  /* 0x63c0000090f97fae */ /* 0x000fe8000912187c */
[----:B------:R-:W-:Y:S01]  /*dae0*/  LDGSTS.E [R249+0x64000], desc[UR60][R136.64], P2 ;  /* 0x6400000088f97fae */ /* 0x000fe2000912187c */
[----:B------:R-:W-:-:S03]  /*daf0*/  ISETP.GE.U32.AND P5, PT, R2, 0x7ffffefc, PT ;  /* 0x7ffffefc0200780c */ /* 0x000fc60003fa6070 */
[----:B------:R-:W-:Y:S01]  /*db00*/  LDGSTS.E [R249+0x64400], desc[UR60][R128.64], P2 ;  /* 0x6440000080f97fae */ /* 0x000fe2000912187c */
[----:B------:R-:W-:-:S03]  /*db10*/  VIADD R2, R250, 0xffffff7a ;  /* 0xffffff7afa027836 */ /* 0x000fc60000000000 */
[----:B------:R-:W-:Y:S01]  /*db20*/  LDGSTS.E [R249+0x64800], desc[UR60][R120.64], P2 ;  /* 0x6480000078f97fae */ /* 0x000fe2000912187c */
[----:B------:R-:W-:-:S03]  /*db30*/  LOP3.LUT R250, R12, 0x20, RZ, 0x3c, !PT ;  /* 0x000000200cfa7812 */ /* 0x000fc600078e3cff */
[----:B------:R-:W-:Y:S04]  /*db40*/  LDGSTS.E [R249+0x64c00], desc[UR60][R112.64], P2 ;  /* 0x64c0000070f97fae */ /* 0x000fe8000912187c */
[----:B------:R-:W-:Y:S04]  /*db50*/  LDGSTS.E [R249+0x65000], desc[UR60][R104.64], P2 ;  /* 0x6500000068f97fae */ /* 0x000fe8000912187c */
[----:B------:R-:W-:Y:S04]  /*db60*/  LDGSTS.E [R249+0x65400], desc[UR60][R96.64], P2 ;  /* 0x6540000060f97fae */ /* 0x000fe8000912187c */
[----:B------:R-:W-:Y:S04]  /*db70*/  LDGSTS.E [R249+0x65800], desc[UR60][R88.64], P2 ;  /* 0x6580000058f97fae */ /* 0x000fe8000912187c */
[----:B------:R-:W-:Y:S01]  /*db80*/  LDGSTS.E [R249+0x65c00], desc[UR60][R80.64], P2 ;  /* 0x65c0000050f97fae */ /* 0x000fe2000912187c */
[----:B------:R-:W-:-:S03]  /*db90*/  VIADD R250, R250, UR8 ;  /* 0x00000008fafa7c36 */ /* 0x000fc60008000000 */
[----:B------:R-:W-:Y:S04]  /*dba0*/  LDGSTS.E [R249+0x66000], desc[UR60][R72.64], P2 ;  /* 0x6600000048f97fae */ /* 0x000fe8000912187c */
[----:B------:R-:W-:Y:S04]  /*dbb0*/  LDGSTS.E [R249+0x66400], desc[UR60][R64.64], P2 ;  /* 0x6640000040f97fae */ /* 0x000fe8000912187c */
[----:B------:R-:W-:Y:S04]  /*dbc0*/  LDGSTS.E [R249+0x66800], desc[UR60][R56.64], P2 ;  /* 0x6680000038f97fae */ /* 0x000fe8000912187c */
[----:B------:R-:W-:Y:S04]  /*dbd0*/  LDGSTS.E [R249+0x66c00], desc[UR60][R48.64], P2 ;  /* 0x66c0000030f97fae */ /* 0x000fe8000912187c */
[----:B------:R-:W-:Y:S04]  /*dbe0*/  LDGSTS.E [R249+0x67000], desc[UR60][R40.64], P2 ;  /* 0x6700000028f97fae */ /* 0x000fe8000912187c */
[----:B------:R-:W-:Y:S04]  /*dbf0*/  LDGSTS.E [R249+0x67400], desc[UR60][R32.64], P2 ;  /* 0x6740000020f97fae */ /* 0x000fe8000912187c */
[----:B------:R-:W-:Y:S04]  /*dc00*/  LDGSTS.E [R249+0x67800], desc[UR60][R24.64], P2 ;  /* 0x6780000018f97fae */ /* 0x000fe8000912187c */
[----:B------:R-:W-:Y:S04]  /*dc10*/  LDGSTS.E [R249+0x67c00], desc[UR60][R16.64], P2 ;  /* 0x67c0000010f97fae */ /* 0x000fe8000912187c */
[----:B--2---:R-:W-:Y:S04]  /*dc20*/  LDGSTS.E [R250+0x60100], desc[UR60][R234.64], P2 ;  /* 0x60100000eafa7fae */ /* 0x004fe8000912187c */
[----:B---3--:R-:W-:Y:S04]  /*dc30*/  LDGSTS.E [R250+0x60500], desc[UR60][R236.64], P2 ;  /* 0x60500000ecfa7fae */ /* 0x008fe8000912187c */
[----:B----4-:R-:W-:Y:S04]  /*dc40*/  LDGSTS.E [R250+0x60900], desc[UR60][R242.64], P2 ;  /* 0x60900000f2fa7fae */ /* 0x010fe8000912187c */
[----:B------:R-:W2:Y:S04]  /*dc50*/  LDL.64 R234, [R1+0x420] ;  /* 0x0004200001ea7983 */ /* 0x000ea80000100a00 */
[----:B------:R-:W3:Y:S04]  /*dc60*/  LDL.64 R236, [R1+0x440] ;  /* 0x0004400001ec7983 */ /* 0x000ee80000100a00 */
[----:B------:R-:W4:Y:S04]  /*dc70*/  LDL.64 R242, [R1+0x8] ;  /* 0x0000080001f27983 */ /* 0x000f280000100a00 */
        /* <DEDUP_REMOVED lines=31> */
[----:B---3--:R-:W-:Y:S04]  /*de70*/  LDGSTS.E [R251+0x60200], desc[UR60][R236.64], P2 ;  /* 0x60200000ecfb7fae */ /* 0x008fe8000912187c */
[----:B--2---:R-:W-:Y:S04]  /*de80*/  LDGSTS.E [R251+0x60600], desc[UR60][R234.64], P2 ;  /* 0x60600000eafb7fae */ /* 0x004fe8000912187c */
[----:B----4-:R-:W-:Y:S04]  /*de90*/  LDGSTS.E [R251+0x60a00], desc[UR60][R242.64], P2 ;  /* 0x60a00000f2fb7fae */ /* 0x010fe8000912187c */
[----:B------:R-:W2:Y:S04]  /*dea0*/  LDL.LU.64 R236, [R1+0xa58] ;  /* 0x000a580001ec7983 */ /* 0x000ea80000300a00 */
[----:B------:R-:W3:Y:S04]  /*deb0*/  LDL.64 R234, [R1+0x438] ;  /* 0x0004380001ea7983 */ /* 0x000ee80000100a00 */
[----:B------:R-:W4:Y:S01]  /*dec0*/  LDL.64 R242, [R1+0x20] ;  /* 0x0000200001f27983 */ /* 0x000f220000100a00 */
[----:B------:R-:W-:-:S05]  /*ded0*/  LOP3.LUT R252, R12, 0x60, RZ, 0x3c, !PT ;  /* 0x000000600cfc7812 */ /* 0x000fca00078e3cff */
[----:B------:R-:W-:Y:S01]  /*dee0*/  VIADD R252, R252, UR8 ;  /* 0x00000008fcfc7c36 */ /* 0x000fe20008000000 */
[----:B--2---:R-:W-:Y:S04]  /*def0*/  LDGSTS.E [R251+0x60e00], desc[UR60][R236.64], P2 ;  /* 0x60e00000ecfb7fae */ /* 0x004fe8000912187c */
        /* <DEDUP_REMOVED lines=29> */
[----:B----4-:R-:W-:Y:S04]  /*e0d0*/  LDGSTS.E [R252+0x60700], desc[UR60][R242.64], P2 ;  /* 0x60700000f2fc7fae */ /* 0x010fe8000912187c */
[----:B------:R-:W2:Y:S04]  /*e0e0*/  LDL.LU.64 R234, [R1+0xa50] ;  /* 0x000a500001ea7983 */ /* 0x000ea80000300a00 */
[----:B------:R-:W3:Y:S04]  /*e0f0*/  LDL.LU.64 R242, [R1+0xa48] ;  /* 0x000a480001f27983 */ /* 0x000ee80000300a00 */
[----:B---3--:R-:W-:Y:S04]  /*e100*/  LDGSTS.E [R252+0x60b00], desc[UR60][R242.64], P2 ;  /* 0x60b00000f2fc7fae */ /* 0x008fe8000912187c */
[----:B--2---:R-:W-:Y:S04]  /*e110*/  LDGSTS.E [R252+0x60f00], desc[UR60][R234.64], P2 ;  /* 0x60f00000eafc7fae */ /* 0x004fe8000912187c */
[----:B------:R-:W-:Y:S04]  /*e120*/  LDGSTS.E [R252+0x61300], desc[UR60][R226.64], P2 ;  /* 0x61300000e2fc7fae */ /* 0x000fe8000912187c */
[----:B------:R-:W2:Y:S04]  /*e130*/  LDL.LU.64 R242, [R1+0xa40] ;  /* 0x000a400001f27983 */ /* 0x000ea80000300a00 */
        /* <DEDUP_REMOVED lines=17> */
[----:B------:R1:W-:Y:S04]  /*e250*/  LDGSTS.E [R252+0x65b00], desc[UR60][R82.64], P2 ;  /* 0x65b0000052fc7fae */ /* 0x0003e8000912187c */
        /* <DEDUP_REMOVED lines=8> */
[----:B--2---:R-:W-:Y:S01]  /*e2e0*/  LDGSTS.E [R252+0x67f00], desc[UR60][R242.64], P2 ;  /* 0x67f00000f2fc7fae */ /* 0x004fe2000912187c */
[----:B------:R-:W-:Y:S01]  /*e2f0*/  ISETP.GE.U32.AND P2, PT, R2, 0x7ffffefb, PT ;  /* 0x7ffffefb0200780c */ /* 0x000fe20003f46070 */
[----:B------:R-:W-:-:S02]  /*e300*/  IMAD.SHL.U32 R2, R244, 0x80, RZ ;  /* 0x00000080f4027824 */ /* 0x000fc400078e00ff */
[----:B------:R-:W2:Y:S01]  /*e310*/  LDC R244, c[0x0][0x230] ;  /* 0x00008c00fff47b82 */ /* 0x000ea20000000800 */
[----:B------:R-:W0:Y:S01]  /*e320*/  LDGDEPBAR ;  /* 0x00000000000079af */ /* 0x000e220000000000 */
[----:B------:R-:W-:-:S05]  /*e330*/  IMAD.WIDE R246, R2, 0x4, R246 ;  /* 0x0000000402f67825 */ /* 0x000fca00078e02f6 */
[----:B------:R4:W-:Y:S04]  /*e340*/  STL.64 [R1+0x458], R246 ;  /* 0x000458f601007387 */ /* 0x0009e80000100a00 */
[----:B----4-:R-:W4:Y:S01]  /*e350*/  LDL.LU.64 R246, [R1+0x418] ;  /* 0x0004180001f67983 */ /* 0x010f220000300a00 */
[----:B--2---:R-:W-:Y:S02]  /*e360*/  VIADD R244, R244, 0xffffff5e ;  /* 0xffffff5ef4f47836 */ /* 0x004fe40000000000 */
[----:B----4-:R-:W-:-:S05]  /*e370*/  IMAD.WIDE R246, R2, 0x4, R246 ;  /* 0x0000000402f67825 */ /* 0x010fca00078e02f6 */
[----:B------:R-:W-:Y:S04]  /*e380*/  STL.64 [R1+0x418], R246 ;  /* 0x000418f601007387 */ /* 0x000fe80000100a00 */
[----:B------:R2:W-:Y:S04]  /*e390*/  STL.64 [R1+0xa98], R98 ;  /* 0x000a986201007387 */ /* 0x0005e80000100a00 */
[----:B--2---:R-:W2:Y:S04]  /*e3a0*/  LDL.LU.64 R98, [R1+0x320] ;  /* 0x0003200001627983 */ /* 0x004ea80000300a00 */
[----:B------:R4:W-:Y:S04]  /*e3b0*/  STL.64 [R1+0xa90], R90 ;  /* 0x000a905a01007387 */ /* 0x0009e80000100a00 */
[----:B----4-:R-:W4:Y:S04]  /*e3c0*/  LDL.LU.64 R90, [R1+0x408] ;  /* 0x00040800015a7983 */ /* 0x010f280000300a00 */
[----:B------:R1:W-:Y:S04]  /*e3d0*/  STL.64 [R1+0xa88], R82 ;  /* 0x000a885201007387 */ /* 0x0003e80000100a00 */
[----:B------:R5:W-:Y:S01]  /*e3e0*/  STL.64 [R1+0xa80], R74 ;  /* 0x000a804a01007387 */ /* 0x000be20000100a00 */
[----:B-1----:R-:W1:Y:S03]  /*e3f0*/  LDC R83, c[0x0][0x230] ;  /* 0x00008c00ff537b82 */ /* 0x002e660000000800 */
[----:B-----5:R-:W5:Y:S04]  /*e400*/  LDL.LU.64 R74, [R1+0x410] ;  /* 0x00041000014a7983 */ /* 0x020f680000300a00 */
[----:B------:R3:W-:Y:S04]  /*e410*/  STL.64 [R1+0xa78], R66 ;  /* 0x000a784201007387 */ /* 0x0007e80000100a00 */
[----:B---3--:R-:W3:Y:S01]  /*e420*/  LDL.64 R66, [R1+0x458] ;  /* 0x0004580001427983 */ /* 0x008ee20000100a00 */
[----:B------:R-:W-:Y:S01]  /*e430*/  BAR.SYNC.DEFER_BLOCKING 0x0 ;  /* 0x0000000000007b1d */ /* 0x000fe20000010000 */
[----:B-1----:R-:W-:-:S05]  /*e440*/  IADD3 R83, R83, -0xa1, RZ ;  /* 0xffffff5f53537810 */ /* 0x002fca0007ffe0ff */
[----:B------:R1:W-:Y:S04]  /*e450*/  STL.64 [R1+0xa70], R58 ;  /* 0x000a703a01007387 */ /* 0x0003e80000100a00 */
[----:B-1----:R-:W3:Y:S04]  /*e460*/  LDL.LU.64 R58, [R1+0x318] ;  /* 0x00031800013a7983 */ /* 0x002ee80000300a00 */
[----:B------:R-:W-:Y:S04]  /*e470*/  STL.64 [R1+0xa68], R50 ;  /* 0x000a683201007387 */ /* 0x000fe80000100a00 */
[----:B------:R1:W-:Y:S04]  /*e480*/  STL.64 [R1+0xa60], R42 ;  /* 0x000a602a01007387 */ /* 0x0003e80000100a00 */
[----:B-1----:R-:W3:Y:S04]  /*e490*/  LDL.LU.64 R42, [R1+0x310] ;  /* 0x00031000012a7983 */ /* 0x002ee80000300a00 */
[----:B------:R-:W-:Y:S04]  /*e4a0*/  STL.64 [R1+0xa58], R34 ;  /* 0x000a582201007387 */ /* 0x000fe80000100a00 */
[----:B------:R-:W-:Y:S04]  /*e4b0*/  STL.64 [R1+0xa50], R26 ;  /* 0x000a501a01007387 */ /* 0x000fe80000100a00 */
[----:B------:R1:W-:Y:S04]  /*e4c0*/  STL.64 [R1+0xa48], R18 ;  /* 0x000a481201007387 */ /* 0x0003e80000100a00 */
[----:B------:R-:W-:Y:S01]  /*e4d0*/  STL.64 [R1+0xa40], R242 ;  /* 0x000a40f201007387 */ /* 0x000fe20000100a00 */
[----:B-1----:R-:W1:Y:S08]  /*e4e0*/  LDC R19, c[0x0][0x230] ;  /* 0x00008c00ff137b82 */ /* 0x002e700000000800 */
[----:B------:R-:W1:Y:S01]  /*e4f0*/  LDC R18, c[0x0][0x230] ;  /* 0x00008c00ff127b82 */ /* 0x000e620000000800 */
[----:B--2---:R-:W-:-:S04]  /*e500*/  IMAD.WIDE R26, R2, 0x4, R98 ;  /* 0x00000004021a7825 */ /* 0x004fc800078e0262 */
[----:B----4-:R-:W-:-:S04]  /*e510*/  IMAD.WIDE R34, R2, 0x4, R90 ;  /* 0x0000000402227825 */ /* 0x010fc800078e025a */
[----:B-----5:R-:W-:Y:S01]  /*e520*/  IMAD.WIDE R50, R2, 0x4, R74 ;  /* 0x0000000402327825 */ /* 0x020fe200078e024a */
[----:B------:R-:W-:Y:S01]  /*e530*/  @!PT LDS RZ, [RZ] ;  /* 0x00000000fffff984 */ /* 0x000fe20000000800 */
[----:B------:R-:W-:Y:S01]  /*e540*/  @!PT LDS RZ, [RZ] ;  /* 0x00000000fffff984 */ /* 0x000fe20000000800 */
[----:B------:R-:W-:Y:S01]  /*e550*/  @!PT LDS RZ, [RZ] ;  /* 0x00000000fffff984 */ /* 0x000fe20000000800 */
[----:B---3--:R2:W-:Y:S01]  /*e560*/  LDGSTS.E [R0+0x20000], desc[UR60][R66.64], !P0 ;  /* 0x2000000042007fae */ /* 0x0085e2000c12187c */
[----:B------:R-:W-:-:S03]  /*e570*/  ISETP.GE.U32.AND P0, PT, R83, 0x7ffffee0, PT ;  /* 0x7ffffee05300780c */ /* 0x000fc60003f06070 */
[----:B------:R-:W3:Y:S04]  /*e580*/  LDL.LU.64 R82, [R1+0x308] ;  /* 0x0003080001527983 */ /* 0x000ee80000300a00 */
[----:B------:R-:W4:Y:S04]  /*e590*/  LDL.LU.64 R74, [R1+0x220] ;  /* 0x00022000014a7983 */ /* 0x000f280000300a00 */
[----:B------:R5:W-:Y:S01]  /*e5a0*/  STL.64 [R1+0x410], R50 ;  /* 0x0004103201007387 */ /* 0x000be20000100a00 */
[----:B--2---:R-:W2:Y:S03]  /*e5b0*/  LDC R67, c[0x0][0x230] ;  /* 0x00008c00ff437b82 */ /* 0x004ea60000000800 */
[----:B------:R1:W-:Y:S04]  /*e5c0*/  STL.64 [R1+0x408], R34 ;  /* 0x0004082201007387 */ /* 0x0003e80000100a00 */
[----:B------:R5:W-:Y:S04]  /*e5d0*/  LDGSTS.E [R0+0x20004], desc[UR60][R246.64], !P6 ;  /* 0x20004000f6007fae */ /* 0x000be8000f12187c */
[----:B------:R-:W-:Y:S04]  /*e5e0*/  STL.64 [R1+0x468], R26 ;  /* 0x0004681a01007387 */ /* 0x000fe80000100a00 */
[----:B------:R-:W-:Y:S04]  /*e5f0*/  LDGSTS.E [R0+0x20008], desc[UR60][R50.64], !P3 ;  /* 0x2000800032007fae */ /* 0x000fe8000d92187c */
[----:B------:R-:W4:Y:S01]  /*e600*/  LDL.LU.64 R90, [R1+0x218] ;  /* 0x00021800015a7983 */ /* 0x000f220000300a00 */
[----:B-----5:R-:W5:Y:S08]  /*e610*/  LDC R246, c[0x0][0x230] ;  /* 0x00008c00fff67b82 */ /* 0x020f700000000800 */
[----:B------:R-:W2:Y:S01]  /*e620*/  LDC R247, c[0x0][0x230] ;  /* 0x00008c00fff77b82 */ /* 0x000ea20000000800 */
[----:B------:R-:W4:Y:S04]  /*e630*/  LDL.LU.64 R50, [R1+0x210] ;  /* 0x0002100001327983 */ /* 0x000f280000300a00 */
[----:B------:R-:W4:Y:S01]  /*e640*/  LDL.LU.64 R98, [R1+0x208] ;  /* 0x0002080001627983 */ /* 0x000f220000300a00 */
[----:B------:R-:W-:-:S03]  /*e650*/  ISETP.GE.U32.AND P6, PT, R244, 0x7ffffedf, PT ;  /* 0x7ffffedff400780c */ /* 0x000fc60003fc6070 */
[----:B------:R1:W-:Y:S01]  /*e660*/  LDGSTS.E [R0+0x2000c], desc[UR60][R34.64], !P4 ;  /* 0x2000c00022007fae */ /* 0x0003e2000e12187c */
[----:B------:R-:W-:-:S03]  /*e670*/  IMAD.WIDE R58, R2, 0x4, R58 ;  /* 0x00000004023a7825 */ /* 0x000fc600078e023a */
[----:B------:R2:W-:Y:S01]  /*e680*/  LDGSTS.E [R0+0x28000], desc[UR60][R26.64], !P0 ;  /* 0x280000001a007fae */ /* 0x0005e2000c12187c */
[----:B-----5:R-:W-:Y:S02]  /*e690*/  VIADD R244, R246, 0xffffff5d ;  /* 0xffffff5df6f47836 */ /* 0x020fe40000000000 */
[----:B------:R-:W-:Y:S01]  /*e6a0*/  IMAD.WIDE R42, R2, 0x4, R42 ;  /* 0x00000004022a7825 */ /* 0x000fe200078e022a */
[----:B------:R5:W-:Y:S01]  /*e6b0*/  STL.64 [R1+0x470], R58 ;  /* 0x0004703a01007387 */ /* 0x000be20000100a00 */
[----:B-1----:R-:W1:Y:S03]  /*e6c0*/  LDC R34, c[0x0][0x230] ;  /* 0x00008c00ff227b82 */ /* 0x002e660000000800 */
[----:B------:R-:W-:Y:S01]  /*e6d0*/  LDGSTS.E [R0+0x28004], desc[UR60][R58.64], !P6 ;  /* 0x280040003a007fae */ /* 0x000fe2000f12187c */
[----:B--2---:R-:W-:-:S04]  /*e6e0*/  VIADD R246, R247, 0xffffff5c ;  /* 0xffffff5cf7f67836 */ /* 0x004fc80000000000 */
[----:B------:R-:W2:Y:S01]  /*e6f0*/  LDC R247, c[0x0][0x230] ;  /* 0x00008c00fff77b82 */ /* 0x000ea20000000800 */
[----:B------:R-:W-:Y:S01]  /*e700*/  ISETP.GE.U32.AND P4, PT, R246, 0x7ffffedd, PT ;  /* 0x7ffffeddf600780c */ /* 0x000fe20003f86070 */
[----:B------:R-:W-:-:S06]  /*e710*/  VIADD R246, R67, 0xffffff3e ;  /* 0xffffff3e43f67836 */ /* 0x000fcc0000000000 */
[----:B------:R-:W1:Y:S01]  /*e720*/  LDC R67, c[0x0][0x230] ;  /* 0x00008c00ff437b82 */ /* 0x000e620000000800 */
[----:B------:R-:W-:Y:S01]  /*e730*/  ISETP.GE.U32.AND P3, PT, R244, 0x7ffffede, PT ;  /* 0x7ffffedef400780c */ /* 0x000fe20003f66070 */
[----:B------:R4:W-:Y:S01]  /*e740*/  STL.64 [R1+0x488], R42 ;  /* 0x0004882a01007387 */ /* 0x0009e20000100a00 */
[----:B------:R-:W-:Y:S01]  /*e750*/  ISETP.GE.U32.AND P6, PT, R246, 0x7ffffebf, PT ;  /* 0x7ffffebff600780c */ /* 0x000fe20003fc6070 */
[----:B------:R-:W-:Y:S02]  /*e760*/  VIADD R246, R19, 0xffffff3c ;  /* 0xffffff3c13f67836 */ /* 0x000fe40000000000 */
[----:B-----5:R-:W5:Y:S02]  /*e770*/  LDL.LU.64 R58, [R1+0x120] ;  /* 0x00012000013a7983 */ /* 0x020f640000300a00 */
[----:B------:R-:W4:Y:S06]  /*e780*/  LDC R27, c[0x0][0x230] ;  /* 0x00008c00ff1b7b82 */ /* 0x000f2c0000000800 */
[----:B------:R4:W-:Y:S01]  /*e790*/  LDGSTS.E [R0+0x28008], desc[UR60][R42.64], !P3 ;  /* 0x280080002a007fae */ /* 0x0009e2000d92187c */
[----:B--2---:R-:W-:Y:S01]  /*e7a0*/  VIADD R244, R247, 0xffffff3f ;  /* 0xffffff3ff7f47836 */ /* 0x004fe20000000000 */
[----:B------:R-:W2:Y:S04]  /*e7b0*/  LDC R26, c[0x0][0x230] ;  /* 0x00008c00ff1a7b82 */ /* 0x000ea80000000800 */
[----:B------:R-:W-:Y:S01]  /*e7c0*/  ISETP.GE.U32.AND P0, PT, R244, 0x7ffffec0, PT ;  /* 0x7ffffec0f400780c */ /* 0x000fe20003f06070 */
[----:B-1----:R-:W-:-:S03]  /*e7d0*/  VIADD R244, R67, 0xffffff3d ;  /* 0xffffff3d43f47836 */ /* 0x002fc60000000000 */
[----:B------:R-:W1:Y:S02]  /*e7e0*/  LDC R247, c[0x0][0x230] ;  /* 0x00008c00fff77b82 */ /* 0x000e640000000800 */
[----:B------:R-:W-:-:S06]  /*e7f0*/  ISETP.GE.U32.AND P3, PT, R244, 0x7ffffebe, PT ;  /* 0x7ffffebef400780c */ /* 0x000fcc0003f66070 */
[----:B------:R-:W5:Y:S08]  /*e800*/  LDC R19, c[0x0][0x230] ;  /* 0x00008c00ff137b82 */ /* 0x000f700000000800 */
[----:B------:R-:W5:Y:S01]  /*e810*/  LDC R35, c[0x0][0x230] ;  /* 0x00008c00ff237b82 */ /* 0x000f620000000800 */
[C---:B---3--:R-:W-:Y:S02]  /*e820*/  IMAD.WIDE R66, R2.reuse, 0x4, R82 ;  /* 0x0000000402427825 */ /* 0x048fe400078e0252 */
[----:B------:R-:W3:Y:S02]  /*e830*/  LDL.LU.64 R82, [R1+0x118] ;  /* 0x0001180001527983 */ /* 0x000ee40000300a00 */
[----:B----4-:R-:W-:-:S02]  /*e840*/  IMAD.WIDE R42, R2, 0x4, R74 ;  /* 0x00000004022a7825 */ /* 0x010fc400078e024a */
[----:B------:R-:W-:Y:S01]  /*e850*/  LDGSTS.E [R0+0x2800c], desc[UR60][R66.64], !P4 ;  /* 0x2800c00042007fae */ /* 0x000fe2000e12187c */
[----:B------:R-:W-:-:S03]  /*e860*/  ISETP.GE.U32.AND P4, PT, R246, 0x7ffffebd, PT ;  /* 0x7ffffebdf600780c */ /* 0x000fc60003f86070 */
[----:B------:R4:W-:Y:S04]  /*e870*/  STL.64 [R1+0x490], R66 ;  /* 0x0004904201007387 */ /* 0x0009e80000100a00 */
[----:B------:R2:W-:Y:S04]  /*e880*/  STL.64 [R1+0x668], R42 ;  /* 0x0006682a01007387 */ /* 0x0005e80000100a00 */
[----:B------:R2:W-:Y:S04]  /*e890*/  LDGSTS.E [R0+0x30000], desc[UR60][R42.64], !P0 ;  /* 0x300000002a007fae */ /* 0x0005e8000c12187c */
[----:B----4-:R-:W4:Y:S04]  /*e8a0*/  LDL.LU.64 R66, [R1+0x110] ;  /* 0x0001100001427983 */ /* 0x010f280000300a00 */
[----:B------:R-:W4:Y:S01]  /*e8b0*/  LDL.LU.64 R74, [R1+0x108] ;  /* 0x00010800014a7983 */ /* 0x000f220000300a00 */
[----:B------:R-:W-:-:S05]  /*e8c0*/  IMAD.WIDE R90, R2, 0x4, R90 ;  /* 0x00000004025a7825 */ /* 0x000fca00078e025a */
[----:B------:R1:W-:Y:S04]  /*e8d0*/  STL.64 [R1+0x670], R90 ;  /* 0x0006705a01007387 */ /* 0x0003e80000100a00 */
[----:B------:R-:W-:Y:S01]  /*e8e0*/  LDGSTS.E [R0+0x30004], desc[UR60][R90.64], !P6 ;  /* 0x300040005a007fae */ /* 0x000fe2000f12187c */
[----:B------:R-:W-:-:S04]  /*e8f0*/  IMAD.WIDE R50, R2, 0x4, R50 ;  /* 0x0000000402327825 */ /* 0x000fc800078e0232 */
[----:B--2---:R-:W-:Y:S01]  /*e900*/  IMAD.WIDE R42, R2, 0x4, R98 ;  /* 0x00000004022a7825 */ /* 0x004fe200078e0262 */
[----:B------:R-:W-:Y:S04]  /*e910*/  STL.64 [R1+0x688], R50 ;  /* 0x0006883201007387 */ /* 0x000fe80000100a00 */
[----:B------:R2:W-:Y:S04]  /*e920*/  STL.64 [R1+0x690], R42 ;  /* 0x0006902a01007387 */ /* 0x0005e80000100a00 */
[----:B------:R5:W-:Y:S04]  /*e930*/  LDGSTS.E [R0+0x30008], desc[UR60][R50.64], !P3 ;  /* 0x3000800032007fae */ /* 0x000be8000d92187c */
[----:B-1----:R-:W4:Y:S04]  /*e940*/  LDL.LU.64 R90, [R1+0x400] ;  /* 0x00040000015a7983 */ /* 0x002f280000300a00 */
[----:B------:R-:W-:Y:S04]  /*e950*/  LDGSTS.E [R0+0x3000c], desc[UR60][R42.64], !P4 ;  /* 0x3000c0002a007fae */ /* 0x000fe8000e12187c */
[----:B--2---:R-:W2:Y:S04]  /*e960*/  LDL.LU.64 R42, [R1+0x3f8] ;  /* 0x0003f800012a7983 */ /* 0x004ea80000300a00 */
[----:B------:R-:W2:Y:S01]  /*e970*/  LDL.LU.64 R98, [R1+0x3f0] ;  /* 0x0003f00001627983 */ /* 0x000ea20000300a00 */
[----:B------:R-:W-:-:S02]  /*e980*/  VIADD R244, R18, 0xffffff1f ;  /* 0xffffff1f12f47836 */ /* 0x000fc40000000000 */
[----:B------:R-:W1:Y:S01]  /*e990*/  LDC R18, c[0x0][0x230] ;  /* 0x00008c00ff127b82 */ /* 0x000e620000000800 */
[----:B------:R-:W-:Y:S02]  /*e9a0*/  VIADD R246, R34, 0xffffff1d ;  /* 0xffffff1d22f67836 */ /* 0x000fe40000000000 */
[----:B------:R-:W-:Y:S01]  /*e9b0*/  ISETP.GE.U32.AND P0, PT, R244, 0x7ffffea0, PT ;  /* 0x7ffffea0f400780c */ /* 0x000fe20003f06070 */
[----:B------:R-:W-:-:S04]  /*e9c0*/  VIADD R244, R247, 0xffffff1e ;  /* 0xffffff1ef7f47836 */ /* 0x000fc80000000000 */
[----:B------:R-:W4:Y:S01]  /*e9d0*/  LDC R34, c[0x0][0x230] ;  /* 0x00008c00ff227b82 */ /* 0x000f220000000800 */
[----:B------:R-:W-:Y:S01]  /*e9e0*/  ISETP.GE.U32.AND P6, PT, R244, 0x7ffffe9f, PT ;  /* 0x7ffffe9ff400780c */ /* 0x000fe20003fc6070 */
[----:B------:R-:W-:Y:S01]  /*e9f0*/  VIADD R244, R27, 0xffffff1c ;  /* 0xffffff1c1bf47836 */ /* 0x000fe20000000000 */
[----:B------:R-:W-:Y:S01]  /*ea00*/  ISETP.GE.U32.AND P3, PT, R246, 0x7ffffe9e, PT ;  /* 0x7ffffe9ef600780c */ /* 0x000fe20003f66070 */
[----:B------:R-:W-:-:S04]  /*ea10*/  VIADD R246, R26, 0xffffff79 ;  /* 0xffffff791af67836 */ /* 0x000fc80000000000 */
[----:B------:R-:W4:Y:S01]  /*ea20*/  LDC R247, c[0x0][0x230] ;  /* 0x00008c00fff77b82 */ /* 0x000f220000000800 */
[----:B-----5:R-:W-:Y:S01]  /*ea30*/  IMAD.WIDE R50, R2, 0x4, R58 ;  /* 0x0000000402327825 */ /* 0x020fe200078e023a */
[----:B------:R-:W-:-:S03]  /*ea40*/  ISETP.GE.U32.AND P4, PT, R244, 0x7ffffe9d, PT ;  /* 0x7ffffe9df400780c */ /* 0x000fc60003f86070 */
[----:B------:R-:W-:Y:S01]  /*ea50*/  VIADD R244, R19, 0xffffff78 ;  /* 0xffffff7813f47836 */ /* 0x000fe20000000000 */
[----:B------:R5:W-:Y:S04]  /*ea60*/  STL.64 [R1+0x8b0], R50 ;  /* 0x0008b03201007387 */ /* 0x000be80000100a00 */
[----:B------:R-:W-:Y:S01]  /*ea70*/  LDGSTS.E [R0+0x38000], desc[UR60][R50.64], !P0 ;  /* 0x3800000032007fae */ /* 0x000fe2000c12187c */
[----:B------:R-:W-:Y:S01]  /*ea80*/  ISETP.GE.U32.AND P0, PT, R246, 0x7ffffefa, PT ;  /* 0x7ffffefaf600780c */ /* 0x000fe20003f06070 */
[----:B-1----:R-:W-:Y:S02]  /*ea90*/  VIADD R246, R18, 0xffffff77 ;  /* 0xffffff7712f67836 */ /* 0x002fe40000000000 */
[C---:B---3--:R-:W-:Y:S02]  /*eaa0*/  IMAD.WIDE R26, R2.reuse, 0x4, R82 ;  /* 0x00000004021a7825 */ /* 0x048fe400078e0252 */
[----:B------:R-:W1:Y:S03]  /*eab0*/  LDC R82, c[0x0][0x230] ;  /* 0x00008c00ff527b82 */ /* 0x000e660000000800 */
[----:B------:R3:W-:Y:S04]  /*eac0*/  STL.64 [R1+0x8b8], R26 ;  /* 0x0008b81a01007387 */ /* 0x0007e80000100a00 */
[----:B-----5:R-:W5:Y:S04]  /*ead0*/  LDL.LU.64 R50, [R1+0x3e8] ;  /* 0x0003e80001327983 */ /* 0x020f680000300a00 */
[----:B------:R-:W5:Y:S04]  /*eae0*/  LDL.LU.64 R58, [R1+0x300] ;  /* 0x00030000013a7983 */ /* 0x000f680000300a00 */
[----:B------:R3:W-:Y:S01]  /*eaf0*/  LDGSTS.E [R0+0x38004], desc[UR60][R26.64], !P6 ;  /* 0x380040001a007fae */ /* 0x0007e2000f12187c */
[----:B----4-:R-:W-:Y:S01]  /*eb00*/  IMAD.WIDE R66, R2, 0x4, R66 ;  /* 0x0000000402427825 */ /* 0x010fe200078e0242 */
[----:B------:R-:W-:-:S03]  /*eb10*/  ISETP.GE.U32.AND P6, PT, R244, 0x7ffffef9, PT ;  /* 0x7ffffef9f400780c */ /* 0x000fc60003fc6070 */
[----:B------:R-:W-:Y:S01]  /*eb20*/  IMAD.WIDE R18, R2, 0x4, R74 ;  /* 0x0000000402127825 */ /* 0x000fe200078e024a */
[----:B------:R4:W-:Y:S03]  /*eb30*/  STL.64 [R1+0x8c8], R66 ;  /* 0x0008c84201007387 */ /* 0x0009e60000100a00 */
[----:B------:R-:W-:Y:S01]  /*eb40*/  VIADD R244, R35, 0xffffff76 ;  /* 0xffffff7623f47836 */ /* 0x000fe20000000000 */
[----:B------:R-:W-:Y:S01]  /*eb50*/  LDGSTS.E [R0+0x38008], desc[UR60][R66.64], !P3 ;  /* 0x3800800042007fae */ /* 0x000fe2000d92187c */
[----:B---3--:R-:W3:Y:S03]  /*eb60*/  LDC R27, c[0x0][0x230] ;  /* 0x00008c00ff1b7b82 */ /* 0x008ee60000000800 */
[----:B------:R1:W-:Y:S04]  /*eb70*/  STL.64 [R1+0x8d8], R18 ;  /* 0x0008d81201007387 */ /* 0x0003e80000100a00 */
[----:B------:R1:W-:Y:S01]  /*eb80*/  LDGSTS.E [R0+0x3800c], desc[UR60][R18.64], !P4 ;  /* 0x3800c00012007fae */ /* 0x0003e2000e12187c */
[----:B------:R-:W-:Y:S01]  /*eb90*/  ISETP.GE.U32.AND P4, PT, R244, 0x7ffffef7, PT ;  /* 0x7ffffef7f400780c */ /* 0x000fe20003f86070 */
[----:B------:R-:W3:Y:S02]  /*eba0*/  LDC R26, c[0x0][0x230] ;  /* 0x00008c00ff1a7b82 */ /* 0x000ee40000000800 */
[----:B----4-:R-:W4:Y:S01]  /*ebb0*/  LDL.LU.64 R66, [R1+0x2f8] ;  /* 0x0002f80001427983 */ /* 0x010f220000300a00 */
[----:B------:R-:W-:-:S03]  /*ebc0*/  VIADD R244, R34, 0xffffff5a ;  /* 0xffffff5a22f47836 */ /* 0x000fc60000000000 */
[----:B------:R-:W4:Y:S01]  /*ebd0*/  LDL.LU.64 R74, [R1+0x2f0] ;  /* 0x0002f000014a7983 */ /* 0x000f220000300a00 */
[----:B-1----:R-:W-:Y:S01]  /*ebe0*/  VIADD R0, R247, 0xffffff5b ;  /* 0xffffff5bf7007836 */ /* 0x002fe20000000000 */
[----:B------:R-:W1:Y:S01]  /*ebf0*/  LDC R19, c[0x0][0x230] ;  /* 0x00008c00ff137b82 */ /* 0x000e620000000800 */
[----:B------:R-:W-:-:S05]  /*ec00*/  IMAD.WIDE R90, R2, 0x4, R90 ;  /* 0x00000004025a7825 */ /* 0x000fca00078e025a */
[----:B------:R2:W-:Y:S02]  /*ec10*/  STL.64 [R1+0x308], R90 ;  /* 0x0003085a01007387 */ /* 0x0005e40000100a00 */
[----:B------:R-:W1:Y:S02]  /*ec20*/  LDC R18, c[0x0][0x230] ;  /* 0x00008c00ff127b82 */ /* 0x000e640000000800 */
[----:B------:R-:W-:Y:S01]  /*ec30*/  LDGSTS.E [R3+0x20000], desc[UR60][R90.64], !P5 ;  /* 0x200000005a037fae */ /* 0x000fe2000e92187c */
[----:B------:R-:W-:Y:S01]  /*ec40*/  ISETP.GE.U32.AND P5, PT, R0, 0x7ffffedc, PT ;  /* 0x7ffffedc0000780c */ /* 0x000fe20003fa6070 */
[----:B--2---:R-:W-:Y:S01]  /*ec50*/  IMAD.WIDE R42, R2, 0x4, R42 ;  /* 0x00000004022a7825 */ /* 0x004fe200078e022a */
[----:B------:R-:W-:-:S03]  /*ec60*/  ISETP.GE.U32.AND P3, PT, R246, 0x7ffffef8, PT ;  /* 0x7ffffef8f600780c */ /* 0x000fc60003f66070 */
[----:B------:R-:W2:Y:S01]  /*ec70*/  LDC R247, c[0x0][0x230] ;  /* 0x00008c00fff77b82 */ /* 0x000ea20000000800 */
[----:B------:R-:W-:Y:S01]  /*ec80*/  IMAD.WIDE R34, R2, 0x4, R98 ;  /* 0x0000000402227825 */ /* 0x000fe200078e0262 */
[----:B------:R5:W-:Y:S03]  /*ec90*/  STL.64 [R1+0x310], R42 ;  /* 0x0003102a01007387 */ /* 0x000be60000100a00 */
[----:B------:R-:W-:Y:S01]  /*eca0*/  VIADD R0, R82, 0xffffff59 ;  /* 0xffffff5952007836 */ /* 0x000fe20000000000 */
[----:B------:R5:W-:Y:S02]  /*ecb0*/  STL.64 [R1+0x318], R34 ;  /* 0x0003182201007387 */ /* 0x000be40000100a00 */
[----:B------:R-:W2:Y:S02]  /*ecc0*/  LDC R246, c[0x0][0x230] ;  /* 0x00008c00fff67b82 */ /* 0x000ea40000000800 */
[----:B------:R-:W2:Y:S04]  /*ecd0*/  LDL.LU.64 R90, [R1+0x2e8] ;  /* 0x0002e800015a7983 */ /* 0x000ea80000300a00 */
[----:B------:R-:W2:Y:S04]  /*ece0*/  LDL.LU.64 R82, [R1+0x200] ;  /* 0x0002000001527983 */ /* 0x000ea80000300a00 */
[----:B------:R-:W2:Y:S04]  /*ecf0*/  LDL.LU.64 R98, [R1+0x1f8] ;  /* 0x0001f80001627983 */ /* 0x000ea80000300a00 */
[----:B------:R5:W-:Y:S04]  /*ed00*/  LDGSTS.E [R3+0x20004], desc[UR60][R42.64], !P2 ;  /* 0x200040002a037fae */ /* 0x000be8000d12187c */
[----:B------:R1:W-:Y:S01]  /*ed10*/  LDGSTS.E [R3+0x20008], desc[UR60][R34.64], !P0 ;  /* 0x2000800022037fae */ /* 0x0003e2000c12187c */
[----:B------:R-:W-:Y:S01]  /*ed20*/  ISETP.GE.U32.AND P2, PT, R244, 0x7ffffedb, PT ;  /* 0x7ffffedbf400780c */ /* 0x000fe20003f46070 */
[----:B---3--:R-:W-:Y:S01]  /*ed30*/  VIADD R244, R27, 0xffffff58 ;  /* 0xffffff581bf47836 */ /* 0x008fe20000000000 */
[----:B------:R-:W-:Y:S01]  /*ed40*/  ISETP.GE.U32.AND P0, PT, R0, 0x7ffffeda, PT ;  /* 0x7ffffeda0000780c */ /* 0x000fe20003f06070 */
[----:B------:R-:W-:Y:S01]  /*ed50*/  VIADD R0, R26, 0xffffff3b ;  /* 0xffffff3b1a007836 */ /* 0x000fe20000000000 */
[----:B------:R-:W3:Y:S08]  /*ed60*/  LDC R27, c[0x0][0x230] ;  /* 0x00008c00ff1b7b82 */ /* 0x000ef00000000800 */
[----:B------:R-:W3:Y:S01]  /*ed70*/  LDC R26, c[0x0][0x230] ;  /* 0x00008c00ff1a7b82 */ /* 0x000ee20000000800 */
[----:B-----5:R-:W-:-:S04]  /*ed80*/  IMAD.WIDE R42, R2, 0x4, R50 ;  /* 0x00000004022a7825 */ /* 0x020fc800078e0232 */
[----:B-1----:R-:W-:Y:S01]  /*ed90*/  IMAD.WIDE R34, R2, 0x4, R58 ;  /* 0x0000000402227825 */ /* 0x002fe200078e023a */
[----:B------:R4:W-:Y:S04]  /*eda0*/  STL.64 [R1+0x320], R42 ;  /* 0x0003202a01007387 */ /* 0x0009e80000100a00 */
[----:B------:R4:W-:Y:S04]  /*edb0*/  LDGSTS.E [R3+0x2000c], desc[UR60][R42.64], !P6 ;  /* 0x2000c0002a037fae */ /* 0x0009e8000f12187c */
[----:B------:R1:W-:Y:S04]  /*edc0*/  STL.64 [R1+0x3e8], R34 ;  /* 0x0003e82201007387 */ /* 0x0003e80000100a00 */
[----:B------:R1:W-:Y:S04]  /*edd0*/  LDGSTS.E [R3+0x28000], desc[UR60][R34.64], !P5 ;  /* 0x2800000022037fae */ /* 0x0003e8000e92187c */
[----:B------:R-:W5:Y:S04]  /*ede0*/  LDL.LU.64 R50, [R1+0x1f0] ;  /* 0x0001f00001327983 */ /* 0x000f680000300a00 */
[----:B------:R-:W5:Y:S01]  /*edf0*/  LDL.LU.64 R58, [R1+0x1e8] ;  /* 0x0001e800013a7983 */ /* 0x000f620000300a00 */
[----:B------:R-:W-:Y:S01]  /*ee00*/  ISETP.GE.U32.AND P6, PT, R244, 0x7ffffed9, PT ;  /* 0x7ffffed9f400780c */ /* 0x000fe20003fc6070 */
[----:B----4-:R-:W-:-:S04]  /*ee10*/  IMAD.WIDE R42, R2, 0x4, R66 ;  /* 0x00000004022a7825 */ /* 0x010fc800078e0242 */
[----:B-1----:R-:W-:Y:S01]  /*ee20*/  IMAD.WIDE R34, R2, 0x4, R74 ;  /* 0x0000000402227825 */ /* 0x002fe200078e024a */
[----:B------:R1:W-:Y:S01]  /*ee30*/  STL.64 [R1+0x3f0], R42 ;  /* 0x0003f02a01007387 */ /* 0x0003e20000100a00 */
[----:B------:R-:W-:-:S03]  /*ee40*/  ISETP.GE.U32.AND P5, PT, R0, 0x7ffffebc, PT ;  /* 0x7ffffebc0000780c */ /* 0x000fc60003fa6070 */
[----:B------:R4:W-:Y:S04]  /*ee50*/  STL.64 [R1+0x3f8], R34 ;  /* 0x0003f82201007387 */ /* 0x0009e80000100a00 */
[----:B------:R-:W5:Y:S04]  /*ee60*/  LDL.LU.64 R66, [R1+0x100] ;  /* 0x0001000001427983 */ /* 0x000f680000300a00 */
[----:B------:R1:W-:Y:S04]  /*ee70*/  LDGSTS.E [R3+0x28004], desc[UR60][R42.64], !P2 ;  /* 0x280040002a037fae */ /* 0x0003e8000d12187c */
[----:B------:R4:W-:Y:S04]  /*ee80*/  LDGSTS.E [R3+0x28008], desc[UR60][R34.64], !P0 ;  /* 0x2800800022037fae */ /* 0x0009e8000c12187c */
[----:B------:R-:W5:Y:S01]  /*ee90*/  LDL.LU.64 R74, [R1+0xf8] ;  /* 0x0000f800014a7983 */ /* 0x000f620000300a00 */
[C---:B--2---:R-:W-:Y:S01]  /*eea0*/  IMAD.WIDE R90, R2.reuse, 0x4, R90 ;  /* 0x00000004025a7825 */ /* 0x044fe200078e025a */
[----:B-1----:R-:W1:Y:S03]  /*eeb0*/  LDC R43, c[0x0][0x230] ;  /* 0x00008c00ff2b7b82 */ /* 0x002e660000000800 */
[C---:B------:R-:W-:Y:S01]  /*eec0*/  IMAD.WIDE R82, R2.reuse, 0x4, R82 ;  /* 0x0000000402527825 */ /* 0x040fe200078e0252 */
[----:B------:R2:W-:Y:S03]  /*eed0*/  STL.64 [R1+0x400], R90 ;  /* 0x0004005a01007387 */ /* 0x0005e60000100a00 */
[----:B----4-:R-:W-:Y:S01]  /*eee0*/  IMAD.WIDE R34, R2, 0x4, R98 ;  /* 0x0000000402227825 */ /* 0x010fe200078e0262 */
[----:B------:R4:W-:Y:S01]  /*eef0*/  STL.64 [R1+0x5c8], R82 ;  /* 0x0005c85201007387 */ /* 0x0009e20000100a00 */
[----:B------:R-:W1:Y:S03]  /*ef00*/  LDC R42, c[0x0][0x230] ;  /* 0x00008c00ff2a7b82 */ /* 0x000e660000000800 */
[----:B------:R-:W-:Y:S04]  /*ef10*/  LDGSTS.E [R3+0x2800c], desc[UR60][R90.64], !P6 ;  /* 0x2800c0005a037fae */ /* 0x000fe8000f12187c */
[----:B------:R5:W-:Y:S04]  /*ef20*/  STL.64 [R1+0x5d0], R34 ;  /* 0x0005d02201007387 */ /* 0x000be80000100a00 */
[----:B------:R-:W-:Y:S04]  /*ef30*/  LDGSTS.E [R3+0x30000], desc[UR60][R82.64], !P5 ;  /* 0x3000000052037fae */ /* 0x000fe8000e92187c */
[----:B--2---:R-:W2:Y:S04]  /*ef40*/  LDL.LU.64 R90, [R1+0xf0] ;  /* 0x0000f000015a7983 */ /* 0x004ea80000300a00 */
[----:B----4-:R-:W4:Y:S04]  /*ef50*/  LDL.LU.64 R82, [R1+0xe8] ;  /* 0x0000e80001527983 */ /* 0x010f280000300a00 */
[----:B------:R-:W4:Y:S01]  /*ef60*/  LDL.LU.64 R98, [R1+0x3e0] ;  /* 0x0003e00001627983 */ /* 0x000f220000300a00 */
[----:B------:R-:W-:-:S02]  /*ef70*/  VIADD R244, R19, 0xffffff3a ;  /* 0xffffff3a13f47836 */ /* 0x000fc40000000000 */
[----:B------:R-:W-:Y:S01]  /*ef80*/  VIADD R0, R18, 0xffffff39 ;  /* 0xffffff3912007836 */ /* 0x000fe20000000000 */
[----:B------:R-:W1:Y:S02]  /*ef90*/  LDC R19, c[0x0][0x230] ;  /* 0x00008c00ff137b82 */ /* 0x000e640000000800 */
[----:B------:R-:W-:Y:S02]  /*efa0*/  ISETP.GE.U32.AND P2, PT, R244, 0x7ffffebb, PT ;  /* 0x7ffffebbf400780c */ /* 0x000fe40003f46070 */
[----:B------:R-:W-:Y:S01]  /*efb0*/  ISETP.GE.U32.AND P0, PT, R0, 0x7ffffeba, PT ;  /* 0x7ffffeba0000780c */ /* 0x000fe20003f06070 */
[----:B------:R-:W-:-:S03]  /*efc0*/  VIADD R0, R246, 0xffffff38 ;  /* 0xffffff38f6007836 */ /* 0x000fc60000000000 */
[----:B------:R-:W5:Y:S01]  /*efd0*/  LDC R18, c[0x0][0x230] ;  /* 0x00008c00ff127b82 */ /* 0x000f620000000800 */
[----:B------:R-:W-:Y:S01]  /*efe0*/  VIADD R244, R247, 0xffffff1b ;  /* 0xffffff1bf7f47836 */ /* 0x000fe20000000000 */
[----:B------:R-:W-:Y:S01]  /*eff0*/  ISETP.GE.U32.AND P6, PT, R0, 0x7ffffeb9, PT ;  /* 0x7ffffeb90000780c */ /* 0x000fe20003fc6070 */
[----:B---3--:R-:W-:-:S03]  /*f000*/  VIADD R0, R27, 0xffffff1a ;  /* 0xffffff1a1b007836 */ /* 0x008fc60000000000 */
[----:B------:R-:W-:Y:S01]  /*f010*/  ISETP.GE.U32.AND P5, PT, R244, 0x7ffffe9c, PT ;  /* 0x7ffffe9cf400780c */ /* 0x000fe20003fa6070 */
[----:B------:R3:W-:Y:S01]  /*f020*/  LDGSTS.E [R3+0x30004], desc[UR60][R34.64], !P2 ;  /* 0x3000400022037fae */ /* 0x0007e2000d12187c */
[----:B------:R-:W-:Y:S01]  /*f030*/  VIADD R244, R26, 0xffffff75 ;  /* 0xffffff751af47836 */ /* 0x000fe20000000000 */
[----:B------:R-:W-:Y:S01]  /*f040*/  ISETP.GE.U32.AND P2, PT, R0, 0x7ffffe9b, PT ;  /* 0x7ffffe9b0000780c */ /* 0x000fe20003f46070 */
[----:B------:R-:W4:Y:S01]  /*f050*/  LDC R246, c[0x0][0x230] ;  /* 0x00008c00fff67b82 */ /* 0x000f220000000800 */
[----:B-1----:R-:W-:-:S07]  /*f060*/  VIADD R0, R19, 0xffffff19 ;  /* 0xffffff1913007836 */ /* 0x002fce0000000000 */
[----:B------:R-:W1:Y:S08]  /*f070*/  LDC R27, c[0x0][0x230] ;  /* 0x00008c00ff1b7b82 */ /* 0x000e700000000800 */
[----:B------:R-:W1:Y:S08]  /*f080*/  LDC R26, c[0x0][0x230] ;  /* 0x00008c00ff1a7b82 */ /* 0x000e700000000800 */
[----:B------:R-:W1:Y:S01]  /*f090*/  LDC R247, c[0x0][0x230] ;  /* 0x00008c00fff77b82 */ /* 0x000e620000000800 */
[----:B-----5:R-:W-:-:S04]  /*f0a0*/  IMAD.WIDE R50, R2, 0x4, R50 ;  /* 0x0000000402327825 */ /* 0x020fc800078e0232 */
[----:B---3--:R-:W-:Y:S01]  /*f0b0*/  IMAD.WIDE R34, R2, 0x4, R58 ;  /* 0x0000000402227825 */ /* 0x008fe200078e023a */
[----:B------:R3:W-:Y:S04]  /*f0c0*/  STL.64 [R1+0x5f0], R50 ;  /* 0x0005f03201007387 */ /* 0x0007e80000100a00 */
[----:B------:R-:W-:Y:S01]  /*f0d0*/  LDGSTS.E [R3+0x30008], desc[UR60][R50.64], !P0 ;  /* 0x3000800032037fae */ /* 0x000fe2000c12187c */
[----:B------:R-:W-:-:S03]  /*f0e0*/  ISETP.GE.U32.AND P0, PT, R244, 0x7ffffef6, PT ;  /* 0x7ffffef6f400780c */ /* 0x000fc60003f06070 */
[----:B------:R5:W-:Y:S01]  /*f0f0*/  STL.64 [R1+0x608], R34 ;  /* 0x0006082201007387 */ /* 0x000be20000100a00 */
[----:B------:R-:W-:-:S03]  /*f100*/  IADD3 R244, R18, -0xe8, RZ ;  /* 0xffffff1812f47810 */ /* 0x000fc60007ffe0ff */
[----:B------:R5:W-:Y:S01]  /*f110*/  LDGSTS.E [R3+0x3000c], desc[UR60][R34.64], !P6 ;  /* 0x3000c00022037fae */ /* 0x000be2000f12187c */
[----:B------:R-:W-:-:S03]  /*f120*/  ISETP.GE.U32.AND P6, PT, R0, 0x7ffffe9a, PT ;  /* 0x7ffffe9a0000780c */ /* 0x000fc60003fc6070 */
[----:B---3--:R-:W3:Y:S04]  /*f130*/  LDL.LU.64 R50, [R1+0x3d8] ;  /* 0x0003d80001327983 */ /* 0x008ee80000300a00 */
[----:B------:R-:W3:Y:S01]  /*f140*/  LDL.LU.64 R58, [R1+0x3d0] ;  /* 0x0003d000013a7983 */ /* 0x000ee20000300a00 */
[----:B-----5:R-:W-:-:S05]  /*f150*/  IMAD.WIDE R34, R2, 0x4, R66 ;  /* 0x0000000402227825 */ /* 0x020fca00078e0242 */
[----:B------:R-:W-:Y:S01]  /*f160*/  LDGSTS.E [R3+0x38000], desc[UR60][R34.64], !P5 ;  /* 0x3800000022037fae */ /* 0x000fe2000e92187c */
[----:B------:R-:W-:Y:S01]  /*f170*/  ISETP.GE.U32.AND P5, PT, R244, 0x7ffffe99, PT ;  /* 0x7ffffe99f400780c */ /* 0x000fe20003fa6070 */
[C---:B------:R-:W-:Y:S02]  /*f180*/  IMAD.WIDE R18, R2.reuse, 0x4, R74 ;  /* 0x0000000402127825 */ /* 0x040fe400078e024a */
[----:B------:R-:W-:Y:S04]  /*f190*/  STL.64 [R1+0x870], R34 ;  /* 0x0008702201007387 */ /* 0x000fe80000100a00 */
[----:B------:R5:W-:Y:S04]  /*f1a0*/  STL.64 [R1+0x878], R18 ;  /* 0x0008781201007387 */ /* 0x000be80000100a00 */
[----:B------:R-:W3:Y:S04]  /*f1b0*/  LDL.LU.64 R66, [R1+0x3c8] ;  /* 0x0003c80001427983 */ /* 0x000ee80000300a00 */
[----:B------:R-:W3:Y:S04]  /*f1c0*/  LDL.LU.64 R74, [R1+0x2e0] ;  /* 0x0002e000014a7983 */ /* 0x000ee80000300a00 */
[----:B------:R5:W-:Y:S01]  /*f1d0*/  LDGSTS.E [R3+0x38004], desc[UR60][R18.64], !P2 ;  /* 0x3800400012037fae */ /* 0x000be2000d12187c */
[C---:B--2---:R-:W-:Y:S01]  /*f1e0*/  IMAD.WIDE R90, R2.reuse, 0x4, R90 ;  /* 0x00000004025a7825 */ /* 0x044fe200078e025a */
[----:B-----5:R-:W2:Y:S03]  /*f1f0*/  LDC R19, c[0x0][0x230] ;  /* 0x00008c00ff137b82 */ /* 0x020ea60000000800 */
[C---:B----4-:R-:W-:Y:S01]  /*f200*/  IMAD.WIDE R82, R2.reuse, 0x4, R82 ;  /* 0x0000000402527825 */ /* 0x050fe200078e0252 */
[----:B------:R-:W-:Y:S04]  /*f210*/  STL.64 [R1+0x880], R90 ;  /* 0x0008805a01007387 */ /* 0x000fe80000100a00 */
[----:B------:R-:W4:Y:S01]  /*f220*/  LDC R18, c[0x0][0x230] ;  /* 0x00008c00ff127b82 */ /* 0x000f220000000800 */
[----:B------:R-:W-:Y:S01]  /*f230*/  IMAD.WIDE R34, R2, 0x4, R98 ;  /* 0x0000000402227825 */ /* 0x000fe200078e0262 */
[----:B------:R-:W-:Y:S04]  /*f240*/  LDGSTS.E [R3+0x38008], desc[UR60][R90.64], !P6 ;  /* 0x380080005a037fae */ /* 0x000fe8000f12187c */
[----:B------:R5:W-:Y:S04]  /*f250*/  STL.64 [R1+0x890], R82 ;  /* 0x0008905201007387 */ /* 0x000be80000100a00 */
[----:B------:R3:W-:Y:S04]  /*f260*/  STL.64 [R1+0x2f0], R34 ;  /* 0x0002f02201007387 */ /* 0x0007e80000100a00 */
[----:B------:R1:W-:Y:S01]  /*f270*/  LDGSTS.E [R3+0x3800c], desc[UR60][R82.64], !P5 ;  /* 0x3800c00052037fae */ /* 0x0003e2000e92187c */
[----:B------:R-:W-:-:S03]  /*f280*/  VIADD R0, R43, 0xffffff74 ;  /* 0xffffff742b007836 */ /* 0x000fc60000000000 */
[----:B------:R3:W-:Y:S04]  /*f290*/  LDGSTS.E [R4+0x20000], desc[UR60][R34.64], !P3 ;  /* 0x2000000022047fae */ /* 0x0007e8000d92187c */
[----:B-----5:R-:W5:Y:S04]  /*f2a0*/  LDL.LU.64 R82, [R1+0x2d8] ;  /* 0x0002d80001527983 */ /* 0x020f680000300a00 */
[----:B------:R-:W2:Y:S04]  /*f2b0*/  LDL.LU.64 R90, [R1+0x2d0] ;  /* 0x0002d000015a7983 */ /* 0x000ea80000300a00 */
[----:B------:R-:W4:Y:S01]  /*f2c0*/  LDL.LU.64 R98, [R1+0x2c8] ;  /* 0x0002c80001627983 */ /* 0x000f220000300a00 */
[----:B------:R-:W-:Y:S01]  /*f2d0*/  ISETP.GE.U32.AND P2, PT, R0, 0x7ffffef5, PT ;  /* 0x7ffffef50000780c */ /* 0x000fe20003f46070 */
[----:B------:R-:W-:-:S02]  /*f2e0*/  VIADD R0, R246, 0xffffff73 ;  /* 0xffffff73f6007836 */ /* 0x000fc40000000000 */
[----:B-1----:R-:W-:Y:S01]  /*f2f0*/  VIADD R3, R26, 0xffffff56 ;  /* 0xffffff561a037836 */ /* 0x002fe20000000000 */
[----:B------:R-:W1:Y:S02]  /*f300*/  LDC R246, c[0x0][0x230] ;  /* 0x00008c00fff67b82 */ /* 0x000e640000000800 */
[----:B------:R-:W-:Y:S01]  /*f310*/  ISETP.GE.U32.AND P6, PT, R0, 0x7ffffef4, PT ;  /* 0x7ffffef40000780c */ /* 0x000fe20003fc6070 */
[----:B------:R-:W-:-:S05]  /*f320*/  VIADD R0, R27, 0xffffff57 ;  /* 0xffffff571b007836 */ /* 0x000fca0000000000 */
[----:B------:R-:W-:Y:S01]  /*f330*/  ISETP.GE.U32.AND P3, PT, R0, 0x7ffffed8, PT ;  /* 0x7ffffed80000780c */ /* 0x000fe20003f66070 */
[----:B------:R-:W-:Y:S02]  /*f340*/  VIADD R0, R42, 0xffffff55 ;  /* 0xffffff552a007836 */ /* 0x000fe40000000000 */
[----:B---3--:R-:W-:-:S04]  /*f350*/  IMAD.WIDE R34, R2, 0x4, R50 ;  /* 0x0000000402227825 */ /* 0x008fc800078e0232 */
[C---:B------:R-:W-:Y:S01]  /*f360*/  IMAD.WIDE R26, R2.reuse, 0x4, R58 ;  /* 0x00000004021a7825 */ /* 0x040fe200078e023a */
[----:B------:R3:W-:Y:S04]  /*f370*/  STL.64 [R1+0x2e8], R34 ;  /* 0x0002e82201007387 */ /* 0x0007e80000100a00 */
[----:B------:R1:W-:Y:S04]  /*f380*/  STL.64 [R1+0x2f8], R26 ;  /* 0x0002f81a01007387 */ /* 0x0003e80000100a00 */
[----:B------:R3:W-:Y:S04]  /*f390*/  LDGSTS.E [R4+0x20004], desc[UR60][R34.64], !P4 ;  /* 0x2000400022047fae */ /* 0x0007e8000e12187c */
[----:B------:R-:W4:Y:S04]  /*f3a0*/  LDL.LU.64 R50, [R1+0x1e0] ;  /* 0x0001e00001327983 */ /* 0x000f280000300a00 */
[----:B------:R-:W4:Y:S01]  /*f3b0*/  LDL.LU.64 R58, [R1+0x1d8] ;  /* 0x0001d800013a7983 */ /* 0x000f220000300a00 */
[----:B------:R-:W-:-:S04]  /*f3c0*/  IMAD.WIDE R42, R2, 0x4, R66 ;  /* 0x00000004022a7825 */ /* 0x000fc800078e0242 */
[----:B---3--:R-:W-:Y:S01]  /*f3d0*/  IMAD.WIDE R34, R2, 0x4, R74 ;  /* 0x0000000402227825 */ /* 0x008fe200078e024a */
[----:B------:R2:W-:Y:S01]  /*f3e0*/  STL.64 [R1+0x300], R42 ;  /* 0x0003002a01007387 */ /* 0x0005e20000100a00 */
[----:B------:R-:W-:-:S03]  /*f3f0*/  ISETP.GE.U32.AND P4, PT, R3, 0x7ffffed7, PT ;  /* 0x7ffffed70300780c */ /* 0x000fc60003f86070 */
[----:B------:R4:W-:Y:S04]  /*f400*/  STL.64 [R1+0x3c8], R34 ;  /* 0x0003c82201007387 */ /* 0x0009e80000100a00 */
[----:B------:R-:W3:Y:S04]  /*f410*/  LDL.LU.64 R66, [R1+0x1d0] ;  /* 0x0001d00001427983 */ /* 0x000ee80000300a00 */
[----:B------:R1:W-:Y:S04]  /*f420*/  LDGSTS.E [R4+0x20008], desc[UR60][R26.64], !P0 ;  /* 0x200080001a047fae */ /* 0x0003e8000c12187c */
[----:B------:R2:W-:Y:S04]  /*f430*/  LDGSTS.E [R4+0x2000c], desc[UR60][R42.64], !P2 ;  /* 0x2000c0002a047fae */ /* 0x0005e8000d12187c */
[----:B------:R4:W-:Y:S01]  /*f440*/  LDGSTS.E [R4+0x28000], desc[UR60][R34.64], !P3 ;  /* 0x2800000022047fae */ /* 0x0009e2000d92187c */
[----:B------:R-:W-:-:S02]  /*f450*/  VIADD R244, R247, 0xffffff72 ;  /* 0xffffff72f7f47836 */ /* 0x000fc40000000000 */
[----:B------:R-:W4:Y:S01]  /*f460*/  LDC R247, c[0x0][0x230] ;  /* 0x00008c00fff77b82 */ /* 0x000f220000000800 */
[----:B-----5:R-:W-:-:S07]  /*f470*/  IMAD.WIDE R74, R2, 0x4, R82 ;  /* 0x00000004024a7825 */ /* 0x020fce00078e0252 */
[----:B-1----:R-:W1:Y:S01]  /*f480*/  LDC R26, c[0x0][0x230] ;  /* 0x00008c00ff1a7b82 */ /* 0x002e620000000800 */
[----:B------:R-:W5:Y:S01]  /*f490*/  LDL.LU.64 R82, [R1+0x1c8] ;  /* 0x0001c80001527983 */ /* 0x000f620000300a00 */
[----:B--2---:R-:W-:-:S04]  /*f4a0*/  IMAD.WIDE R42, R2, 0x4, R90 ;  /* 0x00000004022a7825 */ /* 0x004fc800078e025a */
[----:B----4-:R-:W-:Y:S01]  /*f4b0*/  IMAD.WIDE R34, R2, 0x4, R98 ;  /* 0x0000000402227825 */ /* 0x010fe200078e0262 */
[----:B------:R2:W-:Y:S01]  /*f4c0*/  STL.64 [R1+0x3d0], R74 ;  /* 0x0003d04a01007387 */ /* 0x0005e20000100a00 */
[----:B------:R-:W4:Y:S03]  /*f4d0*/  LDC R27, c[0x0][0x230] ;  /* 0x00008c00ff1b7b82 */ /* 0x000f260000000800 */
[----:B------:R1:W-:Y:S04]  /*f4e0*/  STL.64 [R1+0x3d8], R42 ;  /* 0x0003d82a01007387 */ /* 0x0003e80000100a00 */
[----:B------:R1:W-:Y:S04]  /*f4f0*/  STL.64 [R1+0x3e0], R34 ;  /* 0x0003e02201007387 */ /* 0x0003e80000100a00 */
[----:B------:R-:W4:Y:S04]  /*f500*/  LDL.LU.64 R98, [R1+0xe0] ;  /* 0x0000e00001627983 */ /* 0x000f280000300a00 */
[----:B------:R-:W-:Y:S04]  /*f510*/  LDGSTS.E [R4+0x28004], desc[UR60][R74.64], !P4 ;  /* 0x280040004a047fae */ /* 0x000fe8000e12187c */
[----:B--2---:R-:W2:Y:S04]  /*f520*/  LDL.LU.64 R74, [R1+0xd8] ;  /* 0x0000d800014a7983 */ /* 0x004ea80000300a00 */
[----:B------:R-:W2:Y:S01]  /*f530*/  LDL.LU.64 R90, [R1+0xd0] ;  /* 0x0000d000015a7983 */ /* 0x000ea20000300a00 */
[----:B------:R-:W-:-:S02]  /*f540*/  ISETP.GE.U32.AND P5, PT, R244, 0x7ffffef3, PT ;  /* 0x7ffffef3f400780c */ /* 0x000fc40003fa6070 */
[----:B------:R-:W1:Y:S01]  /*f550*/  LDC R244, c[0x0][0x230] ;  /* 0x00008c00fff47b82 */ /* 0x000e620000000800 */
[----:B------:R-:W-:Y:S01]  /*f560*/  ISETP.GE.U32.AND P0, PT, R0, 0x7ffffed6, PT ;  /* 0x7ffffed60000780c */ /* 0x000fe20003f06070 */
[----:B------:R-:W-:Y:S02]  /*f570*/  VIADD R3, R19, 0xffffff54 ;  /* 0xffffff5413037836 */ /* 0x000fe40000000000 */
[----:B------:R-:W-:-:S04]  /*f580*/  VIADD R0, R18, 0xffffff37 ;  /* 0xffffff3712007836 */ /* 0x000fc80000000000 */
[----:B------:R-:W1:Y:S01]  /*f590*/  LDC R19, c[0x0][0x230] ;  /* 0x00008c00ff137b82 */ /* 0x000e620000000800 */
[----:B------:R-:W-:Y:S02]  /*f5a0*/  ISETP.GE.U32.AND P2, PT, R3, 0x7ffffed5, PT ;  /* 0x7ffffed50300780c */ /* 0x000fe40003f46070 */
[----:B------:R-:W-:-:S03]  /*f5b0*/  ISETP.GE.U32.AND P3, PT, R0, 0x7ffffeb8, PT ;  /* 0x7ffffeb80000780c */ /* 0x000fc60003f66070 */
[----:B------:R1:W-:Y:S02]  /*f5c0*/  LDGSTS.E [R4+0x28008], desc[UR60][R42.64], !P0 ;  /* 0x280080002a047fae */ /* 0x0003e4000c12187c */
[----:B------:R-:W3:Y:S01]  /*f5d0*/  LDC R18, c[0x0][0x230] ;  /* 0x00008c00ff127b82 */ /* 0x000ee20000000800 */
[----:B------:R-:W-:Y:S02]  /*f5e0*/  VIADD R3, R246, 0xffffff35 ;  /* 0xffffff35f6037836 */ /* 0x000fe40000000000 */
[----:B-1----:R-:W-:-:S03]  /*f5f0*/  VIADD R0, R244, 0xffffff36 ;  /* 0xffffff36f4007836 */ /* 0x002fc60000000000 */
[----:B------:R-:W-:Y:S01]  /*f600*/  ISETP.GE.U32.AND P0, PT, R3, 0x7ffffeb6, PT ;  /* 0x7ffffeb60300780c */ /* 0x000fe20003f06070 */
[----:B------:R1:W-:Y:S01]  /*f610*/  LDGSTS.E [R4+0x2800c], desc[UR60][R34.64], !P2 ;  /* 0x2800c00022047fae */ /* 0x0003e2000d12187c */
[----:B------:R-:W2:Y:S01]  /*f620*/  LDC R246, c[0x0][0x230] ;  /* 0x00008c00fff67b82 */ /* 0x000ea20000000800 */
[----:B------:R-:W-:Y:S01]  /*f630*/  ISETP.GE.U32.AND P4, PT, R0, 0x7ffffeb7, PT ;  /* 0x7ffffeb70000780c */ /* 0x000fe20003f86070 */
[----:B------:R-:W-:Y:S02]  /*f640*/  VIADD R0, R247, 0xffffff34 ;  /* 0xffffff34f7007836 */ /* 0x000fe40000000000 */
[----:B------:R-:W-:-:S03]  /*f650*/  VIADD R3, R26, 0xffffff71 ;  /* 0xffffff711a037836 */ /* 0x000fc60000000000 */
[----:B------:R-:W-:Y:S01]  /*f660*/  ISETP.GE.U32.AND P2, PT, R0, 0x7ffffeb5, PT ;  /* 0x7ffffeb50000780c */ /* 0x000fe20003f46070 */
[----:B------:R-:W-:Y:S01]  /*f670*/  VIADD R0, R19, 0xffffff17 ;  /* 0xffffff1713007836 */ /* 0x000fe20000000000 */
[----:B------:R-:W2:Y:S08]  /*f680*/  LDC R244, c[0x0][0x230] ;  /* 0x00008c00fff47b82 */ /* 0x000eb00000000800 */
[----:B------:R-:W2:Y:S08]  /*f690*/  LDC R247, c[0x0][0x230] ;  /* 0x00008c00fff77b82 */ /* 0x000eb00000000800 */
[----:B------:R-:W2:Y:S01]  /*f6a0*/  LDC R26, c[0x0][0x230] ;  /* 0x00008c00ff1a7b82 */ /* 0x000ea20000000800 */
[----:B------:R-:W-:-:S04]  /*f6b0*/  IMAD.WIDE R42, R2, 0x4, R50 ;  /* 0x00000004022a7825 */ /* 0x000fc800078e0232 */
[----:B-1----:R-:W-:Y:S01]  /*f6c0*/  IMAD.WIDE R34, R2, 0x4, R58 ;  /* 0x0000000402227825 */ /* 0x002fe200078e023a */
[----:B------:R1:W-:Y:S04]  /*f6d0*/  STL.64 [R1+0x570], R42 ;  /* 0x0005702a01007387 */ /* 0x0003e80000100a00 */
[----:B------:R1:W-:Y:S01]  /*f6e0*/  LDGSTS.E [R4+0x30000], desc[UR60][R42.64], !P3 ;  /* 0x300000002a047fae */ /* 0x0003e2000d92187c */
[----:B------:R-:W-:Y:S01]  /*f6f0*/  ISETP.GE.U32.AND P3, PT, R3, 0x7ffffef2, PT ;  /* 0x7ffffef20300780c */ /* 0x000fe20003f66070 */
[----:B---3--:R-:W-:Y:S02]  /*f700*/  VIADD R3, R18, 0xffffff16 ;  /* 0xffffff1612037836 */ /* 0x008fe40000000000 */
[----:B------:R3:W-:Y:S04]  /*f710*/  STL.64 [R1+0x588], R34 ;  /* 0x0005882201007387 */ /* 0x0007e80000100a00 */
[----:B------:R3:W-:Y:S01]  /*f720*/  LDGSTS.E [R4+0x30004], desc[UR60][R34.64], !P4 ;  /* 0x3000400022047fae */ /* 0x0007e2000e12187c */
[----:B------:R-:W-:-:S03]  /*f730*/  ISETP.GE.U32.AND P4, PT, R0, 0x7ffffe98, PT ;  /* 0x7ffffe980000780c */ /* 0x000fc60003f86070 */
[----:B------:R-:W2:Y:S01]  /*f740*/  LDL.LU.64 R50, [R1+0xc8] ;  /* 0x0000c80001327983 */ /* 0x000ea20000300a00 */
[----:B-1----:R-:W1:Y:S03]  /*f750*/  LDC R42, c[0x0][0x230] ;  /* 0x00008c00ff2a7b82 */ /* 0x002e660000000800 */
[----:B------:R-:W2:Y:S01]  /*f760*/  LDL.LU.64 R58, [R1+0x3c0] ;  /* 0x0003c000013a7983 */ /* 0x000ea20000300a00 */
[----:B---3--:R-:W-:-:S05]  /*f770*/  IMAD.WIDE R34, R2, 0x4, R66 ;  /* 0x0000000402227825 */ /* 0x008fca00078e0242 */
[----:B------:R-:W-:Y:S01]  /*f780*/  LDGSTS.E [R4+0x30008], desc[UR60][R34.64], !P0 ;  /* 0x3000800022047fae */ /* 0x000fe2000c12187c */
[----:B------:R-:W-:-:S03]  /*f790*/  ISETP.GE.U32.AND P0, PT, R3, 0x7ffffe97, PT ;  /* 0x7ffffe970300780c */ /* 0x000fc60003f06070 */
[----:B------:R-:W-:Y:S01]  /*f7a0*/  STL.64 [R1+0x590], R34 ;  /* 0x0005902201007387 */ /* 0x000fe20000100a00 */
[----:B-----5:R-:W-:-:S05]  /*f7b0*/  IMAD.WIDE R18, R2, 0x4, R82 ;  /* 0x0000000402127825 */ /* 0x020fca00078e0252 */
[----:B------:R3:W-:Y:S04]  /*f7c0*/  STL.64 [R1+0x5a8], R18 ;  /* 0x0005a81201007387 */ /* 0x0007e80000100a00 */
[----:B------:R-:W5:Y:S04]  /*f7d0*/  LDL.LU.64 R66, [R1+0x3b8] ;  /* 0x0003b80001427983 */ /* 0x000f680000300a00 */
[----:B------:R3:W-:Y:S01]  /*f7e0*/  LDGSTS.E [R4+0x3000c], desc[UR60][R18.64], !P2 ;  /* 0x3000c00012047fae */ /* 0x0007e2000d12187c */
[----:B----4-:R-:W-:-:S03]  /*f7f0*/  IMAD.WIDE R82, R2, 0x4, R98 ;  /* 0x0000000402527825 */ /* 0x010fc600078e0262 */
[----:B------:R-:W4:Y:S04]  /*f800*/  LDL.LU.64 R98, [R1+0x3b0] ;  /* 0x0003b00001627983 */ /* 0x000f280000300a00 */
[----:B------:R-:W-:Y:S01]  /*f810*/  STL.64 [R1+0x810], R82 ;  /* 0x0008105201007387 */ /* 0x000fe20000100a00 */
[----:B--2---:R-:W-:-:S03]  /*f820*/  IMAD.WIDE R74, R2, 0x4, R74 ;  /* 0x00000004024a7825 */ /* 0x004fc600078e024a */
[----:B------:R-:W-:Y:S01]  /*f830*/  LDGSTS.E [R4+0x38000], desc[UR60][R82.64], !P4 ;  /* 0x3800000052047fae */ /* 0x000fe2000e12187c */
[----:B---3--:R-:W2:Y:S01]  /*f840*/  LDC R19, c[0x0][0x230] ;  /* 0x00008c00ff137b82 */ /* 0x008ea20000000800 */
[----:B------:R-:W-:Y:S02]  /*f850*/  IMAD.WIDE R34, R2, 0x4, R90 ;  /* 0x0000000402227825 */ /* 0x000fe400078e025a */
[----:B------:R3:W-:Y:S04]  /*f860*/  STL.64 [R1+0x818], R74 ;  /* 0x0008184a01007387 */ /* 0x0007e80000100a00 */
[----:B------:R1:W-:Y:S01]  /*f870*/  STL.64 [R1+0x828], R34 ;  /* 0x0008282201007387 */ /* 0x0003e20000100a00 */
[----:B------:R-:W-:Y:S01]  /*f880*/  VIADD R0, R27, 0xffffff15 ;  /* 0xffffff151b007836 */ /* 0x000fe20000000000 */
[----:B------:R-:W2:Y:S02]  /*f890*/  LDC R18, c[0x0][0x230] ;  /* 0x00008c00ff127b82 */ /* 0x000ea40000000800 */
[----:B------:R-:W-:Y:S04]  /*f8a0*/  LDGSTS.E [R4+0x38004], desc[UR60][R74.64], !P0 ;  /* 0x380040004a047fae */ /* 0x000fe8000c12187c */
[----:B---3--:R-:W3:Y:S04]  /*f8b0*/  LDL.LU.64 R74, [R1+0x3a8] ;  /* 0x0003a800014a7983 */ /* 0x008ee80000300a00 */
[----:B------:R-:W2:Y:S04]  /*f8c0*/  LDL.LU.64 R82, [R1+0x2c0] ;  /* 0x0002c00001527983 */ /* 0x000ea80000300a00 */
[----:B------:R-:W2:Y:S01]  /*f8d0*/  LDL.LU.64 R90, [R1+0x2b8] ;  /* 0x0002b800015a7983 */ /* 0x000ea20000300a00 */
[----:B------:R-:W-:Y:S01]  /*f8e0*/  ISETP.GE.U32.AND P2, PT, R0, 0x7ffffe96, PT ;  /* 0x7ffffe960000780c */ /* 0x000fe20003f46070 */
[----:B------:R-:W-:-:S02]  /*f8f0*/  VIADD R0, R246, 0xffffff14 ;  /* 0xffffff14f6007836 */ /* 0x000fc40000000000 */
[----:B------:R-:W-:Y:S01]  /*f900*/  VIADD R3, R244, 0xffffff70 ;  /* 0xffffff70f4037836 */ /* 0x000fe20000000000 */
[----:B------:R-:W2:Y:S02]  /*f910*/  LDC R246, c[0x0][0x230] ;  /* 0x00008c00fff67b82 */ /* 0x000ea40000000800 */
[----:B------:R-:W-:Y:S01]  /*f920*/  ISETP.GE.U32.AND P4, PT, R0, 0x7ffffe95, PT ;  /* 0x7ffffe950000780c */ /* 0x000fe20003f86070 */
[----:B------:R-:W-:Y:S01]  /*f930*/  VIADD R0, R247, 0xffffff6f ;  /* 0xffffff6ff7007836 */ /* 0x000fe20000000000 */
[----:B------:R-:W-:Y:S01]  /*f940*/  ISETP.GE.U32.AND P0, PT, R3, 0x7ffffef1, PT ;  /* 0x7ffffef10300780c */ /* 0x000fe20003f06070 */
[----:B------:R-:W-:-:S03]  /*f950*/  VIADD R3, R26, 0xffffff6e ;  /* 0xffffff6e1a037836 */ /* 0x000fc60000000000 */
[----:B------:R-:W2:Y:S01]  /*f960*/  LDC R244, c[0x0][0x230] ;  /* 0x00008c00fff47b82 */ /* 0x000ea20000000800 */
[----:B------:R1:W-:Y:S01]  /*f970*/  LDGSTS.E [R4+0x38008], desc[UR60][R34.64], !P2 ;  /* 0x3800800022047fae */ /* 0x0003e2000d12187c */
[----:B------:R-:W-:Y:S01]  /*f980*/  ISETP.GE.U32.AND P2, PT, R0, 0x7ffffef0, PT ;  /* 0x7ffffef00000780c */ /* 0x000fe20003f46070 */
[----:B-1----:R-:W-:-:S05]  /*f990*/  VIADD R0, R42, 0xffffff53 ;  /* 0xffffff532a007836 */ /* 0x002fca0000000000 */
[----:B------:R-:W1:Y:S01]  /*f9a0*/  LDC R247, c[0x0][0x230] ;  /* 0x00008c00fff77b82 */ /* 0x000e620000000800 */
[----:B------:R-:W-:-:S04]  /*f9b0*/  IMAD.WIDE R34, R2, 0x4, R50 ;  /* 0x0000000402227825 */ /* 0x000fc800078e0232 */
[C---:B------:R-:W-:Y:S01]  /*f9c0*/  IMAD.WIDE R26, R2.reuse, 0x4, R58 ;  /* 0x00000004021a7825 */ /* 0x040fe200078e023a */
[----:B------:R4:W-:Y:S04]  /*f9d0*/  STL.64 [R1+0x838], R34 ;  /* 0x0008382201007387 */ /* 0x0009e80000100a00 */
[----:B------:R1:W-:Y:S04]  /*f9e0*/  STL.64 [R1+0x2d0], R26 ;  /* 0x0002d01a01007387 */ /* 0x0003e80000100a00 */
[----:B------:R1:W-:Y:S04]  /*f9f0*/  LDGSTS.E [R4+0x3800c], desc[UR60][R34.64], !P4 ;  /* 0x3800c00022047fae */ /* 0x0003e8000e12187c */
[----:B------:R-:W2:Y:S04]  /*fa00*/  LDL.LU.64 R50, [R1+0x2b0] ;  /* 0x0002b00001327983 */ /* 0x000ea80000300a00 */
[----:B------:R-:W2:Y:S04]  /*fa10*/  LDL.LU.64 R58, [R1+0x2a8] ;  /* 0x0002a800013a7983 */ /* 0x000ea80000300a00 */
[----:B------:R3:W-:Y:S01]  /*fa20*/  LDGSTS.E [R5+0x20000], desc[UR60][R26.64], !P6 ;  /* 0x200000001a057fae */ /* 0x0007e2000f12187c */
[----:B-1----:R-:W1:Y:S01]  /*fa30*/  LDC R4, c[0x0][0x230] ;  /* 0x00008c00ff047b82 */ /* 0x002e620000000800 */
[----:B-----5:R-:W-:-:S04]  /*fa40*/  IMAD.WIDE R42, R2, 0x4, R66 ;  /* 0x00000004022a7825 */ /* 0x020fc800078e0242 */
[C---:B----4-:R-:W-:Y:S01]  /*fa50*/  IMAD.WIDE R34, R2.reuse, 0x4, R98 ;  /* 0x0000000402227825 */ /* 0x050fe200078e0262 */
[----:B------:R2:W-:Y:S03]  /*fa60*/  STL.64 [R1+0x2c8], R42 ;  /* 0x0002c82a01007387 */ /* 0x0005e60000100a00 */
[C---:B---3--:R-:W-:Y:S01]  /*fa70*/  IMAD.WIDE R74, R2.reuse, 0x4, R74 ;  /* 0x00000004024a7825 */ /* 0x048fe200078e024a */
[----:B------:R3:W-:Y:S01]  /*fa80*/  STL.64 [R1+0x2d8], R34 ;  /* 0x0002d82201007387 */ /* 0x0007e20000100a00 */
[----:B------:R-:W-:Y:S01]  /*fa90*/  ISETP.GE.U32.AND P4, PT, R3, 0x7ffffeef, PT ;  /* 0x7ffffeef0300780c */ /* 0x000fe20003f86070 */
[----:B------:R-:W4:Y:S02]  /*faa0*/  LDC R27, c[0x0][0x230] ;  /* 0x00008c00ff1b7b82 */ /* 0x000f240000000800 */
[----:B------:R-:W5:Y:S04]  /*fab0*/  LDL.LU.64 R66, [R1+0x1c0] ;  /* 0x0001c00001427983 */ /* 0x000f680000300a00 */
[----:B------:R2:W-:Y:S02]  /*fac0*/  LDGSTS.E [R5+0x20004], desc[UR60][R42.64], !P5 ;  /* 0x200040002a057fae */ /* 0x0005e4000e92187c */
[----:B------:R-:W1:Y:S02]  /*fad0*/  LDC R26, c[0x0][0x230] ;  /* 0x00008c00ff1a7b82 */ /* 0x000e640000000800 */
[----:B------:R3:W-:Y:S04]  /*fae0*/  LDGSTS.E [R5+0x20008], desc[UR60][R34.64], !P3 ;  /* 0x2000800022057fae */ /* 0x0007e8000d92187c */
[----:B------:R-:W5:Y:S01]  /*faf0*/  LDL.LU.64 R98, [R1+0x1b8] ;  /* 0x0001b80001627983 */ /* 0x000f620000300a00 */
[----:B--2---:R-:W-:-:S03]  /*fb00*/  IMAD.WIDE R42, R2, 0x4, R82 ;  /* 0x00000004022a7825 */ /* 0x004fc600078e0252 */
[----:B------:R2:W-:Y:S01]  /*fb10*/  STL.64 [R1+0x2e0], R74 ;  /* 0x0002e04a01007387 */ /* 0x0005e20000100a00 */
[----:B---3--:R-:W-:-:S03]  /*fb20*/  IMAD.WIDE R34, R2, 0x4, R90 ;  /* 0x0000000402227825 */ /* 0x008fc600078e025a */
[----:B------:R3:W-:Y:S04]  /*fb30*/  STL.64 [R1+0x3a8], R42 ;  /* 0x0003a82a01007387 */ /* 0x0007e80000100a00 */
[----:B------:R-:W-:Y:S04]  /*fb40*/  LDGSTS.E [R5+0x2000c], desc[UR60][R74.64], !P0 ;  /* 0x2000c0004a057fae */ /* 0x000fe8000c12187c */
[----:B------:R3:W-:Y:S04]  /*fb50*/  STL.64 [R1+0x3b0], R34 ;  /* 0x0003b02201007387 */ /* 0x0007e80000100a00 */
[----:B--2---:R-:W2:Y:S04]  /*fb60*/  LDL.LU.64 R74, [R1+0x1b0] ;  /* 0x0001b000014a7983 */ /* 0x004ea80000300a00 */
[----:B------:R-:W2:Y:S04]  /*fb70*/  LDL.LU.64 R82, [R1+0x1a8] ;  /* 0x0001a80001527983 */ /* 0x000ea80000300a00 */
[----:B------:R-:W2:Y:S01]  /*fb80*/  LDL.LU.64 R90, [R1+0xc0] ;  /* 0x0000c000015a7983 */ /* 0x000ea20000300a00 */
[----:B------:R-:W-:Y:S01]  /*fb90*/  ISETP.GE.U32.AND P6, PT, R0, 0x7ffffed4, PT ;  /* 0x7ffffed40000780c */ /* 0x000fe20003fc6070 */
[----:B------:R-:W-:-:S02]  /*fba0*/  VIADD R3, R19, 0xffffff52 ;  /* 0xffffff5213037836 */ /* 0x000fc40000000000 */
[----:B------:R-:W-:Y:S01]  /*fbb0*/  VIADD R0, R18, 0xffffff51 ;  /* 0xffffff5112007836 */ /* 0x000fe20000000000 */
[----:B------:R-:W3:Y:S02]  /*fbc0*/  LDC R19, c[0x0][0x230] ;  /* 0x00008c00ff137b82 */ /* 0x000ee40000000800 */
[----:B------:R-:W-:Y:S02]  /*fbd0*/  ISETP.GE.U32.AND P5, PT, R3, 0x7ffffed3, PT ;  /* 0x7ffffed30300780c */ /* 0x000fe40003fa6070 */
[----:B------:R-:W-:Y:S01]  /*fbe0*/  ISETP.GE.U32.AND P3, PT, R0, 0x7ffffed2, PT ;  /* 0x7ffffed20000780c */ /* 0x000fe20003f66070 */
[----:B------:R-:W-:-:S03]  /*fbf0*/  VIADD R0, R244, 0xffffff50 ;  /* 0xffffff50f4007836 */ /* 0x000fc60000000000 */
[----:B------:R-:W1:Y:S01]  /*fc00*/  LDC R18, c[0x0][0x230] ;  /* 0x00008c00ff127b82 */ /* 0x000e620000000800 */
[----:B------:R1:W-:Y:S01]  /*fc10*/  LDGSTS.E [R5+0x28000], desc[UR60][R42.64], !P6 ;  /* 0x280000002a057fae */ /* 0x0003e2000f12187c */
[----:B------:R-:W-:Y:S01]  /*fc20*/  ISETP.GE.U32.AND P0, PT, R0, 0x7ffffed1, PT ;  /* 0x7ffffed10000780c */ /* 0x000fe20003f06070 */
[----:B------:R-:W-:Y:S02]  /*fc30*/  VIADD R3, R246, 0xffffff33 ;  /* 0xffffff33f6037836 */ /* 0x000fe40000000000 */
[----:B------:R-:W-:Y:S02]  /*fc40*/  VIADD R0, R247, 0xffffff32 ;  /* 0xffffff32f7007836 */ /* 0x000fe40000000000 */
[----:B------:R1:W-:Y:S01]  /*fc50*/  LDGSTS.E [R5+0x28004], desc[UR60][R34.64], !P5 ;  /* 0x2800400022057fae */ /* 0x0003e2000e92187c */
[----:B------:R-:W-:Y:S01]  /*fc60*/  ISETP.GE.U32.AND P6, PT, R3, 0x7ffffeb4, PT ;  /* 0x7ffffeb40300780c */ /* 0x000fe20003fc6070 */
[----:B----4-:R-:W-:Y:S01]  /*fc70*/  VIADD R3, R27, 0xffffff6d ;  /* 0xffffff6d1b037836 */ /* 0x010fe20000000000 */
[----:B------:R-:W-:Y:S01]  /*fc80*/  ISETP.GE.U32.AND P5, PT, R0, 0x7ffffeb3, PT ;  /* 0x7ffffeb30000780c */ /* 0x000fe20003fa6070 */
[----:B------:R-:W4:Y:S01]  /*fc90*/  LDC R244, c[0x0][0x230] ;  /* 0x00008c00fff47b82 */ /* 0x000f220000000800 */
[----:B---3--:R-:W-:-:S07]  /*fca0*/  IADD3 R0, R19, -0xcf, RZ ;  /* 0xffffff3113007810 */ /* 0x008fce0007ffe0ff */
[----:B------:R-:W3:Y:S08]  /*fcb0*/  LDC R246, c[0x0][0x230] ;  /* 0x00008c00fff67b82 */ /* 0x000ef00000000800 */
[----:B------:R-:W3:Y:S08]  /*fcc0*/  LDC R27, c[0x0][0x230] ;  /* 0x00008c00ff1b7b82 */ /* 0x000ef00000000800 */
[----:B------:R-:W3:Y:S01]  /*fcd0*/  LDC R247, c[0x0][0x230] ;  /* 0x00008c00fff77b82 */ /* 0x000ee20000000800 */
[----:B-1----:R-:W-:-:S04]  /*fce0*/  IMAD.WIDE R42, R2, 0x4, R50 ;  /* 0x00000004022a7825 */ /* 0x002fc800078e0232 */
[----:B------:R-:W-:Y:S01]  /*fcf0*/  IMAD.WIDE R34, R2, 0x4, R58 ;  /* 0x0000000402227825 */ /* 0x000fe200078e023a */
[----:B------:R-:W-:Y:S04]  /*fd00*/  STL.64 [R1+0x3b8], R42 ;  /* 0x0003b82a01007387 */ /* 0x000fe80000100a00 */
[----:B------:R-:W-:Y:S04]  /*fd10*/  LDGSTS.E [R5+0x28008], desc[UR60][R42.64], !P3 ;  /* 0x280080002a057fae */ /* 0x000fe8000d92187c */
[----:B------:R5:W-:Y:S04]  /*fd20*/  STL.64 [R1+0x3c0], R34 ;  /* 0x0003c02201007387 */ /* 0x000be80000100a00 */
[----:B------:R5:W-:Y:S01]  /*fd30*/  LDGSTS.E [R5+0x2800c], desc[UR60][R34.64], !P0 ;  /* 0x2800c00022057fae */ /* 0x000be2000c12187c */
[----:B------:R-:W-:Y:S01]  /*fd40*/  ISETP.GE.U32.AND P3, PT, R3, 0x7ffffeee, PT ;  /* 0x7ffffeee0300780c */ /* 0x000fe20003f66070 */
[----:B------:R-:W-:Y:S01]  /*fd50*/  VIADD R3, R18, 0xffffff30 ;  /* 0xffffff3012037836 */ /* 0x000fe20000000000 */
[----:B------:R-:W-:Y:S01]  /*fd60*/  ISETP.GE.U32.AND P0, PT, R0, 0x7ffffeb2, PT ;  /* 0x7ffffeb20000780c */ /* 0x000fe20003f06070 */
[----:B------:R-:W3:Y:S01]  /*fd70*/  LDL.LU.64 R50, [R1+0xb8] ;  /* 0x0000b80001327983 */ /* 0x000ee20000300a00 */
[----:B-----5:R-:W-:-:S05]  /*fd80*/  IMAD.WIDE R34, R2, 0x4, R66 ;  /* 0x0000000402227825 */ /* 0x020fca00078e0242 */
[----:B------:R1:W-:Y:S04]  /*fd90*/  STL.64 [R1+0x510], R34 ;  /* 0x0005102201007387 */ /* 0x0003e80000100a00 */
[----:B------:R-:W5:Y:S01]  /*fda0*/  LDL.LU.64 R58, [R1+0xb0] ;  /* 0x0000b000013a7983 */ /* 0x000f620000300a00 */
[----:B------:R-:W-:-:S03]  /*fdb0*/  IMAD.WIDE R18, R2, 0x4, R98 ;  /* 0x0000000402127825 */ /* 0x000fc600078e0262 */
[----:B------:R1:W-:Y:S04]  /*fdc0*/  LDGSTS.E [R5+0x30000], desc[UR60][R34.64], !P6 ;  /* 0x3000000022057fae */ /* 0x0003e8000f12187c */
[----:B------:R4:W-:Y:S04]  /*fdd0*/  STL.64 [R1+0x528], R18 ;  /* 0x0005281201007387 */ /* 0x0009e80000100a00 */
[----:B------:R-:W5:Y:S04]  /*fde0*/  LDL.LU.64 R98, [R1+0xa8] ;  /* 0x0000a80001627983 */ /* 0x000f680000300a00 */
[----:B------:R-:W5:Y:S04]  /*fdf0*/  LDL.LU.64 R66, [R1+0x3a0] ;  /* 0x0003a00001427983 */ /* 0x000f680000300a00 */
[----:B------:R4:W-:Y:S01]  /*fe00*/  LDGSTS.E [R5+0x30004], desc[UR60][R18.64], !P5 ;  /* 0x3000400012057fae */ /* 0x0009e2000e92187c */
[----:B--2---:R-:W-:-:S04]  /*fe10*/  IMAD.WIDE R74, R2, 0x4, R74 ;  /* 0x00000004024a7825 */ /* 0x004fc800078e024a */
[C---:B------:R-:W-:Y:S01]  /*fe20*/  IMAD.WIDE R42, R2.reuse, 0x4, R82 ;  /* 0x00000004022a7825 */ /* 0x040fe200078e0252 */
[----:B------:R2:W-:Y:S03]  /*fe30*/  STL.64 [R1+0x548], R74 ;  /* 0x0005484a01007387 */ /* 0x0005e60000100a00 */
[----:B-1----:R-:W-:Y:S01]  /*fe40*/  IMAD.WIDE R34, R2, 0x4, R90 ;  /* 0x0000000402227825 */ /* 0x002fe200078e025a */
[----:B------:R-:W-:Y:S01]  /*fe50*/  STL.64 [R1+0x550], R42 ;  /* 0x0005502a01007387 */ /* 0x000fe20000100a00 */
[----:B------:R-:W-:Y:S01]  /*fe60*/  ISETP.GE.U32.AND P6, PT, R3, 0x7ffffeb1, PT ;  /* 0x7ffffeb10300780c */ /* 0x000fe20003fc6070 */
[----:B----4-:R-:W1:Y:S02]  /*fe70*/  LDC R18, c[0x0][0x230] ;  /* 0x00008c00ff127b82 */ /* 0x010e640000000800 */
[----:B------:R-:W-:Y:S04]  /*fe80*/  LDGSTS.E [R5+0x30008], desc[UR60][R74.64], !P0 ;  /* 0x300080004a057fae */ /* 0x000fe8000c12187c */
[----:B------:R4:W-:Y:S01]  /*fe90*/  STL.64 [R1+0x7b0], R34 ;  /* 0x0007b02201007387 */ /* 0x0009e20000100a00 */
[----:B------:R-:W-:Y:S01]  /*fea0*/  VIADD R0, R26, 0xffffff13 ;  /* 0xffffff131a007836 */ /* 0x000fe20000000000 */
[----:B------:R-:W1:Y:S01]  /*feb0*/  LDC R19, c[0x0][0x230] ;  /* 0x00008c00ff137b82 */ /* 0x000e620000000800 */
[----:B------:R-:W-:-:S03]  /*fec0*/  VIADD R3, R244, 0xffffff11 ;  /* 0xffffff11f4037836 */ /* 0x000fc60000000000 */
[----:B------:R-:W-:Y:S04]  /*fed0*/  LDGSTS.E [R5+0x3000c], desc[UR60][R42.64], !P6 ;  /* 0x3000c0002a057fae */ /* 0x000fe8000f12187c */
[----:B--2---:R-:W2:Y:S01]  /*fee0*/  LDL.LU.64 R74, [R1+0x398] ;  /* 0x00039800014a7983 */ /* 0x004ea20000300a00 */
[----:B------:R-:W1:Y:S03]  /*fef0*/  LDC R26, c[0x0][0x230] ;  /* 0x00008c00ff1a7b82 */ /* 0x000e660000000800 */
[----:B------:R-:W2:Y:S04]  /*ff00*/  LDL.LU.64 R82, [R1+0x390] ;  /* 0x0003900001527983 */ /* 0x000ea80000300a00 */
[----:B------:R-:W2:Y:S01]  /*ff10*/  LDL.LU.64 R90, [R1+0x388] ;  /* 0x00038800015a7983 */ /* 0x000ea20000300a00 */
[----:B------:R-:W-:Y:S01]  /*ff20*/  ISETP.GE.U32.AND P5, PT, R0, 0x7ffffe94, PT ;  /* 0x7ffffe940000780c */ /* 0x000fe20003fa6070 */
[----:B------:R-:W-:Y:S01]  /*ff30*/  VIADD R0, R4, 0xffffff12 ;  /* 0xffffff1204007836 */ /* 0x000fe20000000000 */
[----:B------:R-:W2:Y:S01]  /*ff40*/  LDC R244, c[0x0][0x230] ;  /* 0x00008c00fff47b82 */ /* 0x000ea20000000800 */
[----:B------:R-:W-:-:S03]  /*ff50*/  ISETP.GE.U32.AND P6, PT, R3, 0x7ffffe92, PT ;  /* 0x7ffffe920300780c */ /* 0x000fc60003fc6070 */
[----:B------:R-:W-:Y:S01]  /*ff60*/  ISETP.GE.U32.AND P0, PT, R0, 0x7ffffe93, PT ;  /* 0x7ffffe930000780c */ /* 0x000fe20003f06070 */
[----:B---3--:R-:W-:-:S03]  /*ff70*/  VIADD R0, R246, 0xffffff10 ;  /* 0xffffff10f6007836 */ /* 0x008fc60000000000 */
[----:B------:R-:W3:Y:S03]  /*ff80*/  LDC R4, c[0x0][0x230] ;  /* 0x00008c00ff047b82 */ /* 0x000ee60000000800 */
[----:B------:R4:W-:Y:S01]  /*ff90*/  LDGSTS.E [R5+0x38000], desc[UR60][R34.64], !P5 ;  /* 0x3800000022057fae */ /* 0x0009e2000e92187c */
[----:B------:R-:W-:Y:S01]  /*ffa0*/  ISETP.GE.U32.AND P5, PT, R0, 0x7ffffe91, PT ;  /* 0x7ffffe910000780c */ /* 0x000fe20003fa6070 */
[----:B------:R-:W-:Y:S02]  /*ffb0*/  VIADD R3, R27, 0xffffff6c ;  /* 0xffffff6c1b037836 */ /* 0x000fe40000000000 */
[----:B------:R-:W-:Y:S01]  /*ffc0*/  VIADD R0, R247, 0xffffff6b ;  /* 0xffffff6bf7007836 */ /* 0x000fe20000000000 */
[----:B------:R-:W2:Y:S08]  /*ffd0*/  LDC R246, c[0x0][0x230] ;  /* 0x00008c00fff67b82 */ /* 0x000eb00000000800 */
[----:B------:R-:W2:Y:S01]  /*ffe0*/  LDC R247, c[0x0][0x230] ;  /* 0x00008c00fff77b82 */ /* 0x000ea20000000800 */
[----:B----4-:R-:W-:-:S05]  /*fff0*/  IMAD.WIDE R34, R2, 0x4, R50 ;  /* 0x0000000402227825 */ /* 0x010fca00078e0232 */
[----:B------:R4:W-:Y:S04]  /*10000*/  STL.64 [R1+0x7c8], R34 ;  /* 0x0007c82201007387 */ /* 0x0009e80000100a00 */
[----:B------:R4:W-:Y:S01]  /*10010*/  LDGSTS.E [R5+0x38004], desc[UR60][R34.64], !P0 ;  /* 0x3800400022057fae */ /* 0x0009e2000c12187c */
[----:B------:R-:W-:Y:S01]  /*10020*/  ISETP.GE.U32.AND P0, PT, R3, 0x7ffffeed, PT ;  /* 0x7ffffeed0300780c */ /* 0x000fe20003f06070 */
[----:B-1----:R-:W-:Y:S02]  /*10030*/  VIADD R3, R26, 0xffffff6a ;  /* 0xffffff6a1a037836 */ /* 0x002fe40000000000 */
[----:B-----5:R-:W-:-:S05]  /*10040*/  IMAD.WIDE R42, R2, 0x4, R58 ;  /* 0x00000004022a7825 */ /* 0x020fca00078e023a */
[----:B------:R-:W-:Y:S04]  /*10050*/  STL.64 [R1+0x7d0], R42 ;  /* 0x0007d02a01007387 */ /* 0x000fe80000100a00 */
[----:B------:R-:W-:Y:S01]  /*10060*/  LDGSTS.E [R5+0x38008], desc[UR60][R42.64], !P6 ;  /* 0x380080002a057fae */ /* 0x000fe2000f12187c */
[----:B------:R-:W-:Y:S01]  /*10070*/  ISETP.GE.U32.AND P6, PT, R0, 0x7ffffeec, PT ;  /* 0x7ffffeec0000780c */ /* 0x000fe20003fc6070 */
[C---:B----4-:R-:W-:Y:S02]  /*10080*/  IMAD.WIDE R34, R2.reuse, 0x4, R98 ;  /* 0x0000000402227825 */ /* 0x050fe400078e0262 */
[----:B------:R-:W4:Y:S02]  /*10090*/  LDL.LU.64 R98, [R1+0x2a0] ;  /* 0x0002a00001627983 */ /* 0x000f240000300a00 */
[----:B------:R-:W-:-:S02]  /*100a0*/  IMAD.WIDE R26, R2, 0x4, R66 ;  /* 0x00000004021a7825 */ /* 0x000fc400078e0242 */
[----:B------:R1:W-:Y:S02]  /*100b0*/  STL.64 [R1+0x7e8], R34 ;  /* 0x0007e82201007387 */ /* 0x0003e40000100a00 */
[----:B------:R-:W-:Y:S02]  /*100c0*/  VIADD R0, R18, 0xffffff4f ;  /* 0xffffff4f12007836 */ /* 0x000fe40000000000 */
[----:B------:R-:W5:Y:S01]  /*100d0*/  LDL.LU.64 R58, [R1+0x298] ;  /* 0x00029800013a7983 */ /* 0x000f620000300a00 */
[----:B------:R-:W5:Y:S03]  /*100e0*/  LDC R18, c[0x0][0x230] ;  /* 0x00008c00ff127b82 */ /* 0x000f660000000800 */
[----:B------:R1:W-:Y:S04]  /*100f0*/  LDGSTS.E [R5+0x3800c], desc[UR60][R34.64], !P5 ;  /* 0x3800c00022057fae */ /* 0x0003e8000e92187c */
[----:B------:R2:W-:Y:S01]  /*10100*/  LDGSTS.E [R6+0x20000], desc[UR60][R26.64], !P2 ;  /* 0x200000001a067fae */ /* 0x0005e2000d12187c */
[----:B------:R-:W-:Y:S01]  /*10110*/  ISETP.GE.U32.AND P2, PT, R0, 0x7ffffed0, PT ;  /* 0x7ffffed00000780c */ /* 0x000fe20003f46070 */
[----:B---3--:R-:W-:-:S02]  /*10120*/  VIADD R0, R4, 0xffffff4e ;  /* 0xffffff4e04007836 */ /* 0x008fc40000000000 */
[----:B------:R3:W-:Y:S04]  /*10130*/  STL.64 [R1+0x2b0], R26 ;  /* 0x0002b01a01007387 */ /* 0x0007e80000100a00 */
[----:B------:R-:W5:Y:S01]  /*10140*/  LDL.LU.64 R66, [R1+0x290] ;  /* 0x0002900001427983 */ /* 0x000f620000300a00 */
[----:B-1----:R-:W1:Y:S01]  /*10150*/  LDC R34, c[0x0][0x230] ;  /* 0x00008c00ff227b82 */ /* 0x002e620000000800 */
[C---:B--2---:R-:W-:Y:S02]  /*10160*/  IMAD.WIDE R42, R2.reuse, 0x4, R74 ;  /* 0x00000004022a7825 */ /* 0x044fe400078e024a */
[----:B------:R-:W2:Y:S02]  /*10170*/  LDL.LU.64 R74, [R1+0x288] ;  /* 0x00028800014a7983 */ /* 0x000ea40000300a00 */
[----:B---3--:R-:W-:-:S04]  /*10180*/  IMAD.WIDE R26, R2, 0x4, R82 ;  /* 0x00000004021a7825 */ /* 0x008fc800078e0252 */
[----:B------:R-:W-:Y:S01]  /*10190*/  IMAD.WIDE R4, R2, 0x4, R90 ;  /* 0x0000000402047825 */ /* 0x000fe200078e025a */
[----:B------:R-:W-:Y:S04]  /*101a0*/  STL.64 [R1+0x2a8], R42 ;  /* 0x0002a82a01007387 */ /* 0x000fe80000100a00 */
[----:B------:R-:W-:Y:S04]  /*101b0*/  STL.64 [R1+0x2b8], R26 ;  /* 0x0002b81a01007387 */ /* 0x000fe80000100a00 */
[----:B------:R3:W-:Y:S04]  /*101c0*/  STL.64 [R1+0x2c0], R4 ;  /* 0x0002c00401007387 */ /* 0x0007e80000100a00 */
[----:B------:R-:W2:Y:S04]  /*101d0*/  LDL.LU.64 R82, [R1+0x1a0] ;  /* 0x0001a00001527983 */ /* 0x000ea80000300a00 */
[----:B------:R-:W2:Y:S01]  /*101e0*/  LDL.LU.64 R90, [R1+0x198] ;  /* 0x00019800015a7983 */ /* 0x000ea20000300a00 */
[----:B------:R-:W-:-:S03]  /*101f0*/  ISETP.GE.U32.AND P5, PT, R3, 0x7ffffeeb, PT ;  /* 0x7ffffeeb0300780c */ /* 0x000fc60003fa6070 */
[----:B------:R-:W-:Y:S01]  /*10200*/  LDGSTS.E [R6+0x20004], desc[UR60][R42.64], !P4 ;  /* 0x200040002a067fae */ /* 0x000fe2000e12187c */
[----:B------:R-:W-:Y:S01]  /*10210*/  ISETP.GE.U32.AND P4, PT, R0, 0x7ffffecf, PT ;  /* 0x7ffffecf0000780c */ /* 0x000fe20003f86070 */
[----:B------:R-:W-:Y:S02]  /*10220*/  VIADD R3, R244, 0xffffff4d ;  /* 0xffffff4df4037836 */ /* 0x000fe40000000000 */
[----:B------:R-:W-:Y:S01]  /*10230*/  VIADD R0, R19, 0xffffff4c ;  /* 0xffffff4c13007836 */ /* 0x000fe20000000000 */
[----:B------:R-:W-:Y:S01]  /*10240*/  LDGSTS.E [R6+0x20008], desc[UR60][R26.64], !P3 ;  /* 0x200080001a067fae */ /* 0x000fe2000d92187c */
[----:B------:R-:W2:Y:S01]  /*10250*/  LDC R244, c[0x0][0x230] ;  /* 0x00008c00fff47b82 */ /* 0x000ea20000000800 */
[----:B------:R-:W-:Y:S01]  /*10260*/  ISETP.GE.U32.AND P3, PT, R3, 0x7ffffece, PT ;  /* 0x7ffffece0300780c */ /* 0x000fe20003f66070 */
[----:B------:R-:W-:Y:S01]  /*10270*/  VIADD R3, R246, 0xffffff2f ;  /* 0xffffff2ff6037836 */ /* 0x000fe20000000000 */
[----:B------:R3:W-:Y:S01]  /*10280*/  LDGSTS.E [R6+0x2000c], desc[UR60][R4.64], !P0 ;  /* 0x2000c00004067fae */ /* 0x0007e2000c12187c */
[----:B------:R-:W-:Y:S01]  /*10290*/  ISETP.GE.U32.AND P0, PT, R0, 0x7ffffecd, PT ;  /* 0x7ffffecd0000780c */ /* 0x000fe20003f06070 */
[----:B------:R-:W-:-:S03]  /*102a0*/  VIADD R0, R247, 0xffffff2e ;  /* 0xffffff2ef7007836 */ /* 0x000fc60000000000 */
[----:B------:R-:W2:Y:S08]  /*102b0*/  LDC R247, c[0x0][0x230] ;  /* 0x00008c00fff77b82 */ /* 0x000eb00000000800 */
[----:B---3--:R-:W3:Y:S08]  /*102c0*/  LDC R4, c[0x0][0x230] ;  /* 0x00008c00ff047b82 */ /* 0x008ef00000000800 */
[----:B------:R-:W3:Y:S08]  /*102d0*/  LDC R5, c[0x0][0x230] ;  /* 0x00008c00ff057b82 */ /* 0x000ef00000000800 */
[----:B------:R-:W3:Y:S01]  /*102e0*/  LDC R246, c[0x0][0x230] ;  /* 0x00008c00fff67b82 */ /* 0x000ee20000000800 */
[----:B----4-:R-:W-:-:S02]  /*102f0*/  IMAD.WIDE R42, R2, 0x4, R98 ;  /* 0x00000004022a7825 */ /* 0x010fc400078e0262 */
[----:B------:R-:W4:Y:S02]  /*10300*/  LDL.LU.64 R98, [R1+0x190] ;  /* 0x0001900001627983 */ /* 0x000f240000300a00 */
[----:B-----5:R-:W-:Y:S02]  /*10310*/  IMAD.WIDE R26, R2, 0x4, R58 ;  /* 0x00000004021a7825 */ /* 0x020fe400078e023a */
[----:B------:R5:W-:Y:S04]  /*10320*/  STL.64 [R1+0x388], R42 ;  /* 0x0003882a01007387 */ /* 0x000be80000100a00 */
[----:B------:R5:W-:Y:S01]  /*10330*/  LDGSTS.E [R6+0x28000], desc[UR60][R42.64], !P2 ;  /* 0x280000002a067fae */ /* 0x000be2000d12187c */
[----:B------:R-:W-:Y:S01]  /*10340*/  ISETP.GE.U32.AND P2, PT, R3, 0x7ffffeb0, PT ;  /* 0x7ffffeb00300780c */ /* 0x000fe20003f46070 */
[----:B------:R-:W-:-:S02]  /*10350*/  VIADD R3, R18, 0xffffff2d ;  /* 0xffffff2d12037836 */ /* 0x000fc40000000000 */
[----:B------:R3:W-:Y:S04]  /*10360*/  STL.64 [R1+0x390], R26 ;  /* 0x0003901a01007387 */ /* 0x0007e80000100a00 */
[----:B------:R3:W-:Y:S01]  /*10370*/  LDGSTS.E [R6+0x28004], desc[UR60][R26.64], !P4 ;  /* 0x280040001a067fae */ /* 0x0007e2000e12187c */
[----:B------:R-:W-:Y:S01]  /*10380*/  ISETP.GE.U32.AND P4, PT, R0, 0x7ffffeaf, PT ;  /* 0x7ffffeaf0000780c */ /* 0x000fe20003f86070 */
[----:B-1----:R-:W-:Y:S02]  /*10390*/  VIADD R0, R34, 0xffffff2c ;  /* 0xffffff2c22007836 */ /* 0x002fe40000000000 */
[----:B------:R-:W4:Y:S01]  /*103a0*/  LDL.LU.64 R50, [R1+0x188] ;  /* 0x0001880001327983 */ /* 0x000f220000300a00 */
[----:B-----5:R-:W1:Y:S03]  /*103b0*/  LDC R42, c[0x0][0x230] ;  /* 0x00008c00ff2a7b82 */ /* 0x020e660000000800 */
[----:B------:R-:W5:Y:S01]  /*103c0*/  LDL.LU.64 R58, [R1+0xa0] ;  /* 0x0000a000013a7983 */ /* 0x000f620000300a00 */
[----:B---3--:R-:W-:-:S05]  /*103d0*/  IMAD.WIDE R26, R2, 0x4, R66 ;  /* 0x00000004021a7825 */ /* 0x008fca00078e0242 */
[----:B------:R3:W-:Y:S04]  /*103e0*/  STL.64 [R1+0x398], R26 ;  /* 0x0003981a01007387 */ /* 0x0007e80000100a00 */
[----:B------:R3:W-:Y:S01]  /*103f0*/  LDGSTS.E [R6+0x28008], desc[UR60][R26.64], !P3 ;  /* 0x280080001a067fae */ /* 0x0007e2000d92187c */
[----:B--2---:R-:W-:-:S05]  /*10400*/  IMAD.WIDE R18, R2, 0x4, R74 ;  /* 0x0000000402127825 */ /* 0x004fca00078e024a */
[----:B------:R2:W-:Y:S04]  /*10410*/  STL.64 [R1+0x3a0], R18 ;  /* 0x0003a01201007387 */ /* 0x0005e80000100a00 */
[----:B------:R-:W5:Y:S04]  /*10420*/  LDL.LU.64 R66, [R1+0x98] ;  /* 0x0000980001427983 */ /* 0x000f680000300a00 */
[----:B------:R2:W-:Y:S01]  /*10430*/  LDGSTS.E [R6+0x2800c], desc[UR60][R18.64], !P0 ;  /* 0x2800c00012067fae */ /* 0x0005e2000c12187c */
[----:B------:R-:W-:-:S03]  /*10440*/  IMAD.WIDE R34, R2, 0x4, R82 ;  /* 0x0000000402227825 */ /* 0x000fc600078e0252 */
[----:B------:R-:W5:Y:S01]  /*10450*/  LDL.LU.64 R82, [R1+0x90] ;  /* 0x0000900001527983 */ /* 0x000f620000300a00 */
[----:B---3--:R-:W-:-:S03]  /*10460*/  IMAD.WIDE R26, R2, 0x4, R90 ;  /* 0x00000004021a7825 */ /* 0x008fc600078e025a */
[----:B------:R3:W-:Y:S01]  /*10470*/  STL.64 [R1+0x4d0], R34 ;  /* 0x0004d02201007387 */ /* 0x0007e20000100a00 */
[----:B--2---:R-:W2:Y:S03]  /*10480*/  LDC R19, c[0x0][0x230] ;  /* 0x00008c00ff137b82 */ /* 0x004ea60000000800 */
[----:B------:R-:W2:Y:S01]  /*10490*/  LDL.LU.64 R90, [R1+0x88] ;  /* 0x00008800015a7983 */ /* 0x000ea20000300a00 */
[----:B------:R-:W-:-:S04]  /*104a0*/  ISETP.GE.U32.AND P3, PT, R3, 0x7ffffeae, PT ;  /* 0x7ffffeae0300780c */ /* 0x000fc80003f66070 */
[----:B------:R-:W2:Y:S01]  /*104b0*/  LDC R18, c[0x0][0x230] ;  /* 0x00008c00ff127b82 */ /* 0x000ea20000000800 */
[----:B------:R-:W-:Y:S01]  /*104c0*/  ISETP.GE.U32.AND P0, PT, R0, 0x7ffffead, PT ;  /* 0x7ffffead0000780c */ /* 0x000fe20003f06070 */
[----:B------:R-:W-:Y:S01]  /*104d0*/  VIADD R0, R4, 0xffffff0f ;  /* 0xffffff0f04007836 */ /* 0x000fe20000000000 */
[----:B------:R3:W-:Y:S01]  /*104e0*/  LDGSTS.E [R6+0x30000], desc[UR60][R34.64], !P2 ;  /* 0x3000000022067fae */ /* 0x0007e2000d12187c */
[----:B------:R-:W-:-:S03]  /*104f0*/  VIADD R3, R5, 0xffffff0e ;  /* 0xffffff0e05037836 */ /* 0x000fc60000000000 */
[----:B------:R5:W-:Y:S01]  /*10500*/  STL.64 [R1+0x4e8], R26 ;  /* 0x0004e81a01007387 */ /* 0x000be20000100a00 */
[----:B------:R-:W-:Y:S01]  /*10510*/  ISETP.GE.U32.AND P2, PT, R0, 0x7ffffe90, PT ;  /* 0x7ffffe900000780c */ /* 0x000fe20003f46070 */
[----:B------:R-:W-:Y:S02]  /*10520*/  VIADD R0, R244, 0xffffff0d ;  /* 0xffffff0df4007836 */ /* 0x000fe40000000000 */
[----:B------:R5:W-:Y:S01]  /*10530*/  LDGSTS.E [R6+0x30004], desc[UR60][R26.64], !P4 ;  /* 0x300040001a067fae */ /* 0x000be2000e12187c */
[----:B------:R-:W-:Y:S01]  /*10540*/  ISETP.GE.U32.AND P4, PT, R3, 0x7ffffe8f, PT ;  /* 0x7ffffe8f0300780c */ /* 0x000fe20003f86070 */
[----:B------:R-:W-:Y:S01]  /*10550*/  VIADD R3, R247, 0xffffff0c ;  /* 0xffffff0cf7037836 */ /* 0x000fe20000000000 */
[----:B------:R-:W2:Y:S08]  /*10560*/  LDC R244, c[0x0][0x230] ;  /* 0x00008c00fff47b82 */ /* 0x000eb00000000800 */
[----:B------:R-:W2:Y:S01]  /*10570*/  LDC R247, c[0x0][0x230] ;  /* 0x00008c00fff77b82 */ /* 0x000ea20000000800 */
[----:B----4-:R-:W-:-:S05]  /*10580*/  IMAD.WIDE R4, R2, 0x4, R98 ;  /* 0x0000000402047825 */ /* 0x010fca00078e0262 */
[----:B------:R4:W-:Y:S04]  /*10590*/  STL.64 [R1+0x4f0], R4 ;  /* 0x0004f00401007387 */ /* 0x0009e80000100a00 */
[----:B------:R-:W2:Y:S04]  /*105a0*/  LDL.LU.64 R74, [R1+0x380] ;  /* 0x00038000014a7983 */ /* 0x000ea80000300a00 */
[----:B------:R-:W2:Y:S04]  /*105b0*/  LDL.LU.64 R98, [R1+0x378] ;  /* 0x0003780001627983 */ /* 0x000ea80000300a00 */
[----:B------:R4:W-:Y:S01]  /*105c0*/  LDGSTS.E [R6+0x30008], desc[UR60][R4.64], !P3 ;  /* 0x3000800004067fae */ /* 0x0009e2000d92187c */
[----:B------:R-:W-:Y:S01]  /*105d0*/  ISETP.GE.U32.AND P3, PT, R0, 0x7ffffe8e, PT ;  /* 0x7ffffe8e0000780c */ /* 0x000fe20003f66070 */
[----:B-1----:R-:W-:-:S02]  /*105e0*/  VIADD R0, R42, 0xffffff69 ;  /* 0xffffff692a007836 */ /* 0x002fc40000000000 */
[----:B---3--:R-:W-:-:S04]  /*105f0*/  IMAD.WIDE R34, R2, 0x4, R50 ;  /* 0x0000000402227825 */ /* 0x008fc800078e0232 */
[----:B-----5:R-:W-:Y:S01]  /*10600*/  IMAD.WIDE R26, R2, 0x4, R58 ;  /* 0x00000004021a7825 */ /* 0x020fe200078e023a */
[----:B------:R1:W-:Y:S01]  /*10610*/  LDGSTS.E [R6+0x3000c], desc[UR60][R34.64], !P0 ;  /* 0x3000c00022067fae */ /* 0x0003e2000c12187c */
[----:B------:R-:W-:Y:S01]  /*10620*/  ISETP.GE.U32.AND P0, PT, R3, 0x7ffffe8d, PT ;  /* 0x7ffffe8d0300780c */ /* 0x000fe20003f06070 */
[----:B----4-:R-:W3:Y:S02]  /*10630*/  LDC R4, c[0x0][0x230] ;  /* 0x00008c00ff047b82 */ /* 0x010ee40000000800 */
[----:B------:R1:W-:Y:S01]  /*10640*/  STL.64 [R1+0x508], R34 ;  /* 0x0005082201007387 */ /* 0x0003e20000100a00 */
[----:B--2---:R-:W-:-:S03]  /*10650*/  VIADD R3, R19, 0xffffff68 ;  /* 0xffffff6813037836 */ /* 0x004fc60000000000 */
[----:B------:R2:W-:Y:S01]  /*10660*/  LDGSTS.E [R6+0x38000], desc[UR60][R26.64], !P2 ;  /* 0x380000001a067fae */ /* 0x0005e2000d12187c */
[----:B------:R-:W-:Y:S01]  /*10670*/  ISETP.GE.U32.AND P2, PT, R0, 0x7ffffeea, PT ;  /* 0x7ffffeea0000780c */ /* 0x000fe20003f46070 */
[----:B------:R-:W-:Y:S01]  /*10680*/  VIADD R0, R18, 0xffffff67 ;  /* 0xffffff6712007836 */ /* 0x000fe20000000000 */
[----:B------:R-:W4:Y:S01]  /*10690*/  LDC R5, c[0x0][0x230] ;  /* 0x00008c00ff057b82 */ /* 0x000f220000000800 */
[----:B------:R2:W-:Y:S04]  /*106a0*/  STL.64 [R1+0x758], R26 ;  /* 0x0007581a01007387 */ /* 0x0005e80000100a00 */
[----:B------:R-:W5:Y:S03]  /*106b0*/  LDL.LU.64 R50, [R1+0x370] ;  /* 0x0003700001327983 */ /* 0x000f660000300a00 */
[----:B-1----:R-:W1:Y:S01]  /*106c0*/  LDC R35, c[0x0][0x230] ;  /* 0x00008c00ff237b82 */ /* 0x002e620000000800 */
[----:B------:R-:W3:Y:S01]  /*106d0*/  LDL.LU.64 R58, [R1+0x368] ;  /* 0x00036800013a7983 */ /* 0x000ee20000300a00 */
[----:B------:R-:W-:-:S05]  /*106e0*/  IMAD.WIDE R42, R2, 0x4, R66 ;  /* 0x00000004022a7825 */ /* 0x000fca00078e0242 */
[----:B------:R-:W-:Y:S01]  /*106f0*/  STL.64 [R1+0x768], R42 ;  /* 0x0007682a01007387 */ /* 0x000fe20000100a00 */
[----:B------:R-:W1:Y:S03]  /*10700*/  LDC R34, c[0x0][0x230] ;  /* 0x00008c00ff227b82 */ /* 0x000e660000000800 */
[----:B------:R-:W-:Y:S01]  /*10710*/  LDGSTS.E [R6+0x38004], desc[UR60][R42.64], !P4 ;  /* 0x380040002a067fae */ /* 0x000fe2000e12187c */
[----:B--2---:R-:W-:-:S04]  /*10720*/  IMAD.WIDE R26, R2, 0x4, R82 ;  /* 0x00000004021a7825 */ /* 0x004fc800078e0252 */
[C---:B------:R-:W-:Y:S01]  /*10730*/  IMAD.WIDE R18, R2.reuse, 0x4, R90 ;  /* 0x0000000402127825 */ /* 0x040fe200078e025a */
[----:B------:R2:W-:Y:S04]  /*10740*/  STL.64 [R1+0x778], R26 ;  /* 0x0007781a01007387 */ /* 0x0005e80000100a00 */
[----:B------:R4:W-:Y:S04]  /*10750*/  STL.64 [R1+0x790], R18 ;  /* 0x0007901201007387 */ /* 0x0009e80000100a00 */
[----:B------:R-:W3:Y:S04]  /*10760*/  LDL.LU.64 R82, [R1+0x280] ;  /* 0x0002800001527983 */ /* 0x000ee80000300a00 */
[----:B------:R-:W3:Y:S04]  /*10770*/  LDL.LU.64 R90, [R1+0x278] ;  /* 0x00027800015a7983 */ /* 0x000ee80000300a00 */
[----:B------:R2:W-:Y:S04]  /*10780*/  LDGSTS.E [R6+0x38008], desc[UR60][R26.64], !P3 ;  /* 0x380080001a067fae */ /* 0x0005e8000d92187c */
[----:B------:R4:W-:Y:S01]  /*10790*/  LDGSTS.E [R6+0x3800c], desc[UR60][R18.64], !P0 ;  /* 0x3800c00012067fae */ /* 0x0009e2000c12187c */
[----:B------:R-:W-:Y:S01]  /*107a0*/  ISETP.GE.U32.AND P4, PT, R3, 0x7ffffee9, PT ;  /* 0x7ffffee90300780c */ /* 0x000fe20003f86070 */
[----:B--2---:R-:W-:Y:S01]  /*107b0*/  IMAD.WIDE R26, R2, 0x4, R74 ;  /* 0x00000004021a7825 */ /* 0x004fe200078e024a */
[----:B------:R-:W-:Y:S01]  /*107c0*/  ISETP.GE.U32.AND P3, PT, R0, 0x7ffffee8, PT ;  /* 0x7ffffee80000780c */ /* 0x000fe20003f66070 */
[----:B----4-:R-:W2:Y:S02]  /*107d0*/  LDC R6, c[0x0][0x230] ;  /* 0x00008c00ff067b82 */ /* 0x010ea40000000800 */
[C---:B------:R-:W-:Y:S01]  /*107e0*/  IMAD.WIDE R18, R2.reuse, 0x4, R98 ;  /* 0x0000000402127825 */ /* 0x040fe200078e0262 */
[----:B------:R5:W-:Y:S04]  /*107f0*/  STL.64 [R1+0x288], R26 ;  /* 0x0002881a01007387 */ /* 0x000be80000100a00 */
[----:B------:R3:W-:Y:S04]  /*10800*/  STL.64 [R1+0x290], R18 ;  /* 0x0002901201007387 */ /* 0x0007e80000100a00 */
[----:B------:R-:W4:Y:S04]  /*10810*/  LDL.LU.64 R98, [R1+0x270] ;  /* 0x0002700001627983 */ /* 0x000f280000300a00 */
[----:B------:R-:W2:Y:S04]  /*10820*/  LDL.LU.64 R66, [R1+0x268] ;  /* 0x0002680001427983 */ /* 0x000ea80000300a00 */
[----:B------:R-:W2:Y:S04]  /*10830*/  LDL.LU.64 R74, [R1+0x180] ;  /* 0x00018000014a7983 */ /* 0x000ea80000300a00 */
[----:B------:R5:W-:Y:S04]  /*10840*/  LDGSTS.E [R11+0x20000], desc[UR60][R26.64], !P6 ;  /* 0x200000001a0b7fae */ /* 0x000be8000f12187c */
[----:B------:R3:W-:Y:S01]  /*10850*/  LDGSTS.E [R11+0x20004], desc[UR60][R18.64], !P5 ;  /* 0x20004000120b7fae */ /* 0x0007e2000e92187c */
[----:B-----5:R-:W-:-:S04]  /*10860*/  IMAD.WIDE R26, R2, 0x4, R50 ;  /* 0x00000004021a7825 */ /* 0x020fc800078e0232 */
[C---:B---3--:R-:W-:Y:S01]  /*10870*/  IMAD.WIDE R18, R2.reuse, 0x4, R58 ;  /* 0x0000000402127825 */ /* 0x048fe200078e023a */
[----:B------:R3:W-:Y:S04]  /*10880*/  STL.64 [R1+0x298], R26 ;  /* 0x0002981a01007387 */ /* 0x0007e80000100a00 */
[----:B------:R3:W-:Y:S04]  /*10890*/  LDGSTS.E [R11+0x20008], desc[UR60][R26.64], !P2 ;  /* 0x200080001a0b7fae */ /* 0x0007e8000d12187c */
[----:B------:R5:W-:Y:S04]  /*108a0*/  STL.64 [R1+0x2a0], R18 ;  /* 0x0002a01201007387 */ /* 0x000be80000100a00 */
[----:B------:R-:W2:Y:S04]  /*108b0*/  LDL.LU.64 R50, [R1+0x178] ;  /* 0x0001780001327983 */ /* 0x000ea80000300a00 */
[----:B------:R5:W-:Y:S01]  /*108c0*/  LDGSTS.E [R11+0x2000c], desc[UR60][R18.64], !P4 ;  /* 0x2000c000120b7fae */ /* 0x000be2000e12187c */
[----:B---3--:R-:W-:-:S03]  /*108d0*/  IMAD.WIDE R26, R2, 0x4, R82 ;  /* 0x00000004021a7825 */ /* 0x008fc600078e0252 */
[----:B------:R-:W3:Y:S01]  /*108e0*/  LDL.LU.64 R82, [R1+0x170] ;  /* 0x0001700001527983 */ /* 0x000ee20000300a00 */
[----:B-----5:R-:W-:-:S03]  /*108f0*/  IMAD.WIDE R18, R2, 0x4, R90 ;  /* 0x0000000402127825 */ /* 0x020fc600078e025a */
[----:B------:R4:W-:Y:S04]  /*10900*/  STL.64 [R1+0x280], R26 ;  /* 0x0002801a01007387 */ /* 0x0009e80000100a00 */
[----:B------:R2:W-:Y:S04]  /*10910*/  STL.64 [R1+0x368], R18 ;  /* 0x0003681201007387 */ /* 0x0005e80000100a00 */
[----:B------:R-:W5:Y:S01]  /*10920*/  LDL.LU.64 R90, [R1+0x168] ;  /* 0x00016800015a7983 */ /* 0x000f620000300a00 */
[----:B------:R-:W-:Y:S02]  /*10930*/  VIADD R0, R4, 0xffffff66 ;  /* 0xffffff6604007836 */ /* 0x000fe40000000000 */
[----:B------:R-:W1:Y:S03]  /*10940*/  LDC R4, c[0x0][0x230] ;  /* 0x00008c00ff047b82 */ /* 0x000e660000000800 */
[----:B------:R-:W-:Y:S01]  /*10950*/  ISETP.GE.U32.AND P0, PT, R0, 0x7ffffee7, PT ;  /* 0x7ffffee70000780c */ /* 0x000fe20003f06070 */
[----:B------:R-:W-:-:S04]  /*10960*/  VIADD R0, R5, 0xffffff4a ;  /* 0xffffff4a05007836 */ /* 0x000fc80000000000 */
[----:B------:R-:W1:Y:S01]  /*10970*/  LDC R5, c[0x0][0x230] ;  /* 0x00008c00ff057b82 */ /* 0x000e620000000800 */
[----:B------:R-:W-:Y:S01]  /*10980*/  VIADD R3, R246, 0xffffff4b ;  /* 0xffffff4bf6037836 */ /* 0x000fe20000000000 */
[----:B------:R-:W-:-:S04]  /*10990*/  ISETP.GE.U32.AND P5, PT, R0, 0x7ffffecb, PT ;  /* 0x7ffffecb0000780c */ /* 0x000fc80003fa6070 */
[----:B------:R-:W-:Y:S01]  /*109a0*/  ISETP.GE.U32.AND P6, PT, R3, 0x7ffffecc, PT ;  /* 0x7ffffecc0300780c */ /* 0x000fe20003fc6070 */
[----:B-1----:R-:W-:Y:S01]  /*109b0*/  VIADD R0, R35, 0xffffff48 ;  /* 0xffffff4823007836 */ /* 0x002fe20000000000 */
[----:B------:R-:W-:Y:S01]  /*109c0*/  IADD3 R3, R247, -0xb7, RZ ;  /* 0xffffff49f7037810 */ /* 0x000fe20007ffe0ff */
[----:B------:R-:W1:Y:S03]  /*109d0*/  LDC R246, c[0x0][0x230] ;  /* 0x00008c00fff67b82 */ /* 0x000e660000000800 */
[----:B------:R-:W-:Y:S01]  /*109e0*/  ISETP.GE.U32.AND P2, PT, R3, 0x7ffffeca, PT ;  /* 0x7ffffeca0300780c */ /* 0x000fe20003f46070 */
[----:B------:R-:W-:Y:S01]  /*109f0*/  VIADD R3, R244, 0xffffff2b ;  /* 0xffffff2bf4037836 */ /* 0x000fe20000000000 */
[----:B------:R-:W-:Y:S01]  /*10a00*/  ISETP.GE.U32.AND P4, PT, R0, 0x7ffffec9, PT ;  /* 0x7ffffec90000780c */ /* 0x000fe20003f86070 */
[----:B------:R-:W-:Y:S02]  /*10a10*/  VIADD R0, R34, 0xffffff2a ;  /* 0xffffff2a22007836 */ /* 0x000fe40000000000 */
[----:B------:R-:W1:Y:S02]  /*10a20*/  LDC R244, c[0x0][0x230] ;  /* 0x00008c00fff47b82 */ /* 0x000e640000000800 */
[----:B------:R4:W-:Y:S01]  /*10a30*/  LDGSTS.E [R11+0x28000], desc[UR60][R26.64], !P6 ;  /* 0x280000001a0b7fae */ /* 0x0009e2000f12187c */
[----:B------:R-:W-:-:S03]  /*10a40*/  ISETP.GE.U32.AND P6, PT, R3, 0x7ffffeac, PT ;  /* 0x7ffffeac0300780c */ /* 0x000fc60003fc6070 */
[----:B------:R2:W-:Y:S01]  /*10a50*/  LDGSTS.E [R11+0x28004], desc[UR60][R18.64], !P5 ;  /* 0x28004000120b7fae */ /* 0x0005e2000e92187c */
[----:B------:R-:W-:Y:S01]  /*10a60*/  ISETP.GE.U32.AND P5, PT, R0, 0x7ffffeab, PT ;  /* 0x7ffffeab0000780c */ /* 0x000fe20003fa6070 */
[----:B------:R-:W-:Y:S01]  /*10a70*/  VIADD R0, R4, 0xffffff29 ;  /* 0xffffff2904007836 */ /* 0x000fe20000000000 */
[----:B------:R-:W1:Y:S01]  /*10a80*/  LDC R247, c[0x0][0x230] ;  /* 0x00008c00fff77b82 */ /* 0x000e620000000800 */
[----:B------:R-:W-:-:S07]  /*10a90*/  VIADD R3, R5, 0xffffff28 ;  /* 0xffffff2805037836 */ /* 0x000fce0000000000 */
[----:B------:R-:W1:Y:S01]  /*10aa0*/  LDC R34, c[0x0][0x230] ;  /* 0x00008c00ff227b82 */ /* 0x000e620000000800 */
[C---:B----4-:R-:W-:Y:S02]  /*10ab0*/  IMAD.WIDE R26, R2.reuse, 0x4, R98 ;  /* 0x00000004021a7825 */ /* 0x050fe400078e0262 */
[----:B------:R-:W4:Y:S02]  /*10ac0*/  LDL.LU.64 R98, [R1+0x80] ;  /* 0x0000800001627983 */ /* 0x000f240000300a00 */
[----:B--2---:R-:W-:-:S04]  /*10ad0*/  IMAD.WIDE R18, R2, 0x4, R66 ;  /* 0x0000000402127825 */ /* 0x004fc800078e0242 */
[C---:B------:R-:W-:Y:S01]  /*10ae0*/  IMAD.WIDE R4, R2.reuse, 0x4, R74 ;  /* 0x0000000402047825 */ /* 0x040fe200078e024a */
[----:B------:R2:W-:Y:S04]  /*10af0*/  STL.64 [R1+0x370], R26 ;  /* 0x0003701a01007387 */ /* 0x0005e80000100a00 */
[----:B------:R-:W-:Y:S04]  /*10b00*/  STL.64 [R1+0x378], R18 ;  /* 0x0003781201007387 */ /* 0x000fe80000100a00 */
[----:B------:R1:W-:Y:S04]  /*10b10*/  STL.64 [R1+0x380], R4 ;  /* 0x0003800401007387 */ /* 0x0003e80000100a00 */
[----:B------:R-:W4:Y:S04]  /*10b20*/  LDL.LU.64 R58, [R1+0x78] ;  /* 0x00007800013a7983 */ /* 0x000f280000300a00 */
[----:B------:R2:W-:Y:S04]  /*10b30*/  LDGSTS.E [R11+0x28008], desc[UR60][R26.64], !P2 ;  /* 0x280080001a0b7fae */ /* 0x0005e8000d12187c */
[----:B------:R-:W4:Y:S04]  /*10b40*/  LDL.LU.64 R66, [R1+0x70] ;  /* 0x0000700001427983 */ /* 0x000f280000300a00 */
[----:B------:R-:W-:Y:S04]  /*10b50*/  LDGSTS.E [R11+0x2800c], desc[UR60][R18.64], !P4 ;  /* 0x2800c000120b7fae */ /* 0x000fe8000e12187c */
[----:B------:R-:W4:Y:S01]  /*10b60*/  LDL.LU.64 R74, [R1+0x68] ;  /* 0x00006800014a7983 */ /* 0x000f220000300a00 */
[----:B--2---:R-:W-:-:S03]  /*10b70*/  IMAD.WIDE R26, R2, 0x4, R50 ;  /* 0x00000004021a7825 */ /* 0x004fc600078e0232 */
[----:B------:R1:W-:Y:S04]  /*10b80*/  LDGSTS.E [R11+0x30000], desc[UR60][R4.64], !P6 ;  /* 0x30000000040b7fae */ /* 0x0003e8000f12187c */
[----:B------:R5:W-:Y:S04]  /*10b90*/  STL.64 [R1+0x4a8], R26 ;  /* 0x0004a81a01007387 */ /* 0x000be80000100a00 */
[----:B------:R5:W-:Y:S01]  /*10ba0*/  LDGSTS.E [R11+0x30004], desc[UR60][R26.64], !P5 ;  /* 0x300040001a0b7fae */ /* 0x000be2000e92187c */
[----:B------:R-:W-:Y:S01]  /*10bb0*/  ISETP.GE.U32.AND P2, PT, R0, 0x7ffffeaa, PT ;  /* 0x7ffffeaa0000780c */ /* 0x000fe20003f46070 */
[----:B-1----:R-:W1:Y:S01]  /*10bc0*/  LDC R4, c[0x0][0x230] ;  /* 0x00008c00ff047b82 */ /* 0x002e620000000800 */
[----:B---3--:R-:W-:-:S07]  /*10bd0*/  IMAD.WIDE R18, R2, 0x4, R82 ;  /* 0x0000000402127825 */ /* 0x008fce00078e0252 */
[----:B------:R-:W2:Y:S01]  /*10be0*/  LDC R5, c[0x0][0x230] ;  /* 0x00008c00ff057b82 */ /* 0x000ea20000000800 */
[----:B------:R4:W-:Y:S04]  /*10bf0*/  STL.64 [R1+0x4b0], R18 ;  /* 0x0004b01201007387 */ /* 0x0009e80000100a00 */
[----:B------:R-:W3:Y:S01]  /*10c00*/  LDL.LU.64 R82, [R1+0x360] ;  /* 0x0003600001527983 */ /* 0x000ee20000300a00 */
[----:B-----5:R-:W-:Y:S01]  /*10c10*/  IMAD.WIDE R26, R2, 0x4, R90 ;  /* 0x00000004021a7825 */ /* 0x020fe200078e025a */
[----:B------:R-:W-:Y:S02]  /*10c20*/  ISETP.GE.U32.AND P4, PT, R3, 0x7ffffea9, PT ;  /* 0x7ffffea90300780c */ /* 0x000fe40003f86070 */
[----:B------:R-:W5:Y:S01]  /*10c30*/  LDL.LU.64 R90, [R1+0x358] ;  /* 0x00035800015a7983 */ /* 0x000f620000300a00 */
[----:B------:R-:W-:-:S02]  /*10c40*/  VIADD R0, R6, 0xffffff0b ;  /* 0xffffff0b06007836 */ /* 0x000fc40000000000 */
[----:B------:R-:W-:Y:S01]  /*10c50*/  VIADD R3, R246, 0xffffff65 ;  /* 0xffffff65f6037836 */ /* 0x000fe20000000000 */
[----:B------:R4:W-:Y:S01]  /*10c60*/  LDGSTS.E [R11+0x30008], desc[UR60][R18.64], !P2 ;  /* 0x30008000120b7fae */ /* 0x0009e2000d12187c */
[----:B------:R-:W5:Y:S01]  /*10c70*/  LDC R246, c[0x0][0x230] ;  /* 0x00008c00fff67b82 */ /* 0x000f620000000800 */
[----:B------:R-:W-:Y:S01]  /*10c80*/  ISETP.GE.U32.AND P6, PT, R0, 0x7ffffe8c, PT ;  /* 0x7ffffe8c0000780c */ /* 0x000fe20003fc6070 */
[----:B------:R-:W-:Y:S01]  /*10c90*/  VIADD R0, R244, 0xffffff0a ;  /* 0xffffff0af4007836 */ /* 0x000fe20000000000 */
[----:B------:R-:W-:Y:S01]  /*10ca0*/  ISETP.GE.U32.AND P5, PT, R3, 0x7ffffee6, PT ;  /* 0x7ffffee60300780c */ /* 0x000fe20003fa6070 */
[----:B------:R-:W-:Y:S01]  /*10cb0*/  VIADD R3, R247, 0xffffff09 ;  /* 0xffffff09f7037836 */ /* 0x000fe20000000000 */
[----:B------:R1:W-:Y:S02]  /*10cc0*/  STL.64 [R1+0x4c8], R26 ;  /* 0x0004c81a01007387 */ /* 0x0003e40000100a00 */
[----:B------:R-:W-:Y:S01]  /*10cd0*/  ISETP.GE.U32.AND P2, PT, R0, 0x7ffffe8b, PT ;  /* 0x7ffffe8b0000780c */ /* 0x000fe20003f46070 */
[----:B------:R-:W-:Y:S01]  /*10ce0*/  VIADD R0, R34, 0xffffff08 ;  /* 0xffffff0822007836 */ /* 0x000fe20000000000 */
[----:B------:R1:W-:Y:S01]  /*10cf0*/  LDGSTS.E [R11+0x3000c], desc[UR60][R26.64], !P4 ;  /* 0x3000c0001a0b7fae */ /* 0x0003e2000e12187c */
[----:B------:R-:W-:Y:S01]  /*10d00*/  ISETP.GE.U32.AND P4, PT, R3, 0x7ffffe8a, PT ;  /* 0x7ffffe8a0300780c */ /* 0x000fe20003f86070 */
[----:B--2---:R-:W-:Y:S01]  /*10d10*/  VIADD R3, R5, 0xffffff63 ;  /* 0xffffff6305037836 */ /* 0x004fe20000000000 */
[----:B------:R-:W2:Y:S08]  /*10d20*/  LDC R6, c[0x0][0x230] ;  /* 0x00008c00ff067b82 */ /* 0x000eb00000000800 */
[----:B------:R-:W2:Y:S08]  /*10d30*/  LDC R244, c[0x0][0x230] ;  /* 0x00008c00fff47b82 */ /* 0x000eb00000000800 */
[----:B------:R-:W2:Y:S08]  /*10d40*/  LDC R247, c[0x0][0x230] ;  /* 0x00008c00fff77b82 */ /* 0x000eb00000000800 */
[----:B------:R-:W2:Y:S01]  /*10d50*/  LDC R34, c[0x0][0x230] ;  /* 0x00008c00ff227b82 */ /* 0x000ea20000000800 */
[----:B----4-:R-:W-:-:S05]  /*10d60*/  IMAD.WIDE R18, R2, 0x4, R98 ;  /* 0x0000000402127825 */ /* 0x010fca00078e0262 */
[----:B------:R4:W-:Y:S04]  /*10d70*/  STL.64 [R1+0x708], R18 ;  /* 0x0007081201007387 */ /* 0x0009e80000100a00 */
[----:B------:R-:W2:Y:S04]  /*10d80*/  LDL.LU.64 R98, [R1+0x350] ;  /* 0x0003500001627983 */ /* 0x000ea80000300a00 */
[----:B------:R4:W-:Y:S01]  /*10d90*/  LDGSTS.E [R11+0x38000], desc[UR60][R18.64], !P6 ;  /* 0x38000000120b7fae */ /* 0x0009e2000f12187c */
[----:B------:R-:W-:Y:S01]  /*10da0*/  ISETP.GE.U32.AND P6, PT, R0, 0x7ffffe89, PT ;  /* 0x7ffffe890000780c */ /* 0x000fe20003fc6070 */
[----:B-1----:R-:W-:-:S02]  /*10db0*/  VIADD R0, R4, 0xffffff64 ;  /* 0xffffff6404007836 */ /* 0x002fc40000000000 */
[C---:B------:R-:W-:Y:S02]  /*10dc0*/  IMAD.WIDE R26, R2.reuse, 0x4, R58 ;  /* 0x00000004021a7825 */ /* 0x040fe400078e023a */
[----:B------:R-:W2:Y:S04]  /*10dd0*/  LDL.LU.64 R58, [R1+0x348] ;  /* 0x00034800013a7983 */ /* 0x000ea80000300a00 */
[----:B------:R3:W-:Y:S01]  /*10de0*/  STL.64 [R1+0x710], R26 ;  /* 0x0007101a01007387 */ /* 0x0007e20000100a00 */
[----:B----4-:R-:W-:-:S03]  /*10df0*/  IMAD.WIDE R18, R2, 0x4, R66 ;  /* 0x0000000402127825 */ /* 0x010fc600078e0242 */
[----:B------:R-:W4:Y:S01]  /*10e00*/  LDL.LU.64 R66, [R1+0x260] ;  /* 0x0002600001427983 */ /* 0x000f220000300a00 */
[----:B------:R-:W-:-:S03]  /*10e10*/  IMAD.WIDE R4, R2, 0x4, R74 ;  /* 0x0000000402047825 */ /* 0x000fc600078e024a */
[----:B------:R5:W-:Y:S04]  /*10e20*/  STL.64 [R1+0x728], R18 ;  /* 0x0007281201007387 */ /* 0x000be80000100a00 */
[----:B------:R1:W-:Y:S04]  /*10e30*/  STL.64 [R1+0x730], R4 ;  /* 0x0007300401007387 */ /* 0x0003e80000100a00 */
[----:B------:R3:W-:Y:S04]  /*10e40*/  LDGSTS.E [R11+0x38004], desc[UR60][R26.64], !P2 ;  /* 0x380040001a0b7fae */ /* 0x0007e8000d12187c */
[----:B------:R-:W4:Y:S04]  /*10e50*/  LDL.LU.64 R74, [R1+0x258] ;  /* 0x00025800014a7983 */ /* 0x000f280000300a00 */
[----:B------:R5:W-:Y:S01]  /*10e60*/  LDGSTS.E [R11+0x38008], desc[UR60][R18.64], !P4 ;  /* 0x38008000120b7fae */ /* 0x000be2000e12187c */
[----:B---3--:R-:W-:-:S04]  /*10e70*/  IMAD.WIDE R26, R2, 0x4, R82 ;  /* 0x00000004021a7825 */ /* 0x008fc800078e0252 */
[----:B-----5:R-:W-:Y:S01]  /*10e80*/  IMAD.WIDE R18, R2, 0x4, R90 ;  /* 0x0000000402127825 */ /* 0x020fe200078e025a */
[----:B------:R-:W3:Y:S04]  /*10e90*/  LDL.LU.64 R82, [R1+0x250] ;  /* 0x0002500001527983 */ /* 0x000ee80000300a00 */
[----:B------:R5:W-:Y:S04]  /*10ea0*/  STL.64 [R1+0x210], R26 ;  /* 0x0002101a01007387 */ /* 0x000be80000100a00 */
[----:B------:R5:W-:Y:S04]  /*10eb0*/  STL.64 [R1+0x218], R18 ;  /* 0x0002181201007387 */ /* 0x000be80000100a00 */
[----:B------:R-:W3:Y:S01]  /*10ec0*/  LDL.LU.64 R90, [R1+0x248] ;  /* 0x00024800015a7983 */ /* 0x000ee20000300a00 */
[----:B------:R-:W-:-:S02]  /*10ed0*/  ISETP.GE.U32.AND P2, PT, R0, 0x7ffffee5, PT ;  /* 0x7ffffee50000780c */ /* 0x000fc40003f46070 */
[----:B------:R-:W-:Y:S01]  /*10ee0*/  ISETP.GE.U32.AND P4, PT, R3, 0x7ffffee4, PT ;  /* 0x7ffffee40300780c */ /* 0x000fe20003f86070 */
[----:B------:R-:W-:Y:S01]  /*10ef0*/  VIADD R3, R246, 0xffffff47 ;  /* 0xffffff47f6037836 */ /* 0x000fe20000000000 */
[----:B------:R1:W-:Y:S01]  /*10f00*/  LDGSTS.E [R11+0x3800c], desc[UR60][R4.64], !P6 ;  /* 0x3800c000040b7fae */ /* 0x0003e2000f12187c */
[----:B--2---:R-:W-:Y:S01]  /*10f10*/  VIADD R0, R6, 0xffffff62 ;  /* 0xffffff6206007836 */ /* 0x004fe20000000000 */
[----:B------:R-:W2:Y:S02]  /*10f20*/  LDC R246, c[0x0][0x230] ;  /* 0x00008c00fff67b82 */ /* 0x000ea40000000800 */
[----:B------:R5:W-:Y:S01]  /*10f30*/  LDGSTS.E [R13+0x20000], desc[UR60][R26.64], !P3 ;  /* 0x200000001a0d7fae */ /* 0x000be2000d92187c */
[----:B------:R-:W-:Y:S02]  /*10f40*/  ISETP.GE.U32.AND P3, PT, R3, 0x7ffffec8, PT ;  /* 0x7ffffec80300780c */ /* 0x000fe40003f66070 */
[----:B------:R-:W-:Y:S01]  /*10f50*/  ISETP.GE.U32.AND P6, PT, R0, 0x7ffffee3, PT ;  /* 0x7ffffee30000780c */ /* 0x000fe20003fc6070 */
[----:B------:R5:W-:Y:S01]  /*10f60*/  LDGSTS.E [R13+0x20004], desc[UR60][R18.64], !P0 ;  /* 0x20004000120d7fae */ /* 0x000be2000c12187c */
[----:B------:R-:W-:Y:S01]  /*10f70*/  VIADD R0, R244, 0xffffff46 ;  /* 0xffffff46f4007836 */ /* 0x000fe20000000000 */
[----:B------:R-:W3:Y:S04]  /*10f80*/  LDC R6, c[0x0][0x230] ;  /* 0x00008c00ff067b82 */ /* 0x000ee80000000800 */
[----:B------:R-:W-:-:S04]  /*10f90*/  ISETP.GE.U32.AND P0, PT, R0, 0x7ffffec7, PT ;  /* 0x7ffffec70000780c */ /* 0x000fc80003f06070 */
[----:B-1----:R-:W1:Y:S08]  /*10fa0*/  LDC R4, c[0x0][0x230] ;  /* 0x00008c00ff047b82 */ /* 0x002e700000000800 */
[----:B------:R-:W1:Y:S08]  /*10fb0*/  LDC R5, c[0x0][0x230] ;  /* 0x00008c00ff057b82 */ /* 0x000e700000000800 */
[----:B------:R-:W2:Y:S01]  /*10fc0*/  LDC R11, c[0x0][0x230] ;  /* 0x00008c00ff0b7b82 */ /* 0x000ea20000000800 */
[----:B-----5:R-:W-:-:S07]  /*10fd0*/  IMAD.WIDE R26, R2, 0x4, R98 ;  /* 0x00000004021a7825 */ /* 0x020fce00078e0262 */
[----:B------:R-:W5:Y:S01]  /*10fe0*/  LDC R244, c[0x0][0x230] ;  /* 0x00008c00fff47b82 */ /* 0x000f620000000800 */
[----:B------:R-:W5:Y:S04]  /*10ff0*/  LDL.LU.64 R98, [R1+0x160] ;  /* 0x0001600001627983 */ /* 0x000f680000300a00 */
[----:B------:R-:W-:Y:S04]  /*11000*/  STL.64 [R1+0x220], R26 ;  /* 0x0002201a01007387 */ /* 0x000fe80000100a00 */
[----:B------:R-:W-:Y:S01]  /*11010*/  LDGSTS.E [R13+0x20008], desc[UR60][R26.64], !P5 ;  /* 0x200080001a0d7fae */ /* 0x000fe2000e92187c */
[----:B------:R-:W-:-:S05]  /*11020*/  IMAD.WIDE R18, R2, 0x4, R58 ;  /* 0x0000000402127825 */ /* 0x000fca00078e023a */
[----:B------:R4:W-:Y:S04]  /*11030*/  STL.64 [R1+0x268], R18 ;  /* 0x0002681201007387 */ /* 0x0009e80000100a00 */
[----:B------:R4:W-:Y:S04]  /*11040*/  LDGSTS.E [R13+0x2000c], desc[UR60][R18.64], !P2 ;  /* 0x2000c000120d7fae */ /* 0x0009e8000d12187c */
[----:B------:R-:W5:Y:S01]  /*11050*/  LDL.LU.64 R50, [R1+0x158] ;  /* 0x0001580001327983 */ /* 0x000f620000300a00 */
[----:B----4-:R-:W-:-:S03]  /*11060*/  IMAD.WIDE R18, R2, 0x4, R66 ;  /* 0x0000000402127825 */ /* 0x010fc600078e0242 */
[----:B------:R-:W4:Y:S01]  /*11070*/  LDL.LU.64 R66, [R1+0x150] ;  /* 0x0001500001427983 */ /* 0x000f220000300a00 */
[----:B------:R-:W-:-:S03]  /*11080*/  IMAD.WIDE R26, R2, 0x4, R74 ;  /* 0x00000004021a7825 */ /* 0x000fc600078e024a */
[----:B------:R3:W-:Y:S04]  /*11090*/  STL.64 [R1+0x260], R18 ;  /* 0x0002601201007387 */ /* 0x0007e80000100a00 */
[----:B------:R3:W-:Y:S04]  /*110a0*/  LDGSTS.E [R13+0x28000], desc[UR60][R18.64], !P3 ;  /* 0x28000000120d7fae */ /* 0x0007e8000d92187c */
[----:B------:R1:W-:Y:S04]  /*110b0*/  STL.64 [R1+0x258], R26 ;  /* 0x0002581a01007387 */ /* 0x0003e80000100a00 */
[----:B------:R-:W4:Y:S04]  /*110c0*/  LDL.LU.64 R74, [R1+0x148] ;  /* 0x00014800014a7983 */ /* 0x000f280000300a00 */
[----:B------:R1:W-:Y:S01]  /*110d0*/  LDGSTS.E [R13+0x28004], desc[UR60][R26.64], !P0 ;  /* 0x280040001a0d7fae */ /* 0x0003e2000c12187c */
[----:B---3--:R-:W-:-:S05]  /*110e0*/  IMAD.WIDE R18, R2, 0x4, R82 ;  /* 0x0000000402127825 */ /* 0x008fca00078e0252 */
[----:B------:R5:W-:Y:S04]  /*110f0*/  STL.64 [R1+0x270], R18 ;  /* 0x0002701201007387 */ /* 0x000be80000100a00 */
[----:B------:R-:W3:Y:S01]  /*11100*/  LDL.LU.64 R82, [R1+0x60] ;  /* 0x0000600001527983 */ /* 0x000ee20000300a00 */
[----:B-1----:R-:W-:-:S05]  /*11110*/  IMAD.WIDE R26, R2, 0x4, R90 ;  /* 0x00000004021a7825 */ /* 0x002fca00078e025a */
[----:B------:R1:W-:Y:S04]  /*11120*/  STL.64 [R1+0x278], R26 ;  /* 0x0002781a01007387 */ /* 0x0003e80000100a00 */
[----:B------:R-:W3:Y:S01]  /*11130*/  LDL.LU.64 R90, [R1+0x58] ;  /* 0x00005800015a7983 */ /* 0x000ee20000300a00 */
[----:B------:R-:W-:Y:S02]  /*11140*/  VIADD R3, R247, 0xffffff45 ;  /* 0xffffff45f7037836 */ /* 0x000fe40000000000 */
[----:B------:R-:W-:Y:S01]  /*11150*/  VIADD R0, R34, 0xffffff44 ;  /* 0xffffff4422007836 */ /* 0x000fe20000000000 */
[----:B------:R-:W3:Y:S02]  /*11160*/  LDC R247, c[0x0][0x230] ;  /* 0x00008c00fff77b82 */ /* 0x000ee40000000800 */
[----:B------:R-:W-:-:S02]  /*11170*/  ISETP.GE.U32.AND P5, PT, R3, 0x7ffffec6, PT ;  /* 0x7ffffec60300780c */ /* 0x000fc40003fa6070 */
[----:B------:R-:W-:Y:S01]  /*11180*/  ISETP.GE.U32.AND P2, PT, R0, 0x7ffffec5, PT ;  /* 0x7ffffec50000780c */ /* 0x000fe20003f46070 */
[----:B------:R-:W-:Y:S02]  /*11190*/  VIADD R0, R4, 0xffffff27 ;  /* 0xffffff2704007836 */ /* 0x000fe40000000000 */
[----:B------:R-:W-:Y:S01]  /*111a0*/  VIADD R3, R6, 0xffffff26 ;  /* 0xffffff2606037836 */ /* 0x000fe20000000000 */
[----:B------:R-:W3:Y:S02]  /*111b0*/  LDC R4, c[0x0][0x230] ;  /* 0x00008c00ff047b82 */ /* 0x000ee40000000800 */
[----:B------:R-:W-:Y:S01]  /*111c0*/  ISETP.GE.U32.AND P3, PT, R0, 0x7ffffea8, PT ;  /* 0x7ffffea80000780c */ /* 0x000fe20003f66070 */
[----:B------:R-:W-:Y:S01]  /*111d0*/  VIADD R0, R5, 0xffffff25 ;  /* 0xffffff2505007836 */ /* 0x000fe20000000000 */
[----:B------:R-:W-:Y:S01]  /*111e0*/  ISETP.GE.U32.AND P0, PT, R3, 0x7ffffea7, PT ;  /* 0x7ffffea70300780c */ /* 0x000fe20003f06070 */
[----:B--2---:R-:W-:Y:S02]  /*111f0*/  VIADD R3, R246, 0xffffff24 ;  /* 0xffffff24f6037836 */ /* 0x004fe40000000000 */
[----:B------:R5:W-:Y:S01]  /*11200*/  LDGSTS.E [R13+0x28008], desc[UR60][R18.64], !P5 ;  /* 0x28008000120d7fae */ /* 0x000be2000e92187c */
[----:B------:R-:W-:Y:S01]  /*11210*/  ISETP.GE.U32.AND P5, PT, R0, 0x7ffffea6, PT ;  /* 0x7ffffea60000780c */ /* 0x000fe20003fa6070 */
[----:B------:R-:W2:Y:S02]  /*11220*/  LDC R6, c[0x0][0x230] ;  /* 0x00008c00ff067b82 */ /* 0x000ea40000000800 */
[----:B------:R1:W-:Y:S01]  /*11230*/  LDGSTS.E [R13+0x2800c], desc[UR60][R26.64], !P2 ;  /* 0x2800c0001a0d7fae */ /* 0x0003e2000d12187c */
[----:B------:R-:W-:-:S05]  /*11240*/  ISETP.GE.U32.AND P2, PT, R3, 0x7ffffea5, PT ;  /* 0x7ffffea50300780c */ /* 0x000fca0003f46070 */
[----:B------:R-:W2:Y:S08]  /*11250*/  LDC R5, c[0x0][0x230] ;  /* 0x00008c00ff057b82 */ /* 0x000eb00000000800 */
[----:B------:R-:W2:Y:S01]  /*11260*/  LDC R246, c[0x0][0x230] ;  /* 0x00008c00fff67b82 */ /* 0x000ea20000000800 */
[----:B-----5:R-:W-:-:S05]  /*11270*/  IMAD.WIDE R18, R2, 0x4, R98 ;  /* 0x0000000402127825 */ /* 0x020fca00078e0262 */
[----:B------:R4:W-:Y:S04]  /*11280*/  STL.64 [R1+0x348], R18 ;  /* 0x0003481201007387 */ /* 0x0009e80000100a00 */
[----:B------:R4:W-:Y:S04]  /*11290*/  LDGSTS.E [R13+0x30000], desc[UR60][R18.64], !P3 ;  /* 0x30000000120d7fae */ /* 0x0009e8000d92187c */
[----:B------:R-:W5:Y:S04]  /*112a0*/  LDL.LU.64 R58, [R1+0x50] ;  /* 0x00005000013a7983 */ /* 0x000f680000300a00 */
[----:B------:R-:W5:Y:S01]  /*112b0*/  LDL.LU.64 R98, [R1+0x48] ;  /* 0x0000480001627983 */ /* 0x000f620000300a00 */
[----:B-1----:R-:W-:-:S05]  /*112c0*/  IMAD.WIDE R26, R2, 0x4, R50 ;  /* 0x00000004021a7825 */ /* 0x002fca00078e0232 */
[----:B------:R-:W-:Y:S04]  /*112d0*/  STL.64 [R1+0x350], R26 ;  /* 0x0003501a01007387 */ /* 0x000fe80000100a00 */
[----:B------:R-:W-:Y:S01]  /*112e0*/  LDGSTS.E [R13+0x30004], desc[UR60][R26.64], !P0 ;  /* 0x300040001a0d7fae */ /* 0x000fe2000c12187c */
[----:B----4-:R-:W-:-:S05]  /*112f0*/  IMAD.WIDE R18, R2, 0x4, R66 ;  /* 0x0000000402127825 */ /* 0x010fca00078e0242 */
[----:B------:R1:W-:Y:S04]  /*11300*/  STL.64 [R1+0x358], R18 ;  /* 0x0003581201007387 */ /* 0x0003e80000100a00 */
[----:B------:R-:W4:Y:S04]  /*11310*/  LDL.LU.64 R66, [R1+0x340] ;  /* 0x0003400001427983 */ /* 0x000f280000300a00 */
[----:B------:R1:W-:Y:S01]  /*11320*/  LDGSTS.E [R13+0x30008], desc[UR60][R18.64], !P5 ;  /* 0x30008000120d7fae */ /* 0x0003e2000e92187c */
[----:B------:R-:W-:-:S03]  /*11330*/  IMAD.WIDE R34, R2, 0x4, R74 ;  /* 0x0000000402227825 */ /* 0x000fc600078e024a */
[----:B------:R-:W4:Y:S04]  /*11340*/  LDL.LU.64 R74, [R1+0x338] ;  /* 0x00033800014a7983 */ /* 0x000f280000300a00 */
[----:B------:R2:W-:Y:S01]  /*11350*/  STL.64 [R1+0x360], R34 ;  /* 0x0003602201007387 */ /* 0x0005e20000100a00 */
[----:B------:R-:W-:Y:S01]  /*11360*/  VIADD R0, R244, 0xffffff07 ;  /* 0xffffff07f4007836 */ /* 0x000fe20000000000 */
[----:B-1----:R-:W1:Y:S02]  /*11370*/  LDC R19, c[0x0][0x230] ;  /* 0x00008c00ff137b82 */ /* 0x002e640000000800 */
[----:B------:R2:W-:Y:S01]  /*11380*/  LDGSTS.E [R13+0x3000c], desc[UR60][R34.64], !P2 ;  /* 0x3000c000220d7fae */ /* 0x0005e2000d12187c */
[----:B------:R-:W-:-:S05]  /*11390*/  VIADD R3, R11, 0xffffff06 ;  /* 0xffffff060b037836 */ /* 0x000fca0000000000 */
[----:B------:R-:W1:Y:S01]  /*113a0*/  LDC R244, c[0x0][0x230] ;  /* 0x00008c00fff47b82 */ /* 0x000e620000000800 */
[----:B---3--:R-:W-:Y:S01]  /*113b0*/  IMAD.WIDE R26, R2, 0x4, R82 ;  /* 0x00000004021a7825 */ /* 0x008fe200078e0252 */
[----:B------:R-:W-:-:S06]  /*113c0*/  ISETP.GE.U32.AND P3, PT, R0, 0x7ffffe88, PT ;  /* 0x7ffffe880000780c */ /* 0x000fcc0003f66070 */
[----:B------:R-:W3:Y:S01]  /*113d0*/  LDC R11, c[0x0][0x230] ;  /* 0x00008c00ff0b7b82 */ /* 0x000ee20000000800 */
[----:B------:R5:W-:Y:S04]  /*113e0*/  STL.64 [R1+0x6b0], R26 ;  /* 0x0006b01a01007387 */ /* 0x000be80000100a00 */
[----:B------:R-:W4:Y:S01]  /*113f0*/  LDL.LU.64 R82, [R1+0x330] ;  /* 0x0003300001527983 */ /* 0x000f220000300a00 */
[----:B--2---:R-:W-:Y:S02]  /*11400*/  IMAD.WIDE R34, R2, 0x4, R90 ;  /* 0x0000000402227825 */ /* 0x004fe400078e025a */
[----:B------:R-:W2:Y:S01]  /*11410*/  LDC R18, c[0x0][0x230] ;  /* 0x00008c00ff127b82 */ /* 0x000ea20000000800 */
[----:B------:R-:W2:Y:S01]  /*11420*/  LDL.LU.64 R90, [R1+0x328] ;  /* 0x00032800015a7983 */ /* 0x000ea20000300a00 */
[----:B------:R-:W-:Y:S01]  /*11430*/  ISETP.GE.U32.AND P0, PT, R3, 0x7ffffe87, PT ;  /* 0x7ffffe870300780c */ /* 0x000fe20003f06070 */
[----:B------:R-:W-:-:S02]  /*11440*/  VIADD R0, R247, 0xffffff05 ;  /* 0xffffff05f7007836 */ /* 0x000fc40000000000 */
[----:B------:R-:W-:Y:S01]  /*11450*/  VIADD R3, R4, 0xffffff04 ;  /* 0xffffff0404037836 */ /* 0x000fe20000000000 */
[----:B------:R5:W-:Y:S02]  /*11460*/  LDGSTS.E [R13+0x38000], desc[UR60][R26.64], !P3 ;  /* 0x380000001a0d7fae */ /* 0x000be4000d92187c */
[----:B------:R-:W-:Y:S01]  /*11470*/  ISETP.GE.U32.AND P5, PT, R0, 0x7ffffe86, PT ;  /* 0x7ffffe860000780c */ /* 0x000fe20003fa6070 */
[----:B------:R-:W-:Y:S01]  /*11480*/  VIADD R0, R6, 0xffffff61 ;  /* 0xffffff6106007836 */ /* 0x000fe20000000000 */
[----:B------:R-:W-:Y:S01]  /*11490*/  ISETP.GE.U32.AND P2, PT, R3, 0x7ffffe85, PT ;  /* 0x7ffffe850300780c */ /* 0x000fe20003f46070 */
[----:B-1----:R-:W-:Y:S01]  /*114a0*/  VIADD R3, R244, 0xffffff43 ;  /* 0xffffff43f4037836 */ /* 0x002fe20000000000 */
[----:B------:R-:W-:Y:S01]  /*114b0*/  STL.64 [R1+0x6b8], R34 ;  /* 0x0006b82201007387 */ /* 0x000fe20000100a00 */
[----:B------:R-:W1:Y:S01]  /*114c0*/  LDC R6, c[0x0][0x230] ;  /* 0x00008c00ff067b82 */ /* 0x000e620000000800 */
[----:B------:R-:W-:Y:S02]  /*114d0*/  ISETP.GE.U32.AND P3, PT, R0, 0x7ffffee2, PT ;  /* 0x7ffffee20000780c */ /* 0x000fe40003f66070 */
[----:B------:R-:W-:Y:S01]  /*114e0*/  IADD3 R0, R5, -0xa0, RZ ;  /* 0xffffff6005007810 */ /* 0x000fe20007ffe0ff */
[----:B------:R-:W-:Y:S03]  /*114f0*/  LDGSTS.E [R13+0x38004], desc[UR60][R34.64], !P0 ;  /* 0x38004000220d7fae */ /* 0x000fe6000c12187c */
[----:B------:R-:W-:Y:S01]  /*11500*/  ISETP.GE.U32.AND P0, PT, R0, 0x7ffffee1, PT ;  /* 0x7ffffee10000780c */ /* 0x000fe20003f06070 */
[----:B---3--:R-:W-:Y:S01]  /*11510*/  VIADD R0, R11, 0xffffff42 ;  /* 0xffffff420b007836 */ /* 0x008fe20000000000 */
[----:B------:R-:W3:Y:S08]  /*11520*/  LDC R244, c[0x0][0x230] ;  /* 0x00008c00fff47b82 */ /* 0x000ef00000000800 */
[----:B------:R-:W3:Y:S01]  /*11530*/  LDC R11, c[0x0][0x230] ;  /* 0x00008c00ff0b7b82 */ /* 0x000ee20000000800 */
[----:B-----5:R-:W-:-:S04]  /*11540*/  IMAD.WIDE R26, R2, 0x4, R58 ;  /* 0x00000004021a7825 */ /* 0x020fc800078e023a */
[----:B------:R-:W-:Y:S01]  /*11550*/  IMAD.WIDE R4, R2, 0x4, R98 ;  /* 0x0000000402047825 */ /* 0x000fe200078e0262 */
[----:B------:R-:W-:Y:S04]  /*11560*/  STL.64 [R1+0x6d0], R26 ;  /* 0x0006d01a01007387 */ /* 0x000fe80000100a00 */
[----:B------:R-:W-:Y:S01]  /*11570*/  LDGSTS.E [R13+0x38008], desc[UR60][R26.64], !P5 ;  /* 0x380080001a0d7fae */ /* 0x000fe2000e92187c */
[----:B------:R-:W-:Y:S01]  /*11580*/  ISETP.GE.U32.AND P5, PT, R3, 0x7ffffec4, PT ;  /* 0x7ffffec40300780c */ /* 0x000fe20003fa6070 */
[----:B------:R-:W-:Y:S02]  /*11590*/  VIADD R3, R246, 0xffffff41 ;  /* 0xffffff41f6037836 */ /* 0x000fe40000000000 */
[----:B------:R4:W-:Y:S04]  /*115a0*/  STL.64 [R1+0x6d8], R4 ;  /* 0x0006d80401007387 */ /* 0x0009e80000100a00 */
[----:B------:R4:W-:Y:S04]  /*115b0*/  LDGSTS.E [R13+0x3800c], desc[UR60][R4.64], !P2 ;  /* 0x3800c000040d7fae */ /* 0x0009e8000d12187c */
[----:B------:R-:W5:Y:S01]  /*115c0*/  LDL.LU.64 R98, [R1+0x240] ;  /* 0x0002400001627983 */ /* 0x000f620000300a00 */
[----:B------:R-:W-:Y:S01]  /*115d0*/  ISETP.GE.U32.AND P2, PT, R0, 0x7ffffec3, PT ;  /* 0x7ffffec30000780c */ /* 0x000fe20003f46070 */
[----:B----4-:R-:W-:-:S02]  /*115e0*/  IMAD.WIDE R4, R2, 0x4, R66 ;  /* 0x0000000402047825 */ /* 0x010fc400078e0242 */
[----:B------:R-:W4:Y:S01]  /*115f0*/  LDL.LU.64 R34, [R1+0x238] ;  /* 0x0002380001227983 */ /* 0x000f220000300a00 */
[----:B------:R-:W4:Y:S03]  /*11600*/  LDC R13, c[0x0][0x230] ;  /* 0x00008c00ff0d7b82 */ /* 0x000f260000000800 */
[----:B------:R-:W-:Y:S01]  /*11610*/  LDGSTS.E [R248+0x20000], desc[UR60][R4.64], !P4 ;  /* 0x2000000004f87fae */ /* 0x000fe2000e12187c */
[----:B------:R-:W-:Y:S01]  /*11620*/  ISETP.GE.U32.AND P4, PT, R3, 0x7ffffec2, PT ;  /* 0x7ffffec20300780c */ /* 0x000fe20003f86070 */
[----:B------:R-:W-:Y:S02]  /*11630*/  VIADD R0, R19, 0xffffff40 ;  /* 0xffffff4013007836 */ /* 0x000fe40000000000 */
[----:B--2---:R-:W-:Y:S01]  /*11640*/  VIADD R3, R18, 0xffffff23 ;  /* 0xffffff2312037836 */ /* 0x004fe20000000000 */
[----:B------:R-:W2:Y:S01]  /*11650*/  LDL.LU.64 R26, [R1+0x230] ;  /* 0x00023000011a7983 */ /* 0x000ea20000300a00 */
[----:B------:R-:W-:-:S05]  /*11660*/  IMAD.WIDE R246, R2, 0x4, R74 ;  /* 0x0000000402f67825 */ /* 0x000fca00078e024a */
[----:B------:R-:W-:Y:S01]  /*11670*/  LDGSTS.E [R248+0x20004], desc[UR60][R246.64], !P6 ;  /* 0x20004000f6f87fae */ /* 0x000fe2000f12187c */
[----:B------:R-:W-:-:S04]  /*11680*/  IMAD.WIDE R42, R2, 0x4, R82 ;  /* 0x00000004022a7825 */ /* 0x000fc800078e0252 */
[----:B------:R-:W-:Y:S01]  /*11690*/  IMAD.WIDE R18, R2, 0x4, R90 ;  /* 0x0000000402127825 */ /* 0x000fe200078e025a */
[----:B------:R-:W-:Y:S01]  /*116a0*/  ISETP.GE.U32.AND P6, PT, R0, 0x7ffffec1, PT ;  /* 0x7ffffec10000780c */ /* 0x000fe20003fc6070 */
[----:B------:R-:W2:Y:S04]  /*116b0*/  LDL.LU.64 R90, [R1+0x228] ;  /* 0x00022800015a7983 */ /* 0x000ea80000300a00 */
[----:B------:R4:W-:Y:S04]  /*116c0*/  STL.64 [R1+0x200], R42 ;  /* 0x0002002a01007387 */ /* 0x0009e80000100a00 */
[----:B------:R-:W2:Y:S04]  /*116d0*/  LDL.LU.64 R82, [R1+0x140] ;  /* 0x0001400001527983 */ /* 0x000ea80000300a00 */
[----:B------:R2:W-:Y:S04]  /*116e0*/  STL.64 [R1+0x208], R18 ;  /* 0x0002081201007387 */ /* 0x0005e80000100a00 */
[----:B------:R-:W2:Y:S01]  /*116f0*/  LDL.LU.64 R74, [R1+0x138] ;  /* 0x00013800014a7983 */ /* 0x000ea20000300a00 */
[----:B-1----:R-:W-:-:S02]  /*11700*/  VIADD R0, R6, 0xffffff22 ;  /* 0xffffff2206007836 */ /* 0x002fc40000000000 */
[----:B------:R-:W1:Y:S01]  /*11710*/  LDC R6, c[0x0][0x230] ;  /* 0x00008c00ff067b82 */ /* 0x000e620000000800 */
[----:B------:R-:W-:Y:S04]  /*11720*/  LDGSTS.E [R248+0x20008], desc[UR60][R42.64], !P3 ;  /* 0x200080002af87fae */ /* 0x000fe8000d92187c */
[----:B------:R2:W-:Y:S01]  /*11730*/  LDGSTS.E [R248+0x2000c], desc[UR60][R18.64], !P0 ;  /* 0x2000c00012f87fae */ /* 0x0005e2000c12187c */
[----:B------:R-:W-:Y:S01]  /*11740*/  ISETP.GE.U32.AND P0, PT, R0, 0x7ffffea3, PT ;  /* 0x7ffffea30000780c */ /* 0x000fe20003f06070 */
[----:B---3--:R-:W-:Y:S02]  /*11750*/  VIADD R0, R11, 0xffffff21 ;  /* 0xffffff210b007836 */ /* 0x008fe40000000000 */
[----:B------:R-:W3:Y:S01]  /*11760*/  LDC R11, c[0x0][0x230] ;  /* 0x00008c00ff0b7b82 */ /* 0x000ee20000000800 */
[----:B------:R-:W3:Y:S01]  /*11770*/  LDL.LU.64 R66, [R1+0x130] ;  /* 0x0001300001427983 */ /* 0x000ee20000300a00 */
[----:B------:R-:W-:-:S03]  /*11780*/  ISETP.GE.U32.AND P3, PT, R3, 0x7ffffea4, PT ;  /* 0x7ffffea40300780c */ /* 0x000fc60003f66070 */
[----:B------:R-:W3:Y:S04]  /*11790*/  LDL.LU.64 R58, [R1+0x128] ;  /* 0x00012800013a7983 */ /* 0x000ee80000300a00 */
[----:B------:R-:W3:Y:S01]  /*117a0*/  LDL.LU.64 R50, [R1+0x40] ;  /* 0x0000400001327983 */ /* 0x000ee20000300a00 */
[----:B------:R-:W-:Y:S02]  /*117b0*/  VIADD R3, R244, 0xffffff20 ;  /* 0xffffff20f4037836 */ /* 0x000fe40000000000 */
[----:B-----5:R-:W-:-:S05]  /*117c0*/  IMAD.WIDE R98, R2, 0x4, R98 ;  /* 0x0000000402627825 */ /* 0x020fca00078e0262 */
[----:B------:R5:W-:Y:S01]  /*117d0*/  STL.64 [R1+0x240], R98 ;  /* 0x0002406201007387 */ /* 0x000be20000100a00 */
[----:B----4-:R-:W-:-:S03]  /*117e0*/  IMAD.WIDE R242, R2, 0x4, R34 ;  /* 0x0000000402f27825 */ /* 0x010fc600078e0222 */
[----:B------:R-:W4:Y:S04]  /*117f0*/  LDL.LU.64 R42, [R1+0x38] ;  /* 0x00003800012a7983 */ /* 0x000f280000300a00 */
[----:B------:R-:W4:Y:S01]  /*11800*/  LDL.LU.64 R34, [R1+0x30] ;  /* 0x0000300001227983 */ /* 0x000f220000300a00 */
[----:B--2---:R-:W-:-:S03]  /*11810*/  IMAD.WIDE R18, R2, 0x4, R26 ;  /* 0x0000000402127825 */ /* 0x004fc600078e021a */
[----:B------:R-:W-:Y:S01]  /*11820*/  LDGSTS.E [R248+0x28000], desc[UR60][R98.64], !P5 ;  /* 0x2800000062f87fae */ /* 0x000fe2000e92187c */
[----:B------:R-:W-:-:S03]  /*11830*/  ISETP.GE.U32.AND P5, PT, R0, 0x7ffffea2, PT ;  /* 0x7ffffea20000780c */ /* 0x000fc60003fa6070 */
[----:B------:R-:W2:Y:S01]  /*11840*/  LDL.LU.64 R26, [R1+0x28] ;  /* 0x00002800011a7983 */ /* 0x000ea20000300a00 */
[----:B------:R-:W-:-:S03]  /*11850*/  VIADD R0, R13, 0xffffff03 ;  /* 0xffffff030d007836 */ /* 0x000fc60000000000 */
[----:B------:R-:W-:Y:S04]  /*11860*/  STL.64 [R1+0x238], R242 ;  /* 0x000238f201007387 */ /* 0x000fe80000100a00 */
[----:B-----5:R-:W5:Y:S04]  /*11870*/  LDL.LU.64 R98, [R1+0xa98] ;  /* 0x000a980001627983 */ /* 0x020f680000300a00 */
[----:B------:R-:W-:Y:S04]  /*11880*/  LDGSTS.E [R248+0x28004], desc[UR60][R242.64], !P2 ;  /* 0x28004000f2f87fae */ /* 0x000fe8000d12187c */
[----:B------:R1:W-:Y:S04]  /*11890*/  STL.64 [R1+0x248], R18 ;  /* 0x0002481201007387 */ /* 0x0003e80000100a00 */
[----:B------:R2:W-:Y:S01]  /*118a0*/  LDGSTS.E [R248+0x28008], desc[UR60][R18.64], !P4 ;  /* 0x2800800012f87fae */ /* 0x0005e2000e12187c */
[----:B------:R-:W-:Y:S01]  /*118b0*/  ISETP.GE.U32.AND P4, PT, R0, 0x7ffffe84, PT ;  /* 0x7ffffe840000780c */ /* 0x000fe20003f86070 */
[----:B------:R-:W-:-:S02]  /*118c0*/  IMAD.WIDE R90, R2, 0x4, R90 ;  /* 0x00000004025a7825 */ /* 0x000fc400078e025a */
[----:B-1----:R-:W5:Y:S04]  /*118d0*/  LDL.LU.64 R18, [R1+0x430] ;  /* 0x0004300001127983 */ /* 0x002f680000300a00 */
[----:B------:R-:W5:Y:S01]  /*118e0*/  LDL.LU.64 R242, [R1+0x18] ;  /* 0x0000180001f27983 */ /* 0x000f620000300a00 */
[----:B------:R-:W-:-:S03]  /*118f0*/  IMAD.WIDE R82, R2, 0x4, R82 ;  /* 0x0000000402527825 */ /* 0x000fc600078e0252 */
[----:B------:R1:W-:Y:S04]  /*11900*/  STL.64 [R1+0x250], R90 ;  /* 0x0002505a01007387 */ /* 0x0003e80000100a00 */
[----:B------:R-:W-:Y:S01]  /*11910*/  LDGSTS.E [R248+0x2800c], desc[UR60][R90.64], !P6 ;  /* 0x2800c0005af87fae */ /* 0x000fe2000f12187c */
[----:B------:R-:W-:-:S03]  /*11920*/  IMAD.WIDE R74, R2, 0x4, R74 ;  /* 0x00000004024a7825 */ /* 0x000fc600078e024a */
[----:B------:R-:W-:Y:S01]  /*11930*/  LDGSTS.E [R248+0x30000], desc[UR60][R82.64], !P3 ;  /* 0x3000000052f87fae */ /* 0x000fe2000d92187c */
[----:B---3--:R-:W-:Y:S02]  /*11940*/  VIADD R0, R11, 0xffffff02 ;  /* 0xffffff020b007836 */ /* 0x008fe40000000000 */
[----:B------:R-:W-:Y:S01]  /*11950*/  IMAD.SHL.U32 R11, R245, 0x80, RZ ;  /* 0x00000080f50b7824 */ /* 0x000fe200078e00ff */
[----:B------:R-:W-:Y:S04]  /*11960*/  LDGSTS.E [R248+0x30004], desc[UR60][R74.64], !P0 ;  /* 0x300040004af87fae */ /* 0x000fe8000c12187c */
[----:B-1----:R-:W3:Y:S04]  /*11970*/  LDL.LU.64 R90, [R1+0xa90] ;  /* 0x000a9000015a7983 */ /* 0x002ee80000300a00 */
[----:B------:R1:W-:Y:S04]  /*11980*/  STL.64 [R1+0x328], R82 ;  /* 0x0003285201007387 */ /* 0x0003e80000100a00 */
[----:B------:R1:W-:Y:S04]  /*11990*/  STL.64 [R1+0x330], R74 ;  /* 0x0003304a01007387 */ /* 0x0003e80000100a00 */
[----:B-1----:R-:W3:Y:S04]  /*119a0*/  LDL.LU.64 R82, [R1+0xa88] ;  /* 0x000a880001527983 */ /* 0x002ee80000300a00 */
[----:B------:R-:W3:Y:S04]  /*119b0*/  LDL.LU.64 R74, [R1+0xa80] ;  /* 0x000a8000014a7983 */ /* 0x000ee80000300a00 */
[----:B------:R-:W3:Y:S01]  /*119c0*/  LDL.LU.64 R244, [R1+0x450] ;  /* 0x0004500001f47983 */ /* 0x000ee20000300a00 */
[----:B------:R-:W-:Y:S01]  /*119d0*/  ISETP.GE.U32.AND P2, PT, R3, 0x7ffffea1, PT ;  /* 0x7ffffea10300780c */ /* 0x000fe20003f46070 */
[----:B------:R-:W-:-:S02]  /*119e0*/  VIADD R3, R6, 0xffffff01 ;  /* 0xffffff0106037836 */ /* 0x000fc40000000000 */
[----:B------:R-:W1:Y:S01]  /*119f0*/  LDC R6, c[0x0][0x230] ;  /* 0x00008c00ff067b82 */ /* 0x000e620000000800 */
[----:B------:R-:W-:Y:S01]  /*11a00*/  ISETP.GE.U32.AND P6, PT, R0, 0x7ffffe83, PT ;  /* 0x7ffffe830000780c */ /* 0x000fe20003fc6070 */
[----:B------:R-:W-:Y:S01]  /*11a10*/  IMAD.WIDE R66, R2, 0x4, R66 ;  /* 0x0000000402427825 */ /* 0x000fe200078e0242 */
[----:B------:R-:W-:-:S03]  /*11a20*/  ISETP.GE.U32.AND P3, PT, R3, 0x7ffffe82, PT ;  /* 0x7ffffe820300780c */ /* 0x000fc60003f66070 */
[C---:B------:R-:W-:Y:S01]  /*11a30*/  IMAD.WIDE R58, R2.reuse, 0x4, R58 ;  /* 0x00000004023a7825 */ /* 0x040fe200078e023a */
[----:B------:R1:W-:Y:S03]  /*11a40*/  STL.64 [R1+0x338], R66 ;  /* 0x0003384201007387 */ /* 0x0003e60000100a00 */
[----:B------:R-:W-:Y:S01]  /*11a50*/  IMAD.WIDE R50, R2, 0x4, R50 ;  /* 0x0000000402327825 */ /* 0x000fe200078e0232 */
[----:B------:R4:W-:Y:S03]  /*11a60*/  STL.64 [R1+0x340], R58 ;  /* 0x0003403a01007387 */ /* 0x0009e60000100a00 */
[----:B-1----:R-:W-:Y:S01]  /*11a70*/  VIADD R6, R6, 0xffffff00 ;  /* 0xffffff0006067836 */ /* 0x002fe20000000000 */
[----:B------:R-:W-:Y:S04]  /*11a80*/  LDGSTS.E [R248+0x30008], desc[UR60][R66.64], !P5 ;  /* 0x3000800042f87fae */ /* 0x000fe8000e92187c */
[----:B------:R-:W-:Y:S01]  /*11a90*/  ISETP.GE.U32.AND P0, PT, R6, 0x7ffffe81, PT ;  /* 0x7ffffe810600780c */ /* 0x000fe20003f06070 */
[----:B------:R1:W-:Y:S01]  /*11aa0*/  STL.64 [R1+0x610], R50 ;  /* 0x0006103201007387 */ /* 0x0003e20000100a00 */
[----:B------:R-:W-:-:S03]  /*11ab0*/  VIADD R0, R249, 0x100000 ;  /* 0x00100000f9007836 */ /* 0x000fc60000000000 */
[----:B------:R-:W-:Y:S04]  /*11ac0*/  LDGSTS.E [R248+0x3000c], desc[UR60][R58.64], !P2 ;  /* 0x3000c0003af87fae */ /* 0x000fe8000d12187c */
[----:B------:R-:W3:Y:S04]  /*11ad0*/  LDL.LU.64 R66, [R1+0xa78] ;  /* 0x000a780001427983 */ /* 0x000ee80000300a00 */
[----:B------:R-:W-:Y:S01]  /*11ae0*/  LDGSTS.E [R248+0x38000], desc[UR60][R50.64], !P4 ;  /* 0x3800000032f87fae */ /* 0x000fe2000e12187c */
[C---:B------:R-:W-:Y:S02]  /*11af0*/  VIADD R6, R249.reuse, 0x100000 ;  /* 0x00100000f9067836 */ /* 0x040fe40000000000 */
[----:B------:R-:W-:-:S02]  /*11b00*/  VIADD R3, R249, 0x100000 ;  /* 0x00100000f9037836 */ /* 0x000fc40000000000 */
[----:B------:R-:W-:-:S04]  /*11b10*/  IMAD.WIDE R224, R11, 0x4, R224 ;  /* 0x000000040be07825 */ /* 0x000fc800078e02e0 */
[----:B------:R-:W-:-:S04]  /*11b20*/  IMAD.WIDE R192, R11, 0x4, R192 ;  /* 0x000000040bc07825 */ /* 0x000fc800078e02c0 */
[----:B------:R-:W-:-:S04]  /*11b30*/  IMAD.WIDE R160, R11, 0x4, R160 ;  /* 0x000000040ba07825 */ /* 0x000fc800078e02a0 */
[----:B------:R-:W-:-:S04]  /*11b40*/  IMAD.WIDE R128, R11, 0x4, R128 ;  /* 0x000000040b807825 */ /* 0x000fc800078e0280 */
[----:B------:R-:W-:Y:S02]  /*11b50*/  VIADD R13, R249, 0x100000 ;  /* 0x00100000f90d7836 */ /* 0x000fe40000000000 */
[----:B------:R-:W-:-:S04]  /*11b60*/  IMAD.WIDE R96, R11, 0x4, R96 ;  /* 0x000000040b607825 */ /* 0x000fc800078e0260 */
[----:B----4-:R-:W-:-:S04]  /*11b70*/  IMAD.WIDE R42, R2, 0x4, R42 ;  /* 0x00000004022a7825 */ /* 0x010fc800078e022a */
[C---:B------:R-:W-:Y:S01]  /*11b80*/  IMAD.WIDE R34, R2.reuse, 0x4, R34 ;  /* 0x0000000402227825 */ /* 0x040fe200078e0222 */
[----:B------:R4:W-:Y:S04]  /*11b90*/  STL.64 [R1+0x628], R42 ;  /* 0x0006282a01007387 */ /* 0x0009e80000100a00 */
[----:B------:R-:W3:Y:S01]  /*11ba0*/  LDL.LU.64 R58, [R1+0xa70] ;  /* 0x000a7000013a7983 */ /* 0x000ee20000300a00 */
[----:B--2---:R-:W-:-:S03]  /*11bb0*/  IMAD.WIDE R26, R2, 0x4, R26 ;  /* 0x00000004021a7825 */ /* 0x004fc600078e021a */
[----:B------:R2:W-:Y:S04]  /*11bc0*/  STL.64 [R1+0x630], R34 ;  /* 0x0006302201007387 */ /* 0x0005e80000100a00 */
[----:B-1----:R-:W3:Y:S04]  /*11bd0*/  LDL.LU.64 R50, [R1+0xa68] ;  /* 0x000a680001327983 */ /* 0x002ee80000300a00 */
[----:B------:R1:W-:Y:S04]  /*11be0*/  STL.64 [R1+0x658], R26 ;  /* 0x0006581a01007387 */ /* 0x0003e80000100a00 */
[----:B------:R-:W-:Y:S04]  /*11bf0*/  LDGSTS.E [R248+0x38004], desc[UR60][R42.64], !P6 ;  /* 0x380040002af87fae */ /* 0x000fe8000f12187c */
[----:B------:R-:W-:Y:S04]  /*11c00*/  LDGSTS.E [R248+0x38008], desc[UR60][R34.64], !P3 ;  /* 0x3800800022f87fae */ /* 0x000fe8000d92187c */
[----:B------:R-:W-:Y:S04]  /*11c10*/  LDGSTS.E [R248+0x3800c], desc[UR60][R26.64], !P0 ;  /* 0x3800c0001af87fae */ /* 0x000fe8000c12187c */
[----:B----4-:R-:W4:Y:S04]  /*11c20*/  LDL.LU.64 R42, [R1+0xa60] ;  /* 0x000a6000012a7983 */ /* 0x010f280000300a00 */
[----:B--2---:R-:W2:Y:S01]  /*11c30*/  LDL.LU.64 R34, [R1+0xa58] ;  /* 0x000a580001227983 */ /* 0x004ea20000300a00 */
[----:B-----5:R-:W-:-:S03]  /*11c40*/  IMAD.WIDE R18, R11, 0x4, R18 ;  /* 0x000000040b127825 */ /* 0x020fc600078e0212 */
[----:B-1----:R-:W5:Y:S01]  /*11c50*/  LDL.LU.64 R26, [R1+0xa50] ;  /* 0x000a5000011a7983 */ /* 0x002f620000300a00 */
[----:B------:R-:W-:-:S03]  /*11c60*/  IMAD.WIDE R242, R11, 0x4, R242 ;  /* 0x000000040bf27825 */ /* 0x000fc600078e02f2 */
[----:B------:R-:W0:Y:S01]  /*11c70*/  LDGDEPBAR ;  /* 0x00000000000079af */ /* 0x000e220000000000 */
[----:B---3--:R-:W-:-:S05]  /*11c80*/  IMAD.WIDE R244, R11, 0x4, R244 ;  /* 0x000000040bf47825 */ /* 0x008fca00078e02f4 */
[----:B------:R1:W-:Y:S04]  /*11c90*/  STL.64 [R1+0x650], R244 ;  /* 0x000650f401007387 */ /* 0x0003e80000100a00 */
[----:B------:R1:W-:Y:S04]  /*11ca0*/  LDGSTS.E [R0+-0x80000], desc[UR60][R244.64], P1 ;  /* 0x80000000f4007fae */ /* 0x0003e8000892187c */
[----:B------:R3:W-:Y:S04]  /*11cb0*/  STL.64 [R1+0x6a8], R18 ;  /* 0x0006a81201007387 */ /* 0x0007e80000100a00 */
[----:B------:R3:W-:Y:S01]  /*11cc0*/  STL.64 [R1+0x6f0], R242 ;  /* 0x0006f0f201007387 */ /* 0x0007e20000100a00 */
[----:B-1----:R-:W-:-:S03]  /*11cd0*/  IMAD.WIDE R244, R11, 0x4, R240 ;  /* 0x000000040bf47825 */ /* 0x002fc600078e02f0 */
[----:B------:R-:W-:Y:S01]  /*11ce0*/  LDGSTS.E [R6+-0x7fc00], desc[UR60][R18.64], P1 ;  /* 0x8040000012067fae */ /* 0x000fe2000892187c */
[----:B------:R-:W-:-:S03]  /*11cf0*/  IMAD.WIDE R240, R11, 0x4, R232 ;  /* 0x000000040bf07825 */ /* 0x000fc600078e02e8 */
[----:B------:R-:W-:Y:S01]  /*11d00*/  LDGSTS.E [R3+-0x7f800], desc[UR60][R242.64], P1 ;  /* 0x80800000f2037fae */ /* 0x000fe2000892187c */
[----:B------:R-:W-:-:S03]  /*11d10*/  IMAD.WIDE R232, R11, 0x4, R216 ;  /* 0x000000040be87825 */ /* 0x000fc600078e02d8 */
[----:B------:R-:W-:Y:S01]  /*11d20*/  LDGSTS.E [R0+-0x7f400], desc[UR60][R244.64], P1 ;  /* 0x80c00000f4007fae */ /* 0x000fe2000892187c */
[----:B------:R-:W-:-:S03]  /*11d30*/  IMAD.WIDE R216, R11, 0x4, R208 ;  /* 0x000000040bd87825 */ /* 0x000fc600078e02d0 */
[----:B---3--:R-:W3:Y:S01]  /*11d40*/  LDL.LU.64 R18, [R1+0xa48] ;  /* 0x000a480001127983 */ /* 0x008ee20000300a00 */
[----:B------:R-:W-:-:S03]  /*11d50*/  IMAD.WIDE R208, R11, 0x4, R200 ;  /* 0x000000040bd07825 */ /* 0x000fc600078e02c8 */
[----:B------:R-:W3:Y:S04]  /*11d60*/  LDL.LU.64 R242, [R1+0xa40] ;  /* 0x000a400001f27983 */ /* 0x000ee80000300a00 */
[----:B------:R-:W-:Y:S01]  /*11d70*/  STL.64 [R1+0x738], R244 ;  /* 0x000738f401007387 */ /* 0x000fe20000100a00 */
[----:B------:R-:W-:-:S03]  /*11d80*/  IMAD.WIDE R200, R11, 0x4, R184 ;  /* 0x000000040bc87825 */ /* 0x000fc600078e02b8 */
[----:B------:R-:W-:Y:S01]  /*11d90*/  STL.64 [R1+0x788], R240 ;  /* 0x000788f001007387 */ /* 0x000fe20000100a00 */
[----:B------:R-:W-:-:S03]  /*11da0*/  IMAD.WIDE R184, R11, 0x4, R176 ;  /* 0x000000040bb87825 */ /* 0x000fc600078e02b0 */
[----:B------:R-:W-:Y:S01]  /*11db0*/  STL.64 [R1+0x7b8], R224 ;  /* 0x0007b8e001007387 */ /* 0x000fe20000100a00 */
[----:B------:R-:W-:-:S03]  /*11dc0*/  IMAD.WIDE R176, R11, 0x4, R168 ;  /* 0x000000040bb07825 */ /* 0x000fc600078e02a8 */
[----:B------:R1:W-:Y:S01]  /*11dd0*/  STL.64 [R1+0x808], R232 ;  /* 0x000808e801007387 */ /* 0x0003e20000100a00 */
[----:B------:R-:W-:-:S03]  /*11de0*/  IMAD.WIDE R168, R11, 0x4, R152 ;  /* 0x000000040ba87825 */ /* 0x000fc600078e0298 */
[----:B------:R-:W-:Y:S01]  /*11df0*/  STL.64 [R1+0x860], R216 ;  /* 0x000860d801007387 */ /* 0x000fe20000100a00 */
        /* <DEDUP_REMOVED lines=9> */
[----:B------:R-:W-:Y:S04]  /*11e90*/  STL.64 [R1+0x920], R176 ;  /* 0x000920b001007387 */ /* 0x000fe80000100a00 */
[----:B------:R-:W-:Y:S04]  /*11ea0*/  STL.64 [R1+0x940], R160 ;  /* 0x000940a001007387 */ /* 0x000fe80000100a00 */
[----:B------:R-:W-:Y:S01]  /*11eb0*/  STL.64 [R1+0x958], R168 ;  /* 0x000958a801007387 */ /* 0x000fe20000100a00 */
[----:B------:R-:W-:-:S03]  /*11ec0*/  IMAD.WIDE R104, R11, 0x4, R88 ;  /* 0x000000040b687825 */ /* 0x000fc600078e0258 */
[----:B------:R-:W-:Y:S04]  /*11ed0*/  STL.64 [R1+0x968], R152 ;  /* 0x0009689801007387 */ /* 0x000fe80000100a00 */
[----:B------:R-:W-:Y:S01]  /*11ee0*/  STL.64 [R1+0x978], R144 ;  /* 0x0009789001007387 */ /* 0x000fe20000100a00 */
[----:B------:R-:W-:-:S03]  /*11ef0*/  IMAD.WIDE R88, R11, 0x4, R80 ;  /* 0x000000040b587825 */ /* 0x000fc600078e0250 */
[----:B------:R-:W-:Y:S04]  /*11f00*/  STL.64 [R1+0x988], R128 ;  /* 0x0009888001007387 */ /* 0x000fe80000100a00 */
[----:B------:R-:W-:Y:S04]  /*11f10*/  LDGSTS.E [R13+-0x7f000], desc[UR60][R240.64], P1 ;  /* 0x81000000f00d7fae */ /* 0x000fe8000892187c */
[----:B------:R-:W-:Y:S04]  /*11f20*/  STL.64 [R1+0x998], R136 ;  /* 0x0009988801007387 */ /* 0x000fe80000100a00 */
[----:B------:R-:W-:Y:S04]  /*11f30*/  LDGSTS.E [R6+-0x7ec00], desc[UR60][R224.64], P1 ;  /* 0x81400000e0067fae */ /* 0x000fe8000892187c */
[----:B------:R-:W-:Y:S04]  /*11f40*/  STL.64 [R1+0x9b0], R120 ;  /* 0x0009b07801007387 */ /* 0x000fe80000100a00 */
[----:B------:R-:W-:Y:S04]  /*11f50*/  LDGSTS.E [R3+-0x7e800], desc[UR60][R232.64], P1 ;  /* 0x81800000e8037fae */ /* 0x000fe8000892187c */
[----:B------:R-:W-:Y:S04]  /*11f60*/  STL.64 [R1+0x9c0], R112 ;  /* 0x0009c07001007387 */ /* 0x000fe80000100a00 */
[----:B------:R-:W-:Y:S04]  /*11f70*/  LDGSTS.E [R0+-0x7e400], desc[UR60][R216.64], P1 ;  /* 0x81c00000d8007fae */ /* 0x000fe8000892187c */
[----:B-1----:R-:W4:Y:S04]  /*11f80*/  LDL.LU.64 R232, [R1+0x448] ;  /* 0x0004480001e87983 */ /* 0x002f280000300a00 */
[----:B------:R-:W-:Y:S04]  /*11f90*/  STL.64 [R1+0x9d0], R96 ;  /* 0x0009d06001007387 */ /* 0x000fe80000100a00 */
[----:B------:R-:W-:Y:S04]  /*11fa0*/  STL.64 [R1+0x9e0], R104 ;  /* 0x0009e06801007387 */ /* 0x000fe80000100a00 */
[----:B------:R-:W2:Y:S04]  /*11fb0*/  LDL.LU.64 R240, [R1+0x428] ;  /* 0x0004280001f07983 */ /* 0x000ea80000300a00 */
[----:B------:R-:W-:Y:S04]  /*11fc0*/  STL.64 [R1+0x9f0], R88 ;  /* 0x0009f05801007387 */ /* 0x000fe80000100a00 */
[----:B------:R-:W5:Y:S04]  /*11fd0*/  LDL.LU.64 R244, [R1+0x10] ;  /* 0x0000100001f47983 */ /* 0x000f680000300a00 */
[----:B------:R-:W-:Y:S04]  /*11fe0*/  LDGSTS.E [R13+-0x7e000], desc[UR60][R208.64], P1 ;  /* 0x82000000d00d7fae */ /* 0x000fe8000892187c */
[----:B------:R-:W-:Y:S04]  /*11ff0*/  LDGSTS.E [R6+-0x7dc00], desc[UR60][R192.64], P1 ;  /* 0x82400000c0067fae */ /* 0x000fe8000892187c */
[----:B------:R-:W-:Y:S04]  /*12000*/  LDGSTS.E [R3+-0x7d800], desc[UR60][R200.64], P1 ;  /* 0x82800000c8037fae */ /* 0x000fe8000892187c */
[----:B------:R-:W-:Y:S04]  /*12010*/  LDGSTS.E [R0+-0x7d400], desc[UR60][R184.64], P1 ;  /* 0x82c00000b8007fae */ /* 0x000fe8000892187c */
[----:B------:R-:W-:Y:S04]  /*12020*/  LDGSTS.E [R13+-0x7d000], desc[UR60][R176.64], P1 ;  /* 0x83000000b00d7fae */ /* 0x000fe8000892187c */
[----:B------:R-:W-:Y:S04]  /*12030*/  LDGSTS.E [R6+-0x7cc00], desc[UR60][R160.64], P1 ;  /* 0x83400000a0067fae */ /* 0x000fe8000892187c */
[----:B------:R-:W-:Y:S04]  /*12040*/  LDGSTS.E [R3+-0x7c800], desc[UR60][R168.64], P1 ;  /* 0x83800000a8037fae */ /* 0x000fe8000892187c */
[----:B------:R-:W-:Y:S01]  /*12050*/  LDGSTS.E [R0+-0x7c400], desc[UR60][R152.64], P1 ;  /* 0x83c0000098007fae */ /* 0x000fe2000892187c */
[----:B------:R-:W-:-:S03]  /*12060*/  IMAD.WIDE R80, R11, 0x4, R72 ;  /* 0x000000040b507825 */ /* 0x000fc600078e0248 */
        /* <DEDUP_REMOVED lines=12> */
[----:B------:R-:W-:Y:S04]  /*12130*/  LDGSTS.E [R3+-0x7a800], desc[UR60][R104.64], P1 ;  /* 0x8580000068037fae */ /* 0x000fe8000892187c */
[----:B------:R-:W-:Y:S01]  /*12140*/  LDGSTS.E [R0+-0x7a400], desc[UR60][R88.64], P1 ;  /* 0x85c0000058007fae */ /* 0x000fe2000892187c */
[----:B------:R-:W-:-:S03]  /*12150*/  VIADD R249, R249, 0x100000 ;  /* 0x00100000f9f97836 */ /* 0x000fc60000000000 */
[----:B------:R-:W-:Y:S01]  /*12160*/  LDGSTS.E [R13+-0x7a000], desc[UR60][R80.64], P1 ;  /* 0x86000000500d7fae */ /* 0x000fe2000892187c */
        /* <DEDUP_REMOVED lines=8> */
[----:B------:R1:W-:Y:S04]  /*121f0*/  LDGSTS.E [R6+-0x79000], desc[UR60][R48.64], P1 ;  /* 0x8700000030067fae */ /* 0x0003e8000892187c */
[----:B------:R-:W-:Y:S04]  /*12200*/  STL.64 [R1+0xa18], R48 ;  /* 0x000a183001007387 */ /* 0x000fe80000100a00 */
[----:B------:R1:W-:Y:S04]  /*12210*/  LDGSTS.E [R3+-0x78c00], desc[UR60][R32.64], P1 ;  /* 0x8740000020037fae */ /* 0x0003e8000892187c */
[----:B------:R2:W-:Y:S01]  /*12220*/  STL.64 [R1+0xa20], R32 ;  /* 0x000a202001007387 */ /* 0x0005e20000100a00 */
[----:B-1----:R-:W-:-:S03]  /*12230*/  VIADD R6, R250, 0x100000 ;  /* 0x00100000fa067836 */ /* 0x002fc60000000000 */
[----:B------:R1:W-:Y:S04]  /*12240*/  LDGSTS.E [R0+-0x78800], desc[UR60][R40.64], P1 ;  /* 0x8780000028007fae */ /* 0x0003e8000892187c */
[----:B------:R-:W-:Y:S01]  /*12250*/  STL.64 [R1+0xa28], R40 ;  /* 0x000a282801007387 */ /* 0x000fe20000100a00 */
[----:B------:R-:W-:-:S03]  /*12260*/  VIADD R3, R250, 0x100000 ;  /* 0x00100000fa037836 */ /* 0x000fc60000000000 */
[----:B------:R5:W-:Y:S01]  /*12270*/  STL.64 [R1+0xa30], R24 ;  /* 0x000a301801007387 */ /* 0x000be20000100a00 */
[----:B-1----:R-:W-:-:S03]  /*12280*/  VIADD R0, R250, 0x100000 ;  /* 0x00100000fa007836 */ /* 0x002fc60000000000 */
[----:B------:R5:W-:Y:S01]  /*12290*/  LDGSTS.E [R249+-0x78400], desc[UR60][R24.64], P1 ;  /* 0x87c0000018f97fae */ /* 0x000be2000892187c */
[----:B----4-:R-:W-:-:S05]  /*122a0*/  IMAD.WIDE R16, R11, 0x4, R232 ;  /* 0x000000040b107825 */ /* 0x010fca00078e02e8 */
[----:B------:R1:W-:Y:S04]  /*122b0*/  STL.64 [R1+0x450], R16 ;  /* 0x0004501001007387 */ /* 0x0003e80000100a00 */
[----:B------:R1:W-:Y:S01]  /*122c0*/  LDGSTS.E [R0+-0x7ff00], desc[UR60][R16.64], P1 ;  /* 0x8010000010007fae */ /* 0x0003e2000892187c */
[----:B--2---:R-:W-:-:S04]  /*122d0*/  IMAD.WIDE R32, R11, 0x4, R240 ;  /* 0x000000040b207825 */ /* 0x004fc800078e02f0 */
[C---:B-----5:R-:W-:Y:S01]  /*122e0*/  IMAD.WIDE R24, R11.reuse, 0x4, R244 ;  /* 0x000000040b187825 */ /* 0x060fe200078e02f4 */
[----:B------:R2:W-:Y:S03]  /*122f0*/  STL.64 [R1+0x530], R32 ;  /* 0x0005302001007387 */ /* 0x0005e60000100a00 */
[C---:B-1----:R-:W-:Y:S01]  /*12300*/  IMAD.WIDE R16, R11.reuse, 0x4, R238 ;  /* 0x000000040b107825 */ /* 0x042fe200078e02ee */
[----:B------:R2:W-:Y:S04]  /*12310*/  LDGSTS.E [R3+-0x7fb00], desc[UR60][R32.64], P1 ;  /* 0x8050000020037fae */ /* 0x0005e8000892187c */
[----:B------:R1:W-:Y:S04]  /*12320*/  STL.64 [R1+0x568], R24 ;  /* 0x0005681801007387 */ /* 0x0003e80000100a00 */
[----:B------:R1:W-:Y:S04]  /*12330*/  LDGSTS.E [R6+-0x7f700], desc[UR60][R24.64], P1 ;  /* 0x8090000018067fae */ /* 0x0003e8000892187c */
[----:B------:R4:W-:Y:S01]  /*12340*/  STL.64 [R1+0x5b0], R16 ;  /* 0x0005b01001007387 */ /* 0x0009e20000100a00 */
[----:B--2---:R-:W-:-:S03]  /*12350*/  IMAD.WIDE R32, R11, 0x4, R222 ;  /* 0x000000040b207825 */ /* 0x004fc600078e02de */
[----:B------:R4:W-:Y:S01]  /*12360*/  LDGSTS.E [R0+-0x7f300], desc[UR60][R16.64], P1 ;  /* 0x80d0000010007fae */ /* 0x0009e2000892187c */
[----:B-1----:R-:W-:-:S05]  /*12370*/  IMAD.WIDE R24, R11, 0x4, R230 ;  /* 0x000000040b187825 */ /* 0x002fca00078e02e6 */
[----:B------:R1:W-:Y:S01]  /*12380*/  STL.64 [R1+0x5e8], R24 ;  /* 0x0005e81801007387 */ /* 0x0003e20000100a00 */
[----:B----4-:R-:W-:-:S03]  /*12390*/  IMAD.WIDE R16, R11, 0x4, R214 ;  /* 0x000000040b107825 */ /* 0x010fc600078e02d6 */
[----:B------:R1:W-:Y:S04]  /*123a0*/  LDGSTS.E [R3+-0x7ef00], desc[UR60][R24.64], P1 ;  /* 0x8110000018037fae */ /* 0x0003e8000892187c */
[----:B------:R2:W-:Y:S04]  /*123b0*/  STL.64 [R1+0x648], R32 ;  /* 0x0006482001007387 */ /* 0x0005e80000100a00 */
[----:B------:R2:W-:Y:S01]  /*123c0*/  LDGSTS.E [R0+-0x7eb00], desc[UR60][R32.64], P1 ;  /* 0x8150000020007fae */ /* 0x0005e2000892187c */
[----:B-1----:R-:W-:-:S03]  /*123d0*/  IMAD.WIDE R24, R11, 0x4, R206 ;  /* 0x000000040b187825 */ /* 0x002fc600078e02ce */
[----:B------:R1:W-:Y:S04]  /*123e0*/  STL.64 [R1+0x698], R16 ;  /* 0x0006981001007387 */ /* 0x0003e80000100a00 */
[----:B------:R1:W-:Y:S01]  /*123f0*/  LDGSTS.E [R6+-0x7e700], desc[UR60][R16.64], P1 ;  /* 0x8190000010067fae */ /* 0x0003e2000892187c */
[----:B--2---:R-:W-:-:S03]  /*12400*/  IMAD.WIDE R32, R11, 0x4, R190 ;  /* 0x000000040b207825 */ /* 0x004fc600078e02be */
[----:B------:R2:W-:Y:S04]  /*12410*/  STL.64 [R1+0x6e8], R24 ;  /* 0x0006e81801007387 */ /* 0x0005e80000100a00 */
[----:B------:R2:W-:Y:S01]  /*12420*/  LDGSTS.E [R3+-0x7e300], desc[UR60][R24.64], P1 ;  /* 0x81d0000018037fae */ /* 0x0005e2000892187c */
[----:B-1----:R-:W-:-:S05]  /*12430*/  IMAD.WIDE R16, R11, 0x4, R198 ;  /* 0x000000040b107825 */ /* 0x002fca00078e02c6 */
[----:B------:R1:W-:Y:S01]  /*12440*/  STL.64 [R1+0x718], R16 ;  /* 0x0007181001007387 */ /* 0x0003e20000100a00 */
[----:B--2---:R-:W-:-:S03]  /*12450*/  IMAD.WIDE R24, R11, 0x4, R182 ;  /* 0x000000040b187825 */ /* 0x004fc600078e02b6 */
        /* <DEDUP_REMOVED lines=37> */
[----:B------:R-:W2:Y:S04]  /*126b0*/  LDL.LU.64 R232, [R1+0x440] ;  /* 0x0004400001e87983 */ /* 0x000ea80000300a00 */
[----:B------:R4:W-:Y:S01]  /*126c0*/  STL.64 [R1+0x950], R32 ;  /* 0x0009502001007387 */ /* 0x0009e20000100a00 */
[----:B-1----:R-:W-:-:S03]  /*126d0*/  IMAD.WIDE R24, R11, 0x4, R78 ;  /* 0x000000040b187825 */ /* 0x002fc600078e024e */
[----:B------:R1:W-:Y:S04]  /*126e0*/  STL.64 [R1+0x960], R16 ;  /* 0x0009601001007387 */ /* 0x0003e80000100a00 */
[----:B------:R-:W5:Y:S04]  /*126f0*/  LDL.LU.64 R240, [R1+0x420] ;  /* 0x0004200001f07983 */ /* 0x000f680000300a00 */
[----:B------:R3:W-:Y:S04]  /*12700*/  STL.64 [R1+0x970], R24 ;  /* 0x0009701801007387 */ /* 0x0007e80000100a00 */
[----:B------:R-:W5:Y:S04]  /*12710*/  LDL.LU.64 R244, [R1+0x8] ;  /* 0x0000080001f47983 */ /* 0x000f680000300a00 */
[----:B------:R4:W-:Y:S04]  /*12720*/  LDGSTS.E [R0+-0x7ab00], desc[UR60][R32.64], P1 ;  /* 0x8550000020007fae */ /* 0x0009e8000892187c */
[----:B------:R1:W-:Y:S04]  /*12730*/  LDGSTS.E [R6+-0x7a700], desc[UR60][R16.64], P1 ;  /* 0x8590000010067fae */ /* 0x0003e8000892187c */
[----:B------:R3:W-:Y:S01]  /*12740*/  LDGSTS.E [R3+-0x7a300], desc[UR60][R24.64], P1 ;  /* 0x85d0000018037fae */ /* 0x0007e2000892187c */
[----:B----4-:R-:W-:-:S04]  /*12750*/  IMAD.WIDE R32, R11, 0x4, R62 ;  /* 0x000000040b207825 */ /* 0x010fc800078e023e */
[----:B-1----:R-:W-:-:S04]  /*12760*/  IMAD.WIDE R16, R11, 0x4, R70 ;  /* 0x000000040b107825 */ /* 0x002fc800078e0246 */
[C---:B---3--:R-:W-:Y:S01]  /*12770*/  IMAD.WIDE R24, R11.reuse, 0x4, R54 ;  /* 0x000000040b187825 */ /* 0x048fe200078e0236 */
[----:B------:R1:W-:Y:S04]  /*12780*/  STL.64 [R1+0x980], R16 ;  /* 0x0009801001007387 */ /* 0x0003e80000100a00 */
[----:B------:R1:W-:Y:S04]  /*12790*/  LDGSTS.E [R0+-0x79f00], desc[UR60][R16.64], P1 ;  /* 0x8610000010007fae */ /* 0x0003e8000892187c */
[----:B------:R3:W-:Y:S04]  /*127a0*/  STL.64 [R1+0x990], R32 ;  /* 0x0009902001007387 */ /* 0x0007e80000100a00 */
[----:B------:R3:W-:Y:S01]  /*127b0*/  LDGSTS.E [R3+-0x79b00], desc[UR60][R32.64], P1 ;  /* 0x8650000020037fae */ /* 0x0007e2000892187c */
[----:B-1----:R-:W-:-:S03]  /*127c0*/  IMAD.WIDE R16, R11, 0x4, R46 ;  /* 0x000000040b107825 */ /* 0x002fc600078e022e */
[----:B------:R1:W-:Y:S04]  /*127d0*/  STL.64 [R1+0x9a0], R24 ;  /* 0x0009a01801007387 */ /* 0x0003e80000100a00 */
[----:B------:R1:W-:Y:S01]  /*127e0*/  LDGSTS.E [R6+-0x79700], desc[UR60][R24.64], P1 ;  /* 0x8690000018067fae */ /* 0x0003e2000892187c */
[----:B---3--:R-:W-:-:S03]  /*127f0*/  IMAD.WIDE R32, R11, 0x4, R38 ;  /* 0x000000040b207825 */ /* 0x008fc600078e0226 */
[----:B------:R3:W-:Y:S04]  /*12800*/  STL.64 [R1+0x9a8], R16 ;  /* 0x0009a81001007387 */ /* 0x0007e80000100a00 */
[----:B------:R3:W-:Y:S01]  /*12810*/  LDGSTS.E [R0+-0x79300], desc[UR60][R16.64], P1 ;  /* 0x86d0000010007fae */ /* 0x0007e2000892187c */
[----:B------:R-:W-:Y:S02]  /*12820*/  VIADD R250, R250, 0x100000 ;  /* 0x00100000fafa7836 */ /* 0x000fe40000000000 */
[C---:B-1----:R-:W-:Y:S01]  /*12830*/  IMAD.WIDE R24, R11.reuse, 0x4, R30 ;  /* 0x000000040b187825 */ /* 0x042fe200078e021e */
[----:B------:R-:W-:Y:S03]  /*12840*/  STL.64 [R1+0x9b8], R32 ;  /* 0x0009b82001007387 */ /* 0x000fe60000100a00 */
[C---:B------:R-:W-:Y:S01]  /*12850*/  IMAD.WIDE R14, R11.reuse, 0x4, R14 ;  /* 0x000000040b0e7825 */ /* 0x040fe200078e020e */
[----:B------:R1:W-:Y:S03]  /*12860*/  LDGSTS.E [R3+-0x78f00], desc[UR60][R32.64], P1 ;  /* 0x8710000020037fae */ /* 0x0003e6000892187c */
[----:B---3--:R-:W-:Y:S01]  /*12870*/  IMAD.WIDE R16, R11, 0x4, R22 ;  /* 0x000000040b107825 */ /* 0x008fe200078e0216 */
[----:B------:R-:W-:Y:S04]  /*12880*/  STL.64 [R1+0x9c8], R24 ;  /* 0x0009c81801007387 */ /* 0x000fe80000100a00 */
[----:B------:R3:W-:Y:S04]  /*12890*/  LDGSTS.E [R0+-0x78b00], desc[UR60][R24.64], P1 ;  /* 0x8750000018007fae */ /* 0x0007e8000892187c */
[----:B------:R2:W-:Y:S01]  /*128a0*/  STL.64 [R1+0x9d8], R16 ;  /* 0x0009d81001007387 */ /* 0x0005e20000100a00 */
[----:B-1----:R-:W-:-:S03]  /*128b0*/  VIADD R3, R251, 0x100000 ;  /* 0x00100000fb037836 */ /* 0x002fc60000000000 */
[----:B------:R1:W-:Y:S01]  /*128c0*/  LDGSTS.E [R6+-0x78700], desc[UR60][R16.64], P1 ;  /* 0x8790000010067fae */ /* 0x0003e2000892187c */
[----:B---3--:R-:W-:-:S03]  /*128d0*/  VIADD R0, R251, 0x100000 ;  /* 0x00100000fb007836 */ /* 0x008fc60000000000 */
[----:B------:R3:W-:Y:S04]  /*128e0*/  STL.64 [R1+0x9e8], R14 ;  /* 0x0009e80e01007387 */ /* 0x0007e80000100a00 */
[----:B------:R3:W-:Y:S01]  /*128f0*/  LDGSTS.E [R250+-0x78300], desc[UR60][R14.64], P1 ;  /* 0x87d000000efa7fae */ /* 0x0007e2000892187c */
[----:B-1----:R-:W-:Y:S02]  /*12900*/  VIADD R6, R251, 0x100000 ;  /* 0x00100000fb067836 */ /* 0x002fe40000000000 */
[----:B--2---:R-:W-:-:S05]  /*12910*/  IMAD.WIDE R16, R11, 0x4, R232 ;  /* 0x000000040b107825 */ /* 0x004fca00078e02e8 */
[----:B------:R1:W-:Y:S04]  /*12920*/  STL.64 [R1+0x460], R16 ;  /* 0x0004601001007387 */ /* 0x0003e80000100a00 */
[----:B------:R1:W-:Y:S01]  /*12930*/  LDGSTS.E [R0+-0x7fe00], desc[UR60][R16.64], P1 ;  /* 0x8020000010007fae */ /* 0x0003e2000892187c */
[----:B-----5:R-:W-:-:S04]  /*12940*/  IMAD.WIDE R22, R11, 0x4, R240 ;  /* 0x000000040b167825 */ /* 0x020fc800078e02f0 */
[C---:B---3--:R-:W-:Y:S01]  /*12950*/  IMAD.WIDE R14, R11.reuse, 0x4, R244 ;  /* 0x000000040b0e7825 */ /* 0x048fe200078e02f4 */
        /* <DEDUP_REMOVED lines=10> */
[----:B---3--:R-:W-:-:S03]  /*12a00*/  IMAD.WIDE R16, R11, 0x4, R212 ;  /* 0x000000040b107825 */ /* 0x008fc600078e02d4 */
        /* <DEDUP_REMOVED lines=53> */
[----:B------:R-:W4:Y:S04]  /*12d60*/  LDL.LU.64 R240, [R1+0x20] ;  /* 0x0000200001f07983 */ /* 0x000f280000300a00 */
[----:B------:R5:W-:Y:S04]  /*12d70*/  STL.64 [R1+0x830], R14 ;  /* 0x0008300e01007387 */ /* 0x000be80000100a00 */
[----:B------:R-:W4:Y:S04]  /*12d80*/  LDL.LU.64 R244, [R1] ;  /* 0x0000000001f47983 */ /* 0x000f280000300a00 */
[----:B------:R3:W-:Y:S04]  /*12d90*/  LDGSTS.E [R0+-0x7aa00], desc[UR60][R22.64], P1 ;  /* 0x8560000016007fae */ /* 0x0007e8000892187c */
[----:B------:R1:W-:Y:S04]  /*12da0*/  LDGSTS.E [R6+-0x7a600], desc[UR60][R16.64], P1 ;  /* 0x85a0000010067fae */ /* 0x0003e8000892187c */
[----:B------:R5:W-:Y:S01]  /*12db0*/  LDGSTS.E [R3+-0x7a200], desc[UR60][R14.64], P1 ;  /* 0x85e000000e037fae */ /* 0x000be2000892187c */
[----:B---3--:R-:W-:-:S04]  /*12dc0*/  IMAD.WIDE R22, R11, 0x4, R60 ;  /* 0x000000040b167825 */ /* 0x008fc800078e023c */
[----:B-1----:R-:W-:-:S04]  /*12dd0*/  IMAD.WIDE R16, R11, 0x4, R68 ;  /* 0x000000040b107825 */ /* 0x002fc800078e0244 */
[C---:B-----5:R-:W-:Y:S01]  /*12de0*/  IMAD.WIDE R14, R11.reuse, 0x4, R52 ;  /* 0x000000040b0e7825 */ /* 0x060fe200078e0234 */
        /* <DEDUP_REMOVED lines=10> */
[----:B-1----:R-:W-:-:S04]  /*12e90*/  IMAD.WIDE R14, R11, 0x4, R36 ;  /* 0x000000040b0e7825 */ /* 0x002fc800078e0224 */
[----:B------:R-:W-:Y:S01]  /*12ea0*/  VIADD R251, R251, 0x100000 ;  /* 0x00100000fbfb7836 */ /* 0x000fe20000000000 */
[----:B------:R1:W-:Y:S01]  /*12eb0*/  STL.64 [R1+0x900], R14 ;  /* 0x0009000e01007387 */ /* 0x0003e20000100a00 */
[----:B---3--:R-:W-:-:S03]  /*12ec0*/  IMAD.WIDE R16, R11, 0x4, R20 ;  /* 0x000000040b107825 */ /* 0x008fc600078e0214 */
[----:B------:R1:W-:Y:S04]  /*12ed0*/  LDGSTS.E [R3+-0x78e00], desc[UR60][R14.64], P1 ;  /* 0x872000000e037fae */ /* 0x0003e8000892187c */
[----:B------:R3:W-:Y:S01]  /*12ee0*/  LDGSTS.E [R0+-0x78a00], desc[UR60][R22.64], P1 ;  /* 0x8760000016007fae */ /* 0x0007e2000892187c */
[----:B------:R-:W-:-:S03]  /*12ef0*/  VIADD R13, R252, 0x100000 ;  /* 0x00100000fc0d7836 */ /* 0x000fc60000000000 */
[----:B------:R5:W-:Y:S01]  /*12f00*/  LDGSTS.E [R6+-0x78600], desc[UR60][R16.64], P1 ;  /* 0x87a0000010067fae */ /* 0x000be2000892187c */
[----:B-1----:R-:W-:Y:S01]  /*12f10*/  IMAD.WIDE R14, R11, 0x4, R8 ;  /* 0x000000040b0e7825 */ /* 0x002fe200078e0208 */
[----:B---3--:R-:W-:-:S03]  /*12f20*/  IADD3 R0, R252, 0x100000, RZ ;  /* 0x00100000fc007810 */ /* 0x008fc60007ffe0ff */
[----:B------:R-:W-:Y:S01]  /*12f30*/  VIADD R3, R252, 0x100000 ;  /* 0x00100000fc037836 */ /* 0x000fe20000000000 */
[----:B------:R1:W-:Y:S01]  /*12f40*/  LDGSTS.E [R251+-0x78200], desc[UR60][R14.64], P1 ;  /* 0x87e000000efb7fae */ /* 0x0003e2000892187c */
[----:B------:R-:W-:-:S04]  /*12f50*/  IMAD.WIDE R188, R11, 0x4, R234 ;  /* 0x000000040bbc7825 */ /* 0x000fc800078e02ea */
[----:B-----5:R-:W-:Y:S02]  /*12f60*/  VIADD R6, R252, 0x100000 ;  /* 0x00100000fc067836 */ /* 0x020fe40000000000 */
[----:B------:R-:W-:-:S04]  /*12f70*/  IMAD.WIDE R220, R11, 0x4, R226 ;  /* 0x000000040bdc7825 */ /* 0x000fc800078e02e2 */
[----:B------:R-:W-:-:S04]  /*12f80*/  IMAD.WIDE R248, R11, 0x4, R210 ;  /* 0x000000040bf87825 */ /* 0x000fc800078e02d2 */
[----:B------:R-:W-:-:S04]  /*12f90*/  IMAD.WIDE R212, R11, 0x4, R202 ;  /* 0x000000040bd47825 */ /* 0x000fc800078e02ca */
[C---:B------:R-:W-:Y:S01]  /*12fa0*/  IMAD.WIDE R198, R11.reuse, 0x4, R194 ;  /* 0x000000040bc67825 */ /* 0x040fe200078e02c2 */
[----:B------:R-:W-:Y:S03]  /*12fb0*/  STL.64 [R1+0x918], R22 ;  /* 0x0009181601007387 */ /* 0x000fe60000100a00 */
[C---:B------:R-:W-:Y:S01]  /*12fc0*/  IMAD.WIDE R226, R11.reuse, 0x4, R186 ;  /* 0x000000040be27825 */ /* 0x040fe200078e02ba */
[----:B------:R-:W-:Y:S03]  /*12fd0*/  STL.64 [R1+0x930], R16 ;  /* 0x0009301001007387 */ /* 0x000fe60000100a00 */
[C---:B-1----:R-:W-:Y:S01]  /*12fe0*/  IMAD.WIDE R250, R11.reuse, 0x4, R170 ;  /* 0x000000040bfa7825 */ /* 0x042fe200078e02aa */
[----:B------:R1:W-:Y:S03]  /*12ff0*/  STL.64 [R1+0x948], R14 ;  /* 0x0009480e01007387 */ /* 0x0003e60000100a00 */
[----:B------:R-:W-:-:S04]  /*13000*/  IMAD.WIDE R228, R11, 0x4, R162 ;  /* 0x000000040be47825 */ /* 0x000fc800078e02a2 */
[----:B------:R-:W-:-:S04]  /*13010*/  IMAD.WIDE R234, R11, 0x4, R154 ;  /* 0x000000040bea7825 */ /* 0x000fc800078e029a */
[----:B------:R-:W-:-:S04]  /*13020*/  IMAD.WIDE R230, R11, 0x4, R146 ;  /* 0x000000040be67825 */ /* 0x000fc800078e0292 */
[----:B-1----:R-:W-:-:S04]  /*13030*/  IMAD.WIDE R14, R11, 0x4, R138 ;  /* 0x000000040b0e7825 */ /* 0x002fc800078e028a */
[C---:B------:R-:W-:Y:S01]  /*13040*/  IMAD.WIDE R16, R11.reuse, 0x4, R130 ;  /* 0x000000040b107825 */ /* 0x040fe200078e0282 */
[----:B------:R1:W-:Y:S03]  /*13050*/  STL.64 [R1+0x640], R14 ;  /* 0x0006400e01007387 */ /* 0x0003e60000100a00 */
[C---:B------:R-:W-:Y:S01]  /*13060*/  IMAD.WIDE R20, R11.reuse, 0x4, R122 ;  /* 0x000000040b147825 */ /* 0x040fe200078e027a */
[----:B------:R3:W-:Y:S04]  /*13070*/  STL.64 [R1+0x660], R16 ;  /* 0x0006601001007387 */ /* 0x0007e80000100a00 */
[----:B------:R5:W-:Y:S01]  /*13080*/  STL.64 [R1+0x680], R20 ;  /* 0x0006801401007387 */ /* 0x000be20000100a00 */
[----:B--2---:R-:W-:-:S05]  /*13090*/  IMAD.WIDE R8, R11, 0x4, R232 ;  /* 0x000000040b087825 */ /* 0x004fca00078e02e8 */
[----:B------:R-:W-:Y:S01]  /*130a0*/  LDGSTS.E [R0+-0x7fd00], desc[UR60][R8.64], P1 ;  /* 0x8030000008007fae */ /* 0x000fe2000892187c */
[----:B----4-:R-:W-:-:S04]  /*130b0*/  IMAD.WIDE R214, R11, 0x4, R240 ;  /* 0x000000040bd67825 */ /* 0x010fc800078e02f0 */
[C---:B------:R-:W-:Y:S01]  /*130c0*/  IMAD.WIDE R240, R11.reuse, 0x4, R218 ;  /* 0x000000040bf07825 */ /* 0x040fe200078e02da */
[----:B------:R-:W-:Y:S03]  /*130d0*/  LDGSTS.E [R3+-0x7f900], desc[UR60][R214.64], P1 ;  /* 0x80700000d6037fae */ /* 0x000fe6000892187c */
[----:B------:R-:W-:-:S05]  /*130e0*/  IMAD.WIDE R236, R11, 0x4, R244 ;  /* 0x000000040bec7825 */ /* 0x000fca00078e02f4 */
[----:B------:R-:W-:Y:S01]  /*130f0*/  LDGSTS.E [R6+-0x7f500], desc[UR60][R236.64], P1 ;  /* 0x80b00000ec067fae */ /* 0x000fe2000892187c */
[----:B------:R-:W-:-:S03]  /*13100*/  IMAD.WIDE R218, R11, 0x4, R178 ;  /* 0x000000040bda7825 */ /* 0x000fc600078e02b2 */
[----:B------:R-:W-:Y:S04]  /*13110*/  LDGSTS.E [R13+-0x7f100], desc[UR60][R188.64], P1 ;  /* 0x80f00000bc0d7fae */ /* 0x000fe8000892187c */
        /* <DEDUP_REMOVED lines=11> */
[----:B------:R1:W-:Y:S04]  /*131d0*/  LDGSTS.E [R13+-0x7c100], desc[UR60][R14.64], P1 ;  /* 0x83f000000e0d7fae */ /* 0x0003e8000892187c */
[----:B------:R3:W-:Y:S04]  /*131e0*/  LDGSTS.E [R0+-0x7bd00], desc[UR60][R16.64], P1 ;  /* 0x8430000010007fae */ /* 0x0007e8000892187c */
[----:B------:R5:W-:Y:S01]  /*131f0*/  LDGSTS.E [R3+-0x7b900], desc[UR60][R20.64], P1 ;  /* 0x8470000014037fae */ /* 0x000be2000892187c */
[----:B-1----:R-:W-:-:S04]  /*13200*/  IMAD.WIDE R14, R11, 0x4, R114 ;  /* 0x000000040b0e7825 */ /* 0x002fc800078e0272 */
[C---:B---3--:R-:W-:Y:S01]  /*13210*/  IMAD.WIDE R16, R11.reuse, 0x4, R106 ;  /* 0x000000040b107825 */ /* 0x048fe200078e026a */
[----:B------:R1:W-:Y:S04]  /*13220*/  STL.64 [R1+0x6a0], R14 ;  /* 0x0006a00e01007387 */ /* 0x0003e80000100a00 */
[----:B------:R1:W-:Y:S01]  /*13230*/  LDGSTS.E [R6+-0x7b500], desc[UR60][R14.64], P1 ;  /* 0x84b000000e067fae */ /* 0x0003e2000892187c */
[----:B-----5:R-:W-:-:S03]  /*13240*/  IMAD.WIDE R20, R11, 0x4, R90 ;  /* 0x000000040b147825 */ /* 0x020fc600078e025a */
        /* <DEDUP_REMOVED lines=31> */
[----:B------:R2:W-:Y:S01]  /*13440*/  STL.64 [R1+0x820], R16 ;  /* 0x0008201001007387 */ /* 0x0005e20000100a00 */
[----:B-1----:R-:W-:-:S03]  /*13450*/  IMAD.WIDE R14, R11, 0x4, R242 ;  /* 0x000000040b0e7825 */ /* 0x002fc600078e02f2 */
[----:B------:R2:W-:Y:S04]  /*13460*/  STL [R1], RZ ;  /* 0x000000ff01007387 */ /* 0x0005e80000100800 */
[----:B------:R2:W-:Y:S04]  /*13470*/  STL.64 [R1+0x840], R14 ;  /* 0x0008400e01007387 */ /* 0x0005e80000100a00 */
[----:B------:R2:W-:Y:S04]  /*13480*/  STL [R1+0x4], RZ ;  /* 0x000004ff01007387 */ /* 0x0005e80000100800 */
        /* <DEDUP_REMOVED lines=125> */
[----:B------:R2:W-:Y:S04]  /*13c60*/  LDGSTS.E [R0+-0x78900], desc[UR60][R20.64], P1 ;  /* 0x8770000014007fae */ /* 0x0005e8000892187c */
[----:B------:R2:W-:Y:S01]  /*13c70*/  STL [R1+0x1fc], RZ ;  /* 0x0001fcff01007387 */ /* 0x0005e20000100800 */
[----:B------:R-:W-:-:S03]  /*13c80*/  VIADD R252, R252, 0x100000 ;  /* 0x00100000fcfc7836 */ /* 0x000fc60000000000 */
[----:B------:R2:W-:Y:S04]  /*13c90*/  LDGSTS.E [R6+-0x78500], desc[UR60][R16.64], P1 ;  /* 0x87b0000010067fae */ /* 0x0005e8000892187c */
[----:B------:R-:W3:Y:S04]  /*13ca0*/  LDL R0, [R1+0x848] ;  /* 0x0008480001007983 */ /* 0x000ee80000100800 */
[----:B------:R2:W-:Y:S01]  /*13cb0*/  LDGSTS.E [R252+-0x78100], desc[UR60][R14.64], P1 ;  /* 0x87f000000efc7fae */ /* 0x0005e2000892187c */
[----:B------:R-:W-:-:S03]  /*13cc0*/  CS2R R24, SRZ ;  /* 0x0000000000187805 */ /* 0x000fc6000001ff00 */
[----:B------:R-:W0:Y:S01]  /*13cd0*/  LDGDEPBAR ;  /* 0x00000000000079af */ /* 0x000e220000000000 */
[----:B------:R-:W-:Y:S02]  /*13ce0*/  CS2R R26, SRZ ;  /* 0x00000000001a7805 */ /* 0x000fe4000001ff00 */
[----:B------:R-:W-:Y:S02]  /*13cf0*/  CS2R R28, SRZ ;  /* 0x00000000001c7805 */ /* 0x000fe4000001ff00 */
[----:B------:R-:W-:Y:S02]  /*13d00*/  CS2R R30, SRZ ;  /* 0x00000000001e7805 */ /* 0x000fe4000001ff00 */
[----:B------:R-:W-:Y:S02]  /*13d10*/  CS2R R32, SRZ ;  /* 0x0000000000207805 */ /* 0x000fe4000001ff00 */
[----:B------:R-:W-:Y:S02]  /*13d20*/  CS2R R34, SRZ ;  /* 0x0000000000227805 */ /* 0x000fe4000001ff00 */
[----:B------:R-:W-:-:S02]  /*13d30*/  CS2R R36, SRZ ;  /* 0x0000000000247805 */ /* 0x000fc4000001ff00 */
        /* <DEDUP_REMOVED lines=57> */
[----:B---3--:R-:W-:-:S13]  /*140d0*/  ISETP.GE.AND P0, PT, R0, 0x80, PT ;  /* 0x000000800000780c */ /* 0x008fda0003f06270 */
[----:B--2---:R-:W-:Y:S05]  /*140e0*/  @!P0 BRA `(.L_x_0) ;  /* 0x0000010c00b48947 */ /* 0x004fea0003800000 */
[----:B------:R-:W2:Y:S04]  /*140f0*/  LDL.LU.64 R192, [R1+0x458] ;  /* 0x0004580001c07983 */ /* 0x000ea80000300a00 */
[----:B------:R-:W3:Y:S04]  /*14100*/  LDL.LU.64 R216, [R1+0x418] ;  /* 0x0004180001d87983 */ /* 0x000ee80000300a00 */
[----:B------:R-:W4:Y:S04]  /*14110*/  LDL.LU.64 R244, [R1+0x410] ;  /* 0x0004100001f47983 */ /* 0x000f280000300a00 */
[----:B------:R-:W5:Y:S04]  /*14120*/  LDL.LU.64 R232, [R1+0x408] ;  /* 0x0004080001e87983 */ /* 0x000f680000300a00 */
[----:B------:R-:W5:Y:S04]  /*14130*/  LDL.LU.64 R200, [R1+0x308] ;  /* 0x0003080001c87983 */ /* 0x000f680000300a00 */
[----:B------:R-:W5:Y:S04]  /*14140*/  LDL.LU.64 R176, [R1+0x310] ;  /* 0x0003100001b07983 */ /* 0x000f680000300a00 */
[----:B------:R-:W5:Y:S04]  /*14150*/  LDL.LU.64 R160, [R1+0x318] ;  /* 0x0003180001a07983 */ /* 0x000f680000300a00 */
[----:B------:R-:W5:Y:S04]  /*14160*/  LDL.LU.64 R184, [R1+0x320] ;  /* 0x0003200001b87983 */ /* 0x000f680000300a00 */
[----:B------:R-:W5:Y:S04]  /*14170*/  LDL.LU.64 R224, [R1+0x2f0] ;  /* 0x0002f00001e07983 */ /* 0x000f680000300a00 */
[----:B------:R-:W5:Y:S04]  /*14180*/  LDL.LU.64 R208, [R1+0x2e8] ;  /* 0x0002e80001d07983 */ /* 0x000f680000300a00 */
[----:B------:R-:W5:Y:S01]  /*14190*/  LDL.LU.64 R168, [R1+0x2f8] ;  /* 0x0002f80001a87983 */ /* 0x000f620000300a00 */
[----:B--2---:R-:W-:-:S02]  /*141a0*/  IMAD.MOV.U32 R14, RZ, RZ, R192 ;  /* 0x000000ffff0e7224 */ /* 0x004fc400078e00c0 */
[----:B------:R-:W-:Y:S02]  /*141b0*/  IMAD.MOV.U32 R13, RZ, RZ, R193 ;  /* 0x000000ffff0d7224 */ /* 0x000fe400078e00c1 */
[----:B------:R-:W2:Y:S01]  /*141c0*/  LDL.LU.64 R192, [R1+0x300] ;  /* 0x0003000001c07983 */ /* 0x000ea20000300a00 */
[----:B---3--:R-:W-:Y:S02]  /*141d0*/  IMAD.MOV.U32 R16, RZ, RZ, R216 ;  /* 0x000000ffff107224 */ /* 0x008fe400078e00d8 */
[----:B------:R-:W-:Y:S02]  /*141e0*/  IMAD.MOV.U32 R15, RZ, RZ, R217 ;  /* 0x000000ffff0f7224 */ /* 0x000fe400078e00d9 */
[----:B------:R-:W3:Y:S01]  /*141f0*/  LDL.LU.64 R216, [R1+0x2d0] ;  /* 0x0002d00001d87983 */ /* 0x000ee20000300a00 */
[----:B----4-:R-:W-:Y:S02]  /*14200*/  IMAD.MOV.U32 R18, RZ, RZ, R244 ;  /* 0x000000ffff127224 */ /* 0x010fe400078e00f4 */
[----:B------:R-:W-:-:S02]  /*14210*/  IMAD.MOV.U32 R17, RZ, RZ, R245 ;  /* 0x000000ffff117224 */ /* 0x000fc400078e00f5 */
[----:B------:R-:W4:Y:S01]  /*14220*/  LDL.LU.64 R244, [R1+0x2c8] ;  /* 0x0002c80001f47983 */ /* 0x000f220000300a00 */
[----:B-----5:R-:W-:Y:S02]  /*14230*/  IMAD.MOV.U32 R20, RZ, RZ, R232 ;  /* 0x000000ffff147224 */ /* 0x020fe400078e00e8 */
[----:B------:R-:W-:Y:S02]  /*14240*/  IMAD.MOV.U32 R19, RZ, RZ, R233 ;  /* 0x000000ffff137224 */ /* 0x000fe400078e00e9 */
[----:B------:R-:W5:Y:S01]  /*14250*/  LDL.LU.64 R232, [R1+0x2d8] ;  /* 0x0002d80001e87983 */ /* 0x000f620000300a00 */
[----:B------:R-:W-:Y:S02]  /*14260*/  IMAD.MOV.U32 R22, RZ, RZ, R200 ;  /* 0x000000ffff167224 */ /* 0x000fe400078e00c8 */
[----:B------:R-:W-:Y:S02]  /*14270*/  IMAD.MOV.U32 R21, RZ, RZ, R201 ;  /* 0x000000ffff157224 */ /* 0x000fe400078e00c9 */
[----:B------:R-:W5:Y:S01]  /*14280*/  LDL.LU.64 R200, [R1+0x2e0] ;  /* 0x0002e00001c87983 */ /* 0x000f620000300a00 */
[----:B------:R-:W-:-:S02]  /*14290*/  IMAD.MOV.U32 R152, RZ, RZ, R176 ;  /* 0x000000ffff987224 */ /* 0x000fc400078e00b0 */
[----:B------:R-:W-:Y:S02]  /*142a0*/  IMAD.MOV.U32 R23, RZ, RZ, R177 ;  /* 0x000000ffff177224 */ /* 0x000fe400078e00b1 */
[----:B------:R-:W5:Y:S01]  /*142b0*/  LDL.LU.64 R176, [R1+0x2b0] ;  /* 0x0002b00001b07983 */ /* 0x000f620000300a00 */
[----:B------:R-:W-:Y:S02]  /*142c0*/  IMAD.MOV.U32 R156, RZ, RZ, R184 ;  /* 0x000000ffff9c7224 */ /* 0x000fe400078e00b8 */
[----:B------:R-:W-:Y:S01]  /*142d0*/  IMAD.MOV.U32 R155, RZ, RZ, R185 ;  /* 0x000000ffff9b7224 */ /* 0x000fe200078e00b9 */
[----:B------:R-:W5:Y:S01]  /*142e0*/  LDL.LU.64 R206, [R1+0x2a8] ;  /* 0x0002a80001ce7983 */ /* 0x000f620000300a00 */
[----:B------:R-:W-:Y:S02]  /*142f0*/  IMAD.MOV.U32 R154, RZ, RZ, R160 ;  /* 0x000000ffff9a7224 */ /* 0x000fe400078e00a0 */
[----:B------:R-:W-:Y:S01]  /*14300*/  IMAD.MOV.U32 R158, RZ, RZ, R224 ;  /* 0x000000ffff9e7224 */ /* 0x000fe200078e00e0 */
[----:B------:R-:W5:Y:S01]  /*14310*/  LDL.LU.64 R238, [R1+0x2b8] ;  /* 0x0002b80001ee7983 */ /* 0x000f620000300a00 */
[----:B------:R-:W-:-:S02]  /*14320*/  IMAD.MOV.U32 R157, RZ, RZ, R225 ;  /* 0x000000ffff9d7224 */ /* 0x000fc400078e00e1 */
[----:B------:R-:W-:Y:S01]  /*14330*/  IMAD.MOV.U32 R160, RZ, RZ, R208 ;  /* 0x000000ffffa07224 */ /* 0x000fe200078e00d0 */
[----:B------:R-:W5:Y:S01]  /*14340*/  LDL.LU.64 R184, [R1+0x2c0] ;  /* 0x0002c00001b87983 */ /* 0x000f620000300a00 */
[----:B------:R-:W-:Y:S02]  /*14350*/  IMAD.MOV.U32 R159, RZ, RZ, R209 ;  /* 0x000000ffff9f7224 */ /* 0x000fe400078e00d1 */
[----:B------:R-:W-:Y:S01]  /*14360*/  IMAD.MOV.U32 R153, RZ, RZ, R161 ;  /* 0x000000ffff997224 */ /* 0x000fe200078e00a1 */
[----:B------:R-:W5:Y:S01]  /*14370*/  LDL.LU.64 R224, [R1+0x288] ;  /* 0x0002880001e07983 */ /* 0x000f620000300a00 */
[----:B------:R-:W-:-:S03]  /*14380*/  IMAD.MOV.U32 R162, RZ, RZ, R168 ;  /* 0x000000ffffa27224 */ /* 0x000fc600078e00a8 */
[----:B------:R-:W5:Y:S04]  /*14390*/  LDL.LU.64 R208, [R1+0x290] ;  /* 0x0002900001d07983 */ /* 0x000f680000300a00 */
[----:B------:R-:W5:Y:S01]  /*143a0*/  LDL.LU.64 R222, [R1+0x298] ;  /* 0x0002980001de7983 */ /* 0x000f620000300a00 */
[----:B------:R-:W-:Y:S01]  /*143b0*/  IMAD.MOV.U32 R161, RZ, RZ, R169 ;  /* 0x000000ffffa17224 */ /* 0x000fe200078e00a9 */
[----:B--2---:R-:W-:Y:S01]  /*143c0*/  MOV R164, R192 ;  /* 0x000000c000a47202 */ /* 0x004fe20000000f00 */
[----:B------:R-:W-:Y:S02]  /*143d0*/  IMAD.MOV.U32 R163, RZ, RZ, R193 ;  /* 0x000000ffffa37224 */ /* 0x000fe400078e00c1 */
[----:B------:R-:W2:Y:S01]  /*143e0*/  LDL.LU.64 R192, [R1+0x2a0] ;  /* 0x0002a00001c07983 */ /* 0x000ea20000300a00 */
[----:B---3--:R-:W-:-:S02]  /*143f0*/  IMAD.MOV.U32 R166, RZ, RZ, R216 ;  /* 0x000000ffffa67224 */ /* 0x008fc400078e00d8 */
[----:B------:R-:W-:Y:S02]  /*14400*/  IMAD.MOV.U32 R165, RZ, RZ, R217 ;  /* 0x000000ffffa57224 */ /* 0x000fe400078e00d9 */
[----:B------:R-:W3:Y:S01]  /*14410*/  LDL.LU.64 R216, [R1+0x210] ;  /* 0x0002100001d87983 */ /* 0x000ee20000300a00 */
[----:B----4-:R-:W-:Y:S02]  /*14420*/  IMAD.MOV.U32 R168, RZ, RZ, R244 ;  /* 0x000000ffffa87224 */ /* 0x010fe400078e00f4 */
[----:B------:R-:W-:Y:S02]  /*14430*/  IMAD.MOV.U32 R167, RZ, RZ, R245 ;  /* 0x000000ffffa77224 */ /* 0x000fe400078e00f5 */
[----:B------:R-:W4:Y:S01]  /*14440*/  LDL.LU.64 R244, [R1+0x218] ;  /* 0x0002180001f47983 */ /* 0x000f220000300a00 */
[----:B-----5:R-:W-:Y:S02]  /*14450*/  IMAD.MOV.U32 R170, RZ, RZ, R232 ;  /* 0x000000ffffaa7224 */ /* 0x020fe400078e00e8 */
[----:B------:R-:W-:-:S02]  /*14460*/  IMAD.MOV.U32 R169, RZ, RZ, R233 ;  /* 0x000000ffffa97224 */ /* 0x000fc400078e00e9 */
[----:B------:R-:W5:Y:S01]  /*14470*/  LDL.LU.64 R232, [R1+0x220] ;  /* 0x0002200001e87983 */ /* 0x000f620000300a00 */
[----:B------:R-:W-:Y:S02]  /*14480*/  IMAD.MOV.U32 R172, RZ, RZ, R200 ;  /* 0x000000ffffac7224 */ /* 0x000fe400078e00c8 */
[----:B------:R-:W-:Y:S02]  /*14490*/  IMAD.MOV.U32 R171, RZ, RZ, R201 ;  /* 0x000000ffffab7224 */ /* 0x000fe400078e00c9 */
[----:B------:R-:W5:Y:S01]  /*144a0*/  LDL.LU.64 R200, [R1+0x268] ;  /* 0x0002680001c87983 */ /* 0x000f620000300a00 */
[----:B------:R-:W-:Y:S02]  /*144b0*/  IMAD.MOV.U32 R173, RZ, RZ, R177 ;  /* 0x000000ffffad7224 */ /* 0x000fe400078e00b1 */
[----:B------:R-:W-:Y:S02]  /*144c0*/  IMAD.MOV.U32 R210, RZ, RZ, R188 ;  /* 0x000000ffffd27224 */ /* 0x000fe400078e00bc */
[----:B------:R-:W-:-:S02]  /*144d0*/  IMAD.MOV.U32 R178, RZ, RZ, R238 ;  /* 0x000000ffffb27224 */ /* 0x000fc400078e00ee */
[----:B------:R-:W-:Y:S02]  /*144e0*/  IMAD.MOV.U32 R177, RZ, RZ, R239 ;  /* 0x000000ffffb17224 */ /* 0x000fe400078e00ef */
[----:B------:R-:W5:Y:S01]  /*144f0*/  LDL.LU.64 R238, [R1+0x200] ;  /* 0x0002000001ee7983 */ /* 0x000f620000300a00 */
[----:B------:R-:W-:Y:S02]  /*14500*/  IMAD.MOV.U32 R180, RZ, RZ, R184 ;  /* 0x000000ffffb47224 */ /* 0x000fe400078e00b8 */
[----:B------:R-:W-:Y:S02]  /*14510*/  IMAD.MOV.U32 R182, RZ, RZ, R224 ;  /* 0x000000ffffb67224 */ /* 0x000fe400078e00e0 */
[----:B------:R-:W-:Y:S02]  /*14520*/  IMAD.MOV.U32 R181, RZ, RZ, R225 ;  /* 0x000000ffffb57224 */ /* 0x000fe400078e00e1 */
[----:B------:R-:W5:Y:S01]  /*14530*/  LDL.LU.64 R224, [R1+0x208] ;  /* 0x0002080001e07983 */ /* 0x000f620000300a00 */
[----:B------:R-:W-:-:S02]  /*14540*/  IMAD.MOV.U32 R184, RZ, RZ, R208 ;  /* 0x000000ffffb87224 */ /* 0x000fc400078e00d0 */
[----:B------:R-:W-:Y:S02]  /*14550*/  IMAD.MOV.U32 R183, RZ, RZ, R209 ;  /* 0x000000ffffb77224 */ /* 0x000fe400078e00d1 */
[----:B------:R-:W5:Y:S01]  /*14560*/  LDL.LU.64 R208, [R1+0x468] ;  /* 0x0004680001d07983 */ /* 0x000f620000300a00 */
[----:B------:R-:W-:-:S03]  /*14570*/  IMAD.MOV.U32 R211, RZ, RZ, R189 ;  /* 0x000000ffffd37224 */ /* 0x000fc600078e00bd */
[----:B------:R-:W5:Y:S01]  /*14580*/  LDL.LU.64 R242, [R1+0x470] ;  /* 0x0004700001f27983 */ /* 0x000f620000300a00 */
[----:B--2---:R-:W-:Y:S02]  /*14590*/  IMAD.MOV.U32 R188, RZ, RZ, R192 ;  /* 0x000000ffffbc7224 */ /* 0x004fe400078e00c0 */
[----:B---3--:R-:W-:Y:S02]  /*145a0*/  IMAD.MOV.U32 R190, RZ, RZ, R216 ;  /* 0x000000ffffbe7224 */ /* 0x008fe400078e00d8 */
[----:B------:R-:W-:Y:S02]  /*145b0*/  IMAD.MOV.U32 R189, RZ, RZ, R217 ;  /* 0x000000ffffbd7224 */ /* 0x000fe400078e00d9 */
[----:B------:R-:W2:Y:S01]  /*145c0*/  LDL.LU.64 R216, [R1+0x488] ;  /* 0x0004880001d87983 */ /* 0x000ea20000300a00 */
[----:B----4-:R-:W-:Y:S02]  /*145d0*/  IMAD.MOV.U32 R192, RZ, RZ, R244 ;  /* 0x000000ffffc07224 */ /* 0x010fe400078e00f4 */
[----:B------:R-:W-:-:S02]  /*145e0*/  IMAD.MOV.U32 R191, RZ, RZ, R245 ;  /* 0x000000ffffbf7224 */ /* 0x000fc400078e00f5 */
[----:B------:R-:W3:Y:S01]  /*145f0*/  LDL.LU.64 R244, [R1+0x490] ;  /* 0x0004900001f47983 */ /* 0x000ee20000300a00 */
[----:B------:R-:W-:Y:S01]  /*14600*/  MOV R187, R193 ;  /* 0x000000c100bb7202 */ /* 0x000fe20000000f00 */
[----:B-----5:R-:W-:Y:S02]  /*14610*/  IMAD.MOV.U32 R194, RZ, RZ, R232 ;  /* 0x000000ffffc27224 */ /* 0x020fe400078e00e8 */
[----:B------:R-:W-:Y:S02]  /*14620*/  IMAD.MOV.U32 R193, RZ, RZ, R233 ;  /* 0x000000ffffc17224 */ /* 0x000fe400078e00e9 */
[----:B------:R-:W4:Y:S01]  /*14630*/  LDL.LU.64 R232, [R1+0x3e8] ;  /* 0x0003e80001e87983 */ /* 0x000f220000300a00 */
[----:B------:R-:W-:Y:S02]  /*14640*/  IMAD.MOV.U32 R179, RZ, RZ, R185 ;  /* 0x000000ffffb37224 */ /* 0x000fe400078e00b9 */
[----:B------:R-:W-:Y:S01]  /*14650*/  IMAD.MOV.U32 R186, RZ, RZ, R222 ;  /* 0x000000ffffba7224 */ /* 0x000fe200078e00de */
[----:B------:R-:W5:Y:S01]  /*14660*/  LDL.LU.64 R148, [R1+0x3f0] ;  /* 0x0003f00001947983 */ /* 0x000f620000300a00 */
[----:B------:R-:W-:-:S02]  /*14670*/  IMAD.MOV.U32 R185, RZ, RZ, R223 ;  /* 0x000000ffffb97224 */ /* 0x000fc400078e00df */
[----:B------:R-:W-:Y:S01]  /*14680*/  IMAD.MOV.U32 R195, RZ, RZ, R201 ;  /* 0x000000ffffc37224 */ /* 0x000fe200078e00c9 */
[----:B------:R-:W5:Y:S01]  /*14690*/  LDL.LU.64 R222, [R1+0x3f8] ;  /* 0x0003f80001de7983 */ /* 0x000f620000300a00 */
[----:B------:R-:W-:Y:S02]  /*146a0*/  IMAD.MOV.U32 R174, RZ, RZ, R176 ;  /* 0x000000ffffae7224 */ /* 0x000fe400078e00b0 */
[----:B------:R-:W-:Y:S02]  /*146b0*/  IMAD.MOV.U32 R202, RZ, RZ, R238 ;  /* 0x000000ffffca7224 */ /* 0x000fe400078e00ee */
[----:B------:R-:W-:Y:S02]  /*146c0*/  IMAD.MOV.U32 R201, RZ, RZ, R239 ;  /* 0x000000ffffc97224 */ /* 0x000fe400078e00ef */
[----:B------:R-:W5:Y:S01]  /*146d0*/  LDL.LU.64 R238, [R1+0x400] ;  /* 0x0004000001ee7983 */ /* 0x000f620000300a00 */
[----:B------:R-:W-:Y:S02]  /*146e0*/  IMAD.MOV.U32 R176, RZ, RZ, R206 ;  /* 0x000000ffffb07224 */ /* 0x000fe400078e00ce */
[----:B------:R-:W-:-:S02]  /*146f0*/  IMAD.MOV.U32 R204, RZ, RZ, R224 ;  /* 0x000000ffffcc7224 */ /* 0x000fc400078e00e0 */
[----:B------:R-:W-:Y:S02]  /*14700*/  IMAD.MOV.U32 R203, RZ, RZ, R225 ;  /* 0x000000ffffcb7224 */ /* 0x000fe400078e00e1 */
[----:B------:R-:W5:Y:S01]  /*14710*/  LDL.LU.64 R224, [R1+0x3c8] ;  /* 0x0003c80001e07983 */ /* 0x000f620000300a00 */
[----:B------:R-:W-:-:S03]  /*14720*/  IMAD.MOV.U32 R206, RZ, RZ, R208 ;  /* 0x000000ffffce7224 */ /* 0x000fc600078e00d0 */
[----:B------:R-:W5:Y:S01]  /*14730*/  LDL.LU.64 R134, [R1+0x3d0] ;  /* 0x0003d00001867983 */ /* 0x000f620000300a00 */
[----:B------:R-:W-:Y:S02]  /*14740*/  IMAD.MOV.U32 R208, RZ, RZ, R242 ;  /* 0x000000ffffd07224 */ /* 0x000fe400078e00f2 */
[----:B------:R-:W-:Y:S02]  /*14750*/  IMAD.MOV.U32 R141, RZ, RZ, R211 ;  /* 0x000000ffff8d7224 */ /* 0x000fe400078e00d3 */
[----:B------:R-:W-:Y:S02]  /*14760*/  IMAD.MOV.U32 R142, RZ, RZ, R230 ;  /* 0x000000ffff8e7224 */ /* 0x000fe400078e00e6 */
[----:B------:R-:W-:Y:S02]  /*14770*/  IMAD.MOV.U32 R143, RZ, RZ, R231 ;  /* 0x000000ffff8f7224 */ /* 0x000fe400078e00e7 */
[----:B------:R-:W-:Y:S01]  /*14780*/  IMAD.MOV.U32 R242, RZ, RZ, R212 ;  /* 0x000000fffff27224 */ /* 0x000fe200078e00d4 */
[----:B------:R-:W5:Y:S01]  /*14790*/  LDL.LU.64 R230, [R1+0x3d8] ;  /* 0x0003d80001e67983 */ /* 0x000f620000300a00 */
[----:B------:R-:W-:Y:S01]  /*147a0*/  IMAD.MOV.U32 R175, RZ, RZ, R207 ;  /* 0x000000ffffaf7224 */ /* 0x000fe200078e00cf */
[----:B------:R-:W-:Y:S01]  /*147b0*/  MOV R144, R214 ;  /* 0x000000d600907202 */ /* 0x000fe20000000f00 */
[----:B------:R-:W-:-:S02]  /*147c0*/  IMAD.MOV.U32 R207, RZ, RZ, R243 ;  /* 0x000000ffffcf7224 */ /* 0x000fc400078e00f3 */
[----:B------:R-:W-:Y:S02]  /*147d0*/  IMAD.MOV.U32 R243, RZ, RZ, R213 ;  /* 0x000000fffff37224 */ /* 0x000fe400078e00d5 */
[----:B---3--:R-:W-:Y:S02]  /*147e0*/  IMAD.MOV.U32 R212, RZ, RZ, R244 ;  /* 0x000000ffffd47224 */ /* 0x008fe400078e00f4 */
[----:B------:R-:W-:Y:S02]  /*147f0*/  IMAD.MOV.U32 R211, RZ, RZ, R245 ;  /* 0x000000ffffd37224 */ /* 0x000fe400078e00f5 */
[----:B------:R-:W3:Y:S01]  /*14800*/  LDL.LU.64 R244, [R1+0x3e0] ;  /* 0x0003e00001f47983 */ /* 0x000ee20000300a00 */
[----:B----4-:R-:W-:Y:S02]  /*14810*/  IMAD.MOV.U32 R214, RZ, RZ, R232 ;  /* 0x000000ffffd67224 */ /* 0x010fe400078e00e8 */
[----:B------:R-:W-:Y:S02]  /*14820*/  IMAD.MOV.U32 R213, RZ, RZ, R233 ;  /* 0x000000ffffd57224 */ /* 0x000fe400078e00e9 */
[----:B------:R-:W4:Y:S04]  /*14830*/  LDL.LU.64 R232, [R1+0x3a8] ;  /* 0x0003a80001e87983 */ /* 0x000f280000300a00 */
[----:B------:R-:W4:Y:S01]  /*14840*/  LDL.LU.64 R136, [R1+0x3b0] ;  /* 0x0003b00001887983 */ /* 0x000f220000300a00 */
[----:B------:R-:W-:-:S02]  /*14850*/  IMAD.MOV.U32 R140, RZ, RZ, R210 ;  /* 0x000000ffff8c7224 */ /* 0x000fc400078e00d2 */
[----:B--2---:R-:W-:Y:S02]  /*14860*/  IMAD.MOV.U32 R210, RZ, RZ, R216 ;  /* 0x000000ffffd27224 */ /* 0x004fe400078e00d8 */
[----:B-----5:R-:W-:Y:S02]  /*14870*/  IMAD.MOV.U32 R216, RZ, RZ, R148 ;  /* 0x000000ffffd87224 */ /* 0x020fe400078e0094 */
[----:B------:R-:W-:Y:S02]  /*14880*/  IMAD.MOV.U32 R147, RZ, RZ, R219 ;  /* 0x000000ffff937224 */ /* 0x000fe400078e00db */
[----:B------:R-:W-:Y:S02]  /*14890*/  IMAD.MOV.U32 R138, RZ, RZ, R236 ;  /* 0x000000ffff8a7224 */ /* 0x000fe400078e00ec */
[----:B------:R-:W-:Y:S02]  /*148a0*/  IMAD.MOV.U32 R139, RZ, RZ, R237 ;  /* 0x000000ffff8b7224 */ /* 0x000fe400078e00ed */
[----:B------:R-:W-:Y:S01]  /*148b0*/  IMAD.MOV.U32 R148, RZ, RZ, R220 ;  /* 0x000000ffff947224 */ /* 0x000fe200078e00dc */
[----:B------:R-:W2:Y:S01]  /*148c0*/  LDL.LU.64 R236, [R1+0x3b8] ;  /* 0x0003b80001ec7983 */ /* 0x000ea20000300a00 */
[----:B------:R-:W-:-:S02]  /*148d0*/  IMAD.MOV.U32 R205, RZ, RZ, R209 ;  /* 0x000000ffffcd7224 */ /* 0x000fc400078e00d1 */
[----:B------:R-:W-:Y:S02]  /*148e0*/  IMAD.MOV.U32 R146, RZ, RZ, R218 ;  /* 0x000000ffff927224 */ /* 0x000fe400078e00da */
[----:B------:R-:W-:Y:S02]  /*148f0*/  IMAD.MOV.U32 R220, RZ, RZ, R238 ;  /* 0x000000ffffdc7224 */ /* 0x000fe400078e00ee */
[----:B------:R-:W-:Y:S02]  /*14900*/  IMAD.MOV.U32 R219, RZ, RZ, R239 ;  /* 0x000000ffffdb7224 */ /* 0x000fe400078e00ef */
[----:B------:R-:W-:Y:S01]  /*14910*/  IMAD.MOV.U32 R145, RZ, RZ, R215 ;  /* 0x000000ffff917224 */ /* 0x000fe200078e00d7 */
[----:B------:R-:W5:Y:S01]  /*14920*/  LDL.LU.64 R238, [R1+0x3c0] ;  /* 0x0003c00001ee7983 */ /* 0x000f620000300a00 */
[----:B------:R-:W-:Y:S02]  /*14930*/  IMAD.MOV.U32 R209, RZ, RZ, R217 ;  /* 0x000000ffffd17224 */ /* 0x000fe400078e00d9 */
[----:B------:R-:W-:Y:S01]  /*14940*/  IMAD.MOV.U32 R218, RZ, RZ, R222 ;  /* 0x000000ffffda7224 */ /* 0x000fe200078e00de */
[----:B------:R-:W5:Y:S01]  /*14950*/  LDL.LU.64 R124, [R1+0x388] ;  /* 0x00038800017c7983 */ /* 0x000f620000300a00 */
[----:B------:R-:W-:-:S02]  /*14960*/  IMAD.MOV.U32 R217, RZ, RZ, R223 ;  /* 0x000000ffffd97224 */ /* 0x000fc400078e00df */
[----:B------:R-:W-:Y:S02]  /*14970*/  IMAD.MOV.U32 R222, RZ, RZ, R224 ;  /* 0x000000ffffde7224 */ /* 0x000fe400078e00e0 */
[----:B------:R-:W-:Y:S02]  /*14980*/  IMAD.MOV.U32 R224, RZ, RZ, R134 ;  /* 0x000000ffffe07224 */ /* 0x000fe400078e0086 */
[----:B------:R-:W-:Y:S01]  /*14990*/  IMAD.MOV.U32 R223, RZ, RZ, R135 ;  /* 0x000000ffffdf7224 */ /* 0x000fe200078e0087 */
[----:B------:R-:W-:Y:S01]  /*149a0*/  MOV R135, R141 ;  /* 0x0000008d00877202 */ /* 0x000fe20000000f00 */
[----:B------:R-:W-:Y:S02]  /*149b0*/  IMAD.MOV.U32 R134, RZ, RZ, R140 ;  /* 0x000000ffff867224 */ /* 0x000fe400078e008c */
[----:B------:R-:W-:Y:S02]  /*149c0*/  IMAD.MOV.U32 R140, RZ, RZ, R142 ;  /* 0x000000ffff8c7224 */ /* 0x000fe400078e008e */
[----:B------:R-:W-:-:S02]  /*149d0*/  IMAD.MOV.U32 R141, RZ, RZ, R143 ;  /* 0x000000ffff8d7224 */ /* 0x000fc400078e008f */
[----:B------:R-:W-:Y:S01]  /*149e0*/  IMAD.MOV.U32 R131, RZ, RZ, R145 ;  /* 0x000000ffff837224 */ /* 0x000fe200078e0091 */
[----:B------:R-:W5:Y:S01]  /*149f0*/  LDL.LU.64 R142, [R1+0x390] ;  /* 0x00039000018e7983 */ /* 0x000f620000300a00 */
[----:B------:R-:W-:Y:S02]  /*14a00*/  IMAD.MOV.U32 R132, RZ, RZ, R242 ;  /* 0x000000ffff847224 */ /* 0x000fe400078e00f2 */
[----:B------:R-:W-:Y:S02]  /*14a10*/  IMAD.MOV.U32 R145, RZ, RZ, R227 ;  /* 0x000000ffff917224 */ /* 0x000fe400078e00e3 */
[----:B------:R-:W-:Y:S02]  /*14a20*/  IMAD.MOV.U32 R242, RZ, RZ, R228 ;  /* 0x000000fffff27224 */ /* 0x000fe400078e00e4 */
[----:B------:R-:W-:Y:S02]  /*14a30*/  IMAD.MOV.U32 R215, RZ, RZ, R149 ;  /* 0x000000ffffd77224 */ /* 0x000fe400078e0095 */
[----:B------:R-:W-:-:S02]  /*14a40*/  IMAD.MOV.U32 R130, RZ, RZ, R144 ;  /* 0x000000ffff827224 */ /* 0x000fc400078e0090 */
[----:B------:R-:W-:Y:S02]  /*14a50*/  IMAD.MOV.U32 R149, RZ, RZ, R221 ;  /* 0x000000ffff957224 */ /* 0x000fe400078e00dd */
[----:B------:R-:W-:Y:S02]  /*14a60*/  IMAD.MOV.U32 R144, RZ, RZ, R226 ;  /* 0x000000ffff907224 */ /* 0x000fe400078e00e2 */
[----:B------:R-:W-:Y:S02]  /*14a70*/  IMAD.MOV.U32 R221, RZ, RZ, R225 ;  /* 0x000000ffffdd7224 */ /* 0x000fe400078e00e1 */
[----:B------:R-:W-:Y:S02]  /*14a80*/  IMAD.MOV.U32 R226, RZ, RZ, R230 ;  /* 0x000000ffffe27224 */ /* 0x000fe400078e00e6 */
[----:B------:R-:W-:Y:S02]  /*14a90*/  IMAD.MOV.U32 R225, RZ, RZ, R231 ;  /* 0x000000ffffe17224 */ /* 0x000fe400078e00e7 */
[----:B---3--:R-:W-:-:S02]  /*14aa0*/  IMAD.MOV.U32 R228, RZ, RZ, R244 ;  /* 0x000000ffffe47224 */ /* 0x008fc400078e00f4 */
[----:B------:R-:W-:Y:S02]  /*14ab0*/  IMAD.MOV.U32 R227, RZ, RZ, R245 ;  /* 0x000000ffffe37224 */ /* 0x000fe400078e00f5 */
[----:B------:R-:W3:Y:S04]  /*14ac0*/  LDL.LU.64 R244, [R1+0x398] ;  /* 0x0003980001f47983 */ /* 0x000ee80000300a00 */
[----:B------:R-:W3:Y:S01]  /*14ad0*/  LDL.LU.64 R120, [R1+0x3a0] ;  /* 0x0003a00001787983 */ /* 0x000ee20000300a00 */
[----:B----4-:R-:W-:Y:S02]  /*14ae0*/  IMAD.MOV.U32 R230, RZ, RZ, R232 ;  /* 0x000000ffffe67224 */ /* 0x010fe400078e00e8 */
[----:B------:R-:W-:Y:S01]  /*14af0*/  IMAD.MOV.U32 R232, RZ, RZ, R136 ;  /* 0x000000ffffe87224 */ /* 0x000fe200078e0088 */
[----:B------:R-:W4:Y:S01]  /*14b00*/  LDL.LU.64 R128, [R1+0x280] ;  /* 0x0002800001807983 */ /* 0x000f220000300a00 */
[----:B------:R-:W-:-:S03]  /*14b10*/  IMAD.MOV.U32 R231, RZ, RZ, R137 ;  /* 0x000000ffffe77224 */ /* 0x000fc600078e0089 */
[----:B------:R-:W4:Y:S04]  /*14b20*/  LDL.LU.64 R136, [R1+0x368] ;  /* 0x0003680001887983 */ /* 0x000f280000300a00 */
[----:B------:R-:W4:Y:S04]  /*14b30*/  LDL.LU.64 R114, [R1+0x370] ;  /* 0x0003700001727983 */ /* 0x000f280000300a00 */
[----:B------:R-:W4:Y:S04]  /*14b40*/  LDL.LU.64 R116, [R1+0x378] ;  /* 0x0003780001747983 */ /* 0x000f280000300a00 */
[----:B------:R-:W4:Y:S01]  /*14b50*/  LDL.LU.64 R118, [R1+0x260] ;  /* 0x0002600001767983 */ /* 0x000f220000300a00 */
[----:B------:R-:W-:-:S03]  /*14b60*/  IMAD.MOV.U32 R126, RZ, RZ, R138 ;  /* 0x000000ffff7e7224 */ /* 0x000fc600078e008a */
[----:B------:R-:W4:Y:S01]  /*14b70*/  LDL.LU.64 R112, [R1+0x258] ;  /* 0x0002580001707983 */ /* 0x000f220000300a00 */
[----:B------:R-:W-:Y:S02]  /*14b80*/  IMAD.MOV.U32 R138, RZ, RZ, R148 ;  /* 0x000000ffff8a7224 */ /* 0x000fe400078e0094 */
[----:B------:R-:W-:Y:S01]  /*14b90*/  IMAD.MOV.U32 R148, RZ, RZ, R234 ;  /* 0x000000ffff947224 */ /* 0x000fe200078e00ea */
[----:B------:R-:W4:Y:S01]  /*14ba0*/  LDL.LU.64 R122, [R1+0x270] ;  /* 0x00027000017a7983 */ /* 0x000f220000300a00 */
[----:B--2---:R-:W-:Y:S01]  /*14bb0*/  IMAD.MOV.U32 R234, RZ, RZ, R236 ;  /* 0x000000ffffea7224 */ /* 0x004fe200078e00ec */
[----:B-----5:R-:W-:Y:S01]  /*14bc0*/  MOV R236, R238 ;  /* 0x000000ee00ec7202 */ /* 0x020fe20000000f00 */
[----:B------:R-:W-:Y:S01]  /*14bd0*/  IMAD.MOV.U32 R238, RZ, RZ, R124 ;  /* 0x000000ffffee7224 */ /* 0x000fe200078e007c */
[----:B------:R-:W2:Y:S01]  /*14be0*/  LDL.LU.64 R108, [R1+0x278] ;  /* 0x00027800016c7983 */ /* 0x000ea20000300a00 */
[----:B------:R-:W-:Y:S02]  /*14bf0*/  IMAD.MOV.U32 R133, RZ, RZ, R243 ;  /* 0x000000ffff857224 */ /* 0x000fe400078e00f3 */
[----:B------:R-:W-:-:S02]  /*14c00*/  IMAD.MOV.U32 R127, RZ, RZ, R139 ;  /* 0x000000ffff7f7224 */ /* 0x000fc400078e008b */
[----:B------:R-:W-:Y:S02]  /*14c10*/  IMAD.MOV.U32 R124, RZ, RZ, R130 ;  /* 0x000000ffff7c7224 */ /* 0x000fe400078e0082 */
        /* <DEDUP_REMOVED lines=20> */
[----:B---3--:R-:W-:Y:S02]  /*14d60*/  IMAD.MOV.U32 R242, RZ, RZ, R244 ;  /* 0x000000fffff27224 */ /* 0x008fe400078e00f4 */
[----:B------:R-:W-:Y:S02]  /*14d70*/  IMAD.MOV.U32 R244, RZ, RZ, R120 ;  /* 0x000000fffff47224 */ /* 0x000fe400078e0078 */
[----:B------:R-:W-:-:S02]  /*14d80*/  IMAD.MOV.U32 R243, RZ, RZ, R121 ;  /* 0x000000fffff37224 */ /* 0x000fc400078e0079 */
[----:B------:R-:W3:Y:S01]  /*14d90*/  LDL.LU.64 R120, [R1+0x240] ;  /* 0x0002400001787983 */ /* 0x000ee20000300a00 */
[----:B----4-:R-:W-:Y:S02]  /*14da0*/  IMAD.MOV.U32 R246, RZ, RZ, R128 ;  /* 0x000000fffff67224 */ /* 0x010fe400078e0080 */
[----:B------:R-:W-:Y:S01]  /*14db0*/  IMAD.MOV.U32 R241, RZ, RZ, R245 ;  /* 0x000000fffff17224 */ /* 0x000fe200078e00f5 */
[----:B------:R-:W4:Y:S01]  /*14dc0*/  LDL.LU.64 R110, [R1+0x238] ;  /* 0x00023800016e7983 */ /* 0x000f220000300a00 */
[----:B------:R-:W-:Y:S02]  /*14dd0*/  IMAD.MOV.U32 R128, RZ, RZ, R248 ;  /* 0x000000ffff807224 */ /* 0x000fe400078e00f8 */
[----:B------:R-:W-:Y:S02]  /*14de0*/  IMAD.MOV.U32 R245, RZ, RZ, R129 ;  /* 0x000000fffff57224 */ /* 0x000fe400078e0081 */
[----:B------:R-:W-:Y:S02]  /*14df0*/  IMAD.MOV.U32 R248, RZ, RZ, R136 ;  /* 0x000000fffff87224 */ /* 0x000fe400078e0088 */
[----:B------:R-:W-:Y:S01]  /*14e00*/  IMAD.MOV.U32 R129, RZ, RZ, R249 ;  /* 0x000000ffff817224 */ /* 0x000fe200078e00f9 */
[----:B------:R-:W-:Y:S01]  /*14e10*/  MOV R249, R115 ;  /* 0x0000007300f97202 */ /* 0x000fe20000000f00 */
[----:B------:R-:W-:-:S02]  /*14e20*/  IMAD.MOV.U32 R136, RZ, RZ, R250 ;  /* 0x000000ffff887224 */ /* 0x000fc400078e00fa */
[----:B------:R-:W-:Y:S01]  /*14e30*/  IMAD.MOV.U32 R250, RZ, RZ, R114 ;  /* 0x000000fffffa7224 */ /* 0x000fe200078e0072 */
[----:B------:R1:W-:Y:S04]  /*14e40*/  STL [R1+0x204], R118 ;  /* 0x0002047601007387 */ /* 0x0003e80000100800 */
[----:B------:R-:W5:Y:S01]  /*14e50*/  LDL.LU.64 R114, [R1+0x248] ;  /* 0x0002480001727983 */ /* 0x000f620000300a00 */
[----:B------:R-:W-:-:S03]  /*14e60*/  IMAD.MOV.U32 R3, RZ, RZ, R119 ;  /* 0x000000ffff037224 */ /* 0x000fc600078e0077 */
[----:B-1----:R-:W5:Y:S01]  /*14e70*/  LDL.LU.64 R118, [R1+0x250] ;  /* 0x0002500001767983 */ /* 0x002f620000300a00 */
[----:B------:R-:W-:Y:S02]  /*14e80*/  IMAD.MOV.U32 R247, RZ, RZ, R137 ;  /* 0x000000fffff77224 */ /* 0x000fe400078e0089 */
[----:B------:R-:W-:Y:S02]  /*14e90*/  IMAD.MOV.U32 R137, RZ, RZ, R251 ;  /* 0x000000ffff897224 */ /* 0x000fe400078e00fb */
[----:B------:R-:W-:Y:S02]  /*14ea0*/  IMAD.MOV.U32 R252, RZ, RZ, R116 ;  /* 0x000000fffffc7224 */ /* 0x000fe400078e0074 */
[----:B------:R-:W-:Y:S02]  /*14eb0*/  IMAD.MOV.U32 R251, RZ, RZ, R117 ;  /* 0x000000fffffb7224 */ /* 0x000fe400078e0075 */
[----:B------:R-:W5:Y:S04]  /*14ec0*/  LDL.LU.64 R116, [R1+0x668] ;  /* 0x0006680001747983 */ /* 0x000f680000300a00 */
[----:B------:R1:W-:Y:S04]  /*14ed0*/  STL [R1+0x200], R3 ;  /* 0x0002000301007387 */ /* 0x0003e80000100800 */
[----:B------:R-:W-:Y:S01]  /*14ee0*/  STL [R1+0x20c], R112 ;  /* 0x00020c7001007387 */ /* 0x000fe20000100800 */
[----:B-1----:R-:W-:-:S03]  /*14ef0*/  IMAD.MOV.U32 R3, RZ, RZ, R113 ;  /* 0x000000ffff037224 */ /* 0x002fc600078e0071 */
[----:B------:R-:W-:Y:S04]  /*14f00*/  STL [R1+0x214], R122 ;  /* 0x0002147a01007387 */ /* 0x000fe80000100800 */
[----:B------:R1:W-:Y:S02]  /*14f10*/  STL [R1+0x208], R3 ;  /* 0x0002080301007387 */ /* 0x0003e40000100800 */
[----:B-1----:R-:W-:Y:S02]  /*14f20*/  IMAD.MOV.U32 R3, RZ, RZ, R123 ;  /* 0x000000ffff037224 */ /* 0x002fe400078e007b */
[----:B------:R-:W5:Y:S04]  /*14f30*/  LDL.LU.64 R122, [R1+0x688] ;  /* 0x00068800017a7983 */ /* 0x000f680000300a00 */
[----:B------:R1:W-:Y:S04]  /*14f40*/  STL [R1+0x210], R3 ;  /* 0x0002100301007387 */ /* 0x0003e80000100800 */
[----:B--2---:R-:W-:Y:S04]  /*14f50*/  STL [R1+0x21c], R108 ;  /* 0x00021c6c01007387 */ /* 0x004fe80000100800 */
[----:B------:R-:W2:Y:S01]  /*14f60*/  LDL.LU.64 R112, [R1+0x670] ;  /* 0x0006700001707983 */ /* 0x000ea20000300a00 */
[----:B-1----:R-:W-:-:S03]  /*14f70*/  IMAD.MOV.U32 R3, RZ, RZ, R109 ;  /* 0x000000ffff037224 */ /* 0x002fc600078e006d */
[----:B---3--:R-:W-:Y:S04]  /*14f80*/  STL [R1+0x224], R120 ;  /* 0x0002247801007387 */ /* 0x008fe80000100800 */
[----:B------:R1:W-:Y:S02]  /*14f90*/  STL [R1+0x218], R3 ;  /* 0x0002180301007387 */ /* 0x0003e40000100800 */
[----:B-1----:R-:W-:-:S05]  /*14fa0*/  IMAD.MOV.U32 R3, RZ, RZ, R121 ;  /* 0x000000ffff037224 */ /* 0x002fca00078e0079 */
[----:B------:R4:W-:Y:S04]  /*14fb0*/  STL [R1+0x220], R3 ;  /* 0x0002200301007387 */ /* 0x0009e80000100800 */
[----:B------:R-:W3:Y:S01]  /*14fc0*/  LDL.LU.64 R120, [R1+0x690] ;  /* 0x0006900001787983 */ /* 0x000ee20000300a00 */
[----:B----4-:R-:W-:-:S03]  /*14fd0*/  IMAD.MOV.U32 R3, RZ, RZ, R111 ;  /* 0x000000ffff037224 */ /* 0x010fc600078e006f */
[----:B------:R-:W-:Y:S04]  /*14fe0*/  STL [R1+0x22c], R110 ;  /* 0x00022c6e01007387 */ /* 0x000fe80000100800 */
[----:B-----5:R-:W-:Y:S04]  /*14ff0*/  STL [R1+0x234], R114 ;  /* 0x0002347201007387 */ /* 0x020fe80000100800 */
[----:B------:R1:W-:Y:S04]  /*15000*/  STL [R1+0x228], R3 ;  /* 0x0002280301007387 */ /* 0x0003e80000100800 */
[----:B------:R-:W4:Y:S01]  /*15010*/  LDL.LU.64 R108, [R1+0x5c8] ;  /* 0x0005c800016c7983 */ /* 0x000f220000300a00 */
[----:B-1----:R-:W-:-:S05]  /*15020*/  IMAD.MOV.U32 R3, RZ, RZ, R115 ;  /* 0x000000ffff037224 */ /* 0x002fca00078e0073 */
[----:B------:R1:W-:Y:S04]  /*15030*/  STL [R1+0x230], R3 ;  /* 0x0002300301007387 */ /* 0x0003e80000100800 */
[----:B------:R-:W-:Y:S01]  /*15040*/  STL [R1+0x23c], R118 ;  /* 0x00023c7601007387 */ /* 0x000fe20000100800 */
[----:B-1----:R-:W-:-:S05]  /*15050*/  IMAD.MOV.U32 R3, RZ, RZ, R119 ;  /* 0x000000ffff037224 */ /* 0x002fca00078e0077 */
[----:B------:R1:W-:Y:S04]  /*15060*/  STL [R1+0x238], R3 ;  /* 0x0002380301007387 */ /* 0x0003e80000100800 */
[----:B------:R-:W5:Y:S04]  /*15070*/  LDL.LU.64 R110, [R1+0x5d0] ;  /* 0x0005d000016e7983 */ /* 0x000f680000300a00 */
[----:B------:R2:W-:Y:S04]  /*15080*/  STL [R1+0x244], R116 ;  /* 0x0002447401007387 */ /* 0x0005e80000100800 */
[----:B------:R-:W5:Y:S01]  /*15090*/  LDL.LU.64 R114, [R1+0x5f0] ;  /* 0x0005f00001727983 */ /* 0x000f620000300a00 */
[----:B-1----:R-:W-:-:S03]  /*150a0*/  IMAD.MOV.U32 R3, RZ, RZ, R117 ;  /* 0x000000ffff037224 */ /* 0x002fc600078e0075 */
[----:B------:R-:W5:Y:S04]  /*150b0*/  LDL.LU.64 R118, [R1+0x570] ;  /* 0x0005700001767983 */ /* 0x000f680000300a00 */
[----:B------:R1:W-:Y:S04]  /*150c0*/  STL [R1+0x240], R3 ;  /* 0x0002400301007387 */ /* 0x0003e80000100800 */
[----:B--2---:R-:W-:Y:S04]  /*150d0*/  STL [R1+0x24c], R112 ;  /* 0x00024c7001007387 */ /* 0x004fe80000100800 */
[----:B------:R-:W2:Y:S01]  /*150e0*/  LDL.LU.64 R116, [R1+0x608] ;  /* 0x0006080001747983 */ /* 0x000ea20000300a00 */
[----:B-1----:R-:W-:-:S05]  /*150f0*/  IMAD.MOV.U32 R3, RZ, RZ, R113 ;  /* 0x000000ffff037224 */ /* 0x002fca00078e0071 */
[----:B------:R1:W-:Y:S04]  /*15100*/  STL [R1+0x248], R3 ;  /* 0x0002480301007387 */ /* 0x0003e80000100800 */
[----:B------:R3:W-:Y:S01]  /*15110*/  STL [R1+0x254], R122 ;  /* 0x0002547a01007387 */ /* 0x0007e20000100800 */
[----:B-1----:R-:W-:-:S03]  /*15120*/  IMAD.MOV.U32 R3, RZ, RZ, R123 ;  /* 0x000000ffff037224 */ /* 0x002fc600078e007b */
[----:B---3--:R-:W-:Y:S04]  /*15130*/  STL [R1+0x25c], R120 ;  /* 0x00025c7801007387 */ /* 0x008fe80000100800 */
[----:B------:R1:W-:Y:S04]  /*15140*/  STL [R1+0x250], R3 ;  /* 0x0002500301007387 */ /* 0x0003e80000100800 */
[----:B------:R-:W3:Y:S04]  /*15150*/  LDL.LU.64 R122, [R1+0x588] ;  /* 0x00058800017a7983 */ /* 0x000ee80000300a00 */
[----:B------:R-:W3:Y:S01]  /*15160*/  LDL.LU.64 R112, [R1+0x590] ;  /* 0x0005900001707983 */ /* 0x000ee20000300a00 */
[----:B-1----:R-:W-:-:S05]  /*15170*/  IMAD.MOV.U32 R3, RZ, RZ, R121 ;  /* 0x000000ffff037224 */ /* 0x002fca00078e0079 */
[----:B------:R1:W-:Y:S04]  /*15180*/  STL [R1+0x258], R3 ;  /* 0x0002580301007387 */ /* 0x0003e80000100800 */
[----:B----4-:R-:W-:Y:S04]  /*15190*/  STL [R1+0x264], R108 ;  /* 0x0002646c01007387 */ /* 0x010fe80000100800 */
[----:B------:R-:W4:Y:S01]  /*151a0*/  LDL.LU.64 R120, [R1+0x5a8] ;  /* 0x0005a80001787983 */ /* 0x000f220000300a00 */
[----:B-1----:R-:W-:-:S05]  /*151b0*/  IMAD.MOV.U32 R3, RZ, RZ, R109 ;  /* 0x000000ffff037224 */ /* 0x002fca00078e006d */
[----:B------:R5:W-:Y:S02]  /*151c0*/  STL [R1+0x260], R3 ;  /* 0x0002600301007387 */ /* 0x000be40000100800 */
[----:B-----5:R-:W-:Y:S02]  /*151d0*/  IMAD.MOV.U32 R3, RZ, RZ, R111 ;  /* 0x000000ffff037224 */ /* 0x020fe400078e006f */
[----:B------:R-:W-:Y:S04]  /*151e0*/  STL [R1+0x26c], R110 ;  /* 0x00026c6e01007387 */ /* 0x000fe80000100800 */
[----:B------:R1:W-:Y:S04]  /*151f0*/  STL [R1+0x268], R3 ;  /* 0x0002680301007387 */ /* 0x0003e80000100800 */
[----:B------:R5:W-:Y:S04]  /*15200*/  STL [R1+0x274], R114 ;  /* 0x0002747201007387 */ /* 0x000be80000100800 */
[----:B------:R-:W4:Y:S01]  /*15210*/  LDL.LU.64 R108, [R1+0x510] ;  /* 0x00051000016c7983 */ /* 0x000f220000300a00 */
[----:B-1----:R-:W-:-:S03]  /*15220*/  IMAD.MOV.U32 R3, RZ, RZ, R115 ;  /* 0x000000ffff037224 */ /* 0x002fc600078e0073 */
[----:B-----5:R-:W5:Y:S04]  /*15230*/  LDL.LU.64 R114, [R1+0x528] ;  /* 0x0005280001727983 */ /* 0x020f680000300a00 */
[----:B------:R1:W-:Y:S04]  /*15240*/  STL [R1+0x270], R3 ;  /* 0x0002700301007387 */ /* 0x0003e80000100800 */
[----:B--2---:R-:W-:Y:S01]  /*15250*/  STL [R1+0x27c], R116 ;  /* 0x00027c7401007387 */ /* 0x004fe20000100800 */
[----:B-1----:R-:W-:-:S05]  /*15260*/  IMAD.MOV.U32 R3, RZ, RZ, R117 ;  /* 0x000000ffff037224 */ /* 0x002fca00078e0075 */
[----:B------:R1:W-:Y:S04]  /*15270*/  STL [R1+0x278], R3 ;  /* 0x0002780301007387 */ /* 0x0003e80000100800 */
[----:B------:R2:W-:Y:S04]  /*15280*/  STL [R1+0x284], R118 ;  /* 0x0002847601007387 */ /* 0x0005e80000100800 */
[----:B------:R-:W5:Y:S01]  /*15290*/  LDL.LU.64 R110, [R1+0x548] ;  /* 0x00054800016e7983 */ /* 0x000f620000300a00 */
[----:B-1----:R-:W-:-:S05]  /*152a0*/  IMAD.MOV.U32 R3, RZ, RZ, R119 ;  /* 0x000000ffff037224 */ /* 0x002fca00078e0077 */
[----:B------:R1:W-:Y:S04]  /*152b0*/  STL [R1+0x280], R3 ;  /* 0x0002800301007387 */ /* 0x0003e80000100800 */
[----:B---3--:R3:W-:Y:S04]  /*152c0*/  STL [R1+0x28c], R122 ;  /* 0x00028c7a01007387 */ /* 0x0087e80000100800 */
[----:B--2---:R-:W2:Y:S01]  /*152d0*/  LDL.LU.64 R118, [R1+0x550] ;  /* 0x0005500001767983 */ /* 0x004ea20000300a00 */
[----:B-1----:R-:W-:-:S03]  /*152e0*/  IMAD.MOV.U32 R3, RZ, RZ, R123 ;  /* 0x000000ffff037224 */ /* 0x002fc600078e007b */
[----:B---3--:R-:W3:Y:S04]  /*152f0*/  LDL.LU.64 R122, [R1+0x4d0] ;  /* 0x0004d000017a7983 */ /* 0x008ee80000300a00 */
[----:B------:R-:W3:Y:S04]  /*15300*/  LDL.LU.64 R116, [R1+0x4e8] ;  /* 0x0004e80001747983 */ /* 0x000ee80000300a00 */
[----:B------:R1:W-:Y:S04]  /*15310*/  STL [R1+0x288], R3 ;  /* 0x0002880301007387 */ /* 0x0003e80000100800 */
[----:B------:R-:W-:Y:S01]  /*15320*/  STL [R1+0x294], R112 ;  /* 0x0002947001007387 */ /* 0x000fe20000100800 */
[----:B-1----:R-:W-:-:S03]  /*15330*/  IMAD.MOV.U32 R3, RZ, RZ, R113 ;  /* 0x000000ffff037224 */ /* 0x002fc600078e0071 */
[----:B----4-:R-:W-:Y:S04]  /*15340*/  STL [R1+0x29c], R120 ;  /* 0x00029c7801007387 */ /* 0x010fe80000100800 */
[----:B------:R1:W-:Y:S02]  /*15350*/  STL [R1+0x290], R3 ;  /* 0x0002900301007387 */ /* 0x0003e40000100800 */
[----:B-1----:R-:W-:Y:S02]  /*15360*/  IMAD.MOV.U32 R3, RZ, RZ, R121 ;  /* 0x000000ffff037224 */ /* 0x002fe400078e0079 */
[----:B------:R-:W4:Y:S04]  /*15370*/  LDL.LU.64 R120, [R1+0x508] ;  /* 0x0005080001787983 */ /* 0x000f280000300a00 */
[----:B------:R1:W-:Y:S04]  /*15380*/  STL [R1+0x298], R3 ;  /* 0x0002980301007387 */ /* 0x0003e80000100800 */
[----:B------:R-:W-:Y:S04]  /*15390*/  STL [R1+0x2a4], R108 ;  /* 0x0002a46c01007387 */ /* 0x000fe80000100800 */
[----:B------:R-:W4:Y:S01]  /*153a0*/  LDL.LU.64 R112, [R1+0x4f0] ;  /* 0x0004f00001707983 */ /* 0x000f220000300a00 */
[----:B-1----:R-:W-:-:S03]  /*153b0*/  IMAD.MOV.U32 R3, RZ, RZ, R109 ;  /* 0x000000ffff037224 */ /* 0x002fc600078e006d */
[----:B-----5:R-:W-:Y:S04]  /*153c0*/  STL [R1+0x2ac], R114 ;  /* 0x0002ac7201007387 */ /* 0x020fe80000100800 */
[----:B------:R1:W-:Y:S02]  /*153d0*/  STL [R1+0x2a0], R3 ;  /* 0x0002a00301007387 */ /* 0x0003e40000100800 */
[----:B-1----:R-:W-:-:S05]  /*153e0*/  IMAD.MOV.U32 R3, RZ, RZ, R115 ;  /* 0x000000ffff037224 */ /* 0x002fca00078e0073 */
[----:B------:R1:W-:Y:S04]  /*153f0*/  STL [R1+0x2a8], R3 ;  /* 0x0002a80301007387 */ /* 0x0003e80000100800 */
[----:B------:R-:W5:Y:S01]  /*15400*/  LDL.LU.64 R114, [R1+0x380] ;  /* 0x0003800001727983 */ /* 0x000f620000300a00 */
[----:B-1----:R-:W-:-:S03]  /*15410*/  IMAD.MOV.U32 R3, RZ, RZ, R111 ;  /* 0x000000ffff037224 */ /* 0x002fc600078e006f */
[----:B------:R-:W-:Y:S04]  /*15420*/  STL [R1+0x2b4], R110 ;  /* 0x0002b46e01007387 */ /* 0x000fe80000100800 */
[----:B--2---:R-:W-:Y:S04]  /*15430*/  STL [R1+0x2bc], R118 ;  /* 0x0002bc7601007387 */ /* 0x004fe80000100800 */
[----:B------:R1:W-:Y:S04]  /*15440*/  STL [R1+0x2b0], R3 ;  /* 0x0002b00301007387 */ /* 0x0003e80000100800 */
[----:B------:R-:W2:Y:S01]  /*15450*/  LDL.LU.64 R108, [R1+0x4a8] ;  /* 0x0004a800016c7983 */ /* 0x000ea20000300a00 */
[----:B-1----:R-:W-:-:S05]  /*15460*/  IMAD.MOV.U32 R3, RZ, RZ, R119 ;  /* 0x000000ffff037224 */ /* 0x002fca00078e0077 */
[----:B------:R1:W-:Y:S04]  /*15470*/  STL [R1+0x2b8], R3 ;  /* 0x0002b80301007387 */ /* 0x0003e80000100800 */
[----:B---3--:R3:W-:Y:S01]  /*15480*/  STL [R1+0x2c4], R122 ;  /* 0x0002c47a01007387 */ /* 0x0087e20000100800 */
[----:B-1----:R-:W-:-:S05]  /*15490*/  MOV R3, R123 ;  /* 0x0000007b00037202 */ /* 0x002fca0000000f00 */
[----:B------:R1:W-:Y:S04]  /*154a0*/  STL [R1+0x2c0], R3 ;  /* 0x0002c00301007387 */ /* 0x0003e80000100800 */
[----:B------:R-:W2:Y:S04]  /*154b0*/  LDL.LU.64 R110, [R1+0x4b0] ;  /* 0x0004b000016e7983 */ /* 0x000ea80000300a00 */
[----:B------:R4:W-:Y:S04]  /*154c0*/  STL [R1+0x2cc], R116 ;  /* 0x0002cc7401007387 */ /* 0x0009e80000100800 */
[----:B---3--:R-:W3:Y:S01]  /*154d0*/  LDL.LU.64 R122, [R1+0x4c8] ;  /* 0x0004c800017a7983 */ /* 0x008ee20000300a00 */
[----:B-1----:R-:W-:-:S03]  /*154e0*/  IMAD.MOV.U32 R3, RZ, RZ, R117 ;  /* 0x000000ffff037224 */ /* 0x002fc600078e0075 */
[----:B------:R-:W3:Y:S04]  /*154f0*/  LDL.LU.64 R118, [R1+0x350] ;  /* 0x0003500001767983 */ /* 0x000ee80000300a00 */
[----:B------:R1:W-:Y:S04]  /*15500*/  STL [R1+0x2c8], R3 ;  /* 0x0002c80301007387 */ /* 0x0003e80000100800 */
[----:B----4-:R-:W-:Y:S04]  /*15510*/  STL [R1+0x2d4], R112 ;  /* 0x0002d47001007387 */ /* 0x010fe80000100800 */
[----:B------:R-:W4:Y:S01]  /*15520*/  LDL.LU.64 R116, [R1+0x348] ;  /* 0x0003480001747983 */ /* 0x000f220000300a00 */
[----:B-1----:R-:W-:-:S05]  /*15530*/  IMAD.MOV.U32 R3, RZ, RZ, R113 ;  /* 0x000000ffff037224 */ /* 0x002fca00078e0071 */
[----:B------:R1:W-:Y:S04]  /*15540*/  STL [R1+0x2d0], R3 ;  /* 0x0002d00301007387 */ /* 0x0003e80000100800 */
[----:B------:R5:W-:Y:S01]  /*15550*/  STL [R1+0x2dc], R120 ;  /* 0x0002dc7801007387 */ /* 0x000be20000100800 */
[----:B-1----:R-:W-:-:S03]  /*15560*/  IMAD.MOV.U32 R3, RZ, RZ, R121 ;  /* 0x000000ffff037224 */ /* 0x002fc600078e0079 */
[----:B-----5:R-:W-:Y:S04]  /*15570*/  STL [R1+0x2e4], R114 ;  /* 0x0002e47201007387 */ /* 0x020fe80000100800 */
[----:B------:R1:W-:Y:S04]  /*15580*/  STL [R1+0x2d8], R3 ;  /* 0x0002d80301007387 */ /* 0x0003e80000100800 */
[----:B------:R-:W5:Y:S04]  /*15590*/  LDL.LU.64 R120, [R1+0x358] ;  /* 0x0003580001787983 */ /* 0x000f680000300a00 */
[----:B------:R-:W5:Y:S01]  /*155a0*/  LDL.LU.64 R112, [R1+0x360] ;  /* 0x0003600001707983 */ /* 0x000f620000300a00 */
[----:B-1----:R-:W-:-:S05]  /*155b0*/  IMAD.MOV.U32 R3, RZ, RZ, R115 ;  /* 0x000000ffff037224 */ /* 0x002fca00078e0073 */
[----:B------:R2:W-:Y:S02]  /*155c0*/  STL [R1+0x2e0], R3 ;  /* 0x0002e00301007387 */ /* 0x0005e40000100800 */
[----:B--2---:R-:W-:Y:S02]  /*155d0*/  IMAD.MOV.U32 R3, RZ, RZ, R109 ;  /* 0x000000ffff037224 */ /* 0x004fe400078e006d */
[----:B------:R-:W-:Y:S04]  /*155e0*/  STL [R1+0x2ec], R108 ;  /* 0x0002ec6c01007387 */ /* 0x000fe80000100800 */
[----:B------:R-:W2:Y:S04]  /*155f0*/  LDL.LU.64 R114, [R1+0x328] ;  /* 0x0003280001727983 */ /* 0x000ea80000300a00 */
[----:B------:R1:W-:Y:S02]  /*15600*/  STL [R1+0x2e8], R3 ;  /* 0x0002e80301007387 */ /* 0x0003e40000100800 */
[----:B-1----:R-:W-:-:S02]  /*15610*/  IMAD.MOV.U32 R3, RZ, RZ, R111 ;  /* 0x000000ffff037224 */ /* 0x002fc400078e006f */
[----:B------:R-:W-:Y:S04]  /*15620*/  STL [R1+0x2f4], R110 ;  /* 0x0002f46e01007387 */ /* 0x000fe80000100800 */
[----:B------:R1:W-:Y:S04]  /*15630*/  STL [R1+0x2f0], R3 ;  /* 0x0002f00301007387 */ /* 0x0003e80000100800 */
[----:B---3--:R3:W-:Y:S04]  /*15640*/  STL [R1+0x2fc], R122 ;  /* 0x0002fc7a01007387 */ /* 0x0087e80000100800 */
[----:B------:R-:W2:Y:S01]  /*15650*/  LDL.LU.64 R108, [R1+0x330] ;  /* 0x00033000016c7983 */ /* 0x000ea20000300a00 */
[----:B-1----:R-:W-:-:S03]  /*15660*/  IMAD.MOV.U32 R3, RZ, RZ, R123 ;  /* 0x000000ffff037224 */ /* 0x002fc600078e007b */
[----:B---3--:R-:W3:Y:S04]  /*15670*/  LDL.LU.64 R122, [R1+0x338] ;  /* 0x00033800017a7983 */ /* 0x008ee80000300a00 */
[----:B------:R1:W-:Y:S04]  /*15680*/  STL [R1+0x2f8], R3 ;  /* 0x0002f80301007387 */ /* 0x0003e80000100800 */
[----:B----4-:R-:W-:Y:S01]  /*15690*/  STL [R1+0x304], R116 ;  /* 0x0003047401007387 */ /* 0x010fe20000100800 */
[----:B-1----:R-:W-:-:S05]  /*156a0*/  IMAD.MOV.U32 R3, RZ, RZ, R117 ;  /* 0x000000ffff037224 */ /* 0x002fca00078e0075 */
[----:B------:R1:W-:Y:S04]  /*156b0*/  STL [R1+0x300], R3 ;  /* 0x0003000301007387 */ /* 0x0003e80000100800 */
[----:B------:R-:W-:Y:S04]  /*156c0*/  STL [R1+0x30c], R118 ;  /* 0x00030c7601007387 */ /* 0x000fe80000100800 */
[----:B------:R-:W4:Y:S01]  /*156d0*/  LDL.LU.64 R110, [R1+0x340] ;  /* 0x00034000016e7983 */ /* 0x000f220000300a00 */
[----:B-1----:R-:W-:-:S05]  /*156e0*/  IMAD.MOV.U32 R3, RZ, RZ, R119 ;  /* 0x000000ffff037224 */ /* 0x002fca00078e0077 */
[----:B------:R1:W-:Y:S04]  /*156f0*/  STL [R1+0x308], R3 ;  /* 0x0003080301007387 */ /* 0x0003e80000100800 */
[----:B-----5:R5:W-:Y:S04]  /*15700*/  STL [R1+0x314], R120 ;  /* 0x0003147801007387 */ /* 0x020be80000100800 */
[----:B------:R-:W4:Y:S01]  /*15710*/  LDL.LU.64 R116, [R1+0x8b0] ;  /* 0x0008b00001747983 */ /* 0x000f220000300a00 */
[----:B-1----:R-:W-:-:S03]  /*15720*/  IMAD.MOV.U32 R3, RZ, RZ, R121 ;  /* 0x000000ffff037224 */ /* 0x002fc600078e0079 */
[----:B-----5:R-:W5:Y:S04]  /*15730*/  LDL.LU.64 R120, [R1+0x8b8] ;  /* 0x0008b80001787983 */ /* 0x020f680000300a00 */
[----:B------:R-:W5:Y:S04]  /*15740*/  LDL.LU.64 R118, [R1+0x8c8] ;  /* 0x0008c80001767983 */ /* 0x000f680000300a00 */
[----:B------:R1:W-:Y:S04]  /*15750*/  STL [R1+0x310], R3 ;  /* 0x0003100301007387 */ /* 0x0003e80000100800 */
[----:B------:R-:W-:Y:S01]  /*15760*/  STL [R1+0x31c], R112 ;  /* 0x00031c7001007387 */ /* 0x000fe20000100800 */
[----:B-1----:R-:W-:-:S03]  /*15770*/  IMAD.MOV.U32 R3, RZ, RZ, R113 ;  /* 0x000000ffff037224 */ /* 0x002fc600078e0071 */
[----:B--2---:R-:W-:Y:S04]  /*15780*/  STL [R1+0x324], R114 ;  /* 0x0003247201007387 */ /* 0x004fe80000100800 */
[----:B------:R1:W-:Y:S02]  /*15790*/  STL [R1+0x318], R3 ;  /* 0x0003180301007387 */ /* 0x0003e40000100800 */
[----:B-1----:R-:W-:Y:S02]  /*157a0*/  IMAD.MOV.U32 R3, RZ, RZ, R115 ;  /* 0x000000ffff037224 */ /* 0x002fe400078e0073 */
[----:B------:R-:W2:Y:S04]  /*157b0*/  LDL.LU.64 R114, [R1+0x870] ;  /* 0x0008700001727983 */ /* 0x000ea80000300a00 */
[----:B------:R1:W-:Y:S04]  /*157c0*/  STL [R1+0x320], R3 ;  /* 0x0003200301007387 */ /* 0x0003e80000100800 */
[----:B------:R-:W-:Y:S04]  /*157d0*/  STL [R1+0x32c], R108 ;  /* 0x00032c6c01007387 */ /* 0x000fe80000100800 */
        /* <DEDUP_REMOVED lines=9> */
[----:B------:R-:W-:Y:S04]  /*15870*/  STL [R1+0x344], R116 ;  /* 0x0003447401007387 */ /* 0x000fe80000100800 */
[----:B------:R1:W-:Y:S04]  /*15880*/  STL [R1+0x338], R3 ;  /* 0x0003380301007387 */ /* 0x0003e80000100800 */
[----:B------:R-:W4:Y:S01]  /*15890*/  LDL.LU.64 R108, [R1+0x880] ;  /* 0x00088000016c7983 */ /* 0x000f220000300a00 */
[----:B-1----:R-:W-:-:S05]  /*158a0*/  IMAD.MOV.U32 R3, RZ, RZ, R117 ;  /* 0x000000ffff037224 */ /* 0x002fca00078e0075 */
[----:B------:R1:W-:Y:S04]  /*158b0*/  STL [R1+0x340], R3 ;  /* 0x0003400301007387 */ /* 0x0003e80000100800 */
[----:B-----5:R5:W-:Y:S01]  /*158c0*/  STL [R1+0x34c], R120 ;  /* 0x00034c7801007387 */ /* 0x020be20000100800 */
[----:B-1----:R-:W-:-:S05]  /*158d0*/  IMAD.MOV.U32 R3, RZ, RZ, R121 ;  /* 0x000000ffff037224 */ /* 0x002fca00078e0079 */
[----:B------:R1:W-:Y:S04]  /*158e0*/  STL [R1+0x348], R3 ;  /* 0x0003480301007387 */ /* 0x0003e80000100800 */
[----:B------:R-:W4:Y:S04]  /*158f0*/  LDL.LU.64 R116, [R1+0x890] ;  /* 0x0008900001747983 */ /* 0x000f280000300a00 */
[----:B------:R2:W-:Y:S04]  /*15900*/  STL [R1+0x354], R118 ;  /* 0x0003547601007387 */ /* 0x0005e80000100800 */
[----:B-----5:R-:W5:Y:S01]  /*15910*/  LDL.LU.64 R120, [R1+0x810] ;  /* 0x0008100001787983 */ /* 0x020f620000300a00 */
        /* <DEDUP_REMOVED lines=15> */
[----:B----4-:R-:W-:Y:S01]  /*15a10*/  STL [R1+0x374], R108 ;  /* 0x0003746c01007387 */ /* 0x010fe20000100800 */
[----:B-1----:R-:W-:-:S03]  /*15a20*/  IMAD.MOV.U32 R3, RZ, RZ, R109 ;  /* 0x000000ffff037224 */ /* 0x002fc600078e006d */
[----:B------:R-:W4:Y:S04]  /*15a30*/  LDL.LU.64 R122, [R1+0x7c8] ;  /* 0x0007c800017a7983 */ /* 0x000f280000300a00 */
[----:B------:R1:W-:Y:S02]  /*15a40*/  STL [R1+0x370], R3 ;  /* 0x0003700301007387 */ /* 0x0003e40000100800 */
[----:B-1----:R-:W-:Y:S02]  /*15a50*/  IMAD.MOV.U32 R3, RZ, RZ, R117 ;  /* 0x000000ffff037224 */ /* 0x002fe400078e0075 */
[----:B------:R1:W-:Y:S04]  /*15a60*/  STL [R1+0x37c], R116 ;  /* 0x00037c7401007387 */ /* 0x0003e80000100800 */
[----:B------:R1:W-:Y:S04]  /*15a70*/  STL [R1+0x378], R3 ;  /* 0x0003780301007387 */ /* 0x0003e80000100800 */
[----:B-----5:R5:W-:Y:S04]  /*15a80*/  STL [R1+0x384], R120 ;  /* 0x0003847801007387 */ /* 0x020be80000100800 */
[----:B-1----:R-:W4:Y:S01]  /*15a90*/  LDL.LU.64 R116, [R1+0x7d0] ;  /* 0x0007d00001747983 */ /* 0x002f220000300a00 */
[----:B------:R-:W-:-:S03]  /*15aa0*/  IMAD.MOV.U32 R3, RZ, RZ, R121 ;  /* 0x000000ffff037224 */ /* 0x000fc600078e0079 */
[----:B-----5:R-:W5:Y:S04]  /*15ab0*/  LDL.LU.64 R120, [R1+0x7e8] ;  /* 0x0007e80001787983 */ /* 0x020f680000300a00 */
[----:B------:R2:W-:Y:S02]  /*15ac0*/  STL [R1+0x380], R3 ;  /* 0x0003800301007387 */ /* 0x0005e40000100800 */
[----:B--2---:R-:W-:Y:S02]  /*15ad0*/  IMAD.MOV.U32 R3, RZ, RZ, R119 ;  /* 0x000000ffff037224 */ /* 0x004fe400078e0077 */
[----:B------:R1:W-:Y:S04]  /*15ae0*/  STL [R1+0x38c], R118 ;  /* 0x00038c7601007387 */ /* 0x0003e80000100800 */
[----:B------:R2:W-:Y:S04]  /*15af0*/  STL [R1+0x388], R3 ;  /* 0x0003880301007387 */ /* 0x0005e80000100800 */
[----:B------:R3:W-:Y:S01]  /*15b00*/  STL [R1+0x394], R110 ;  /* 0x0003946e01007387 */ /* 0x0007e20000100800 */
[----:B-1----:R-:W-:Y:S01]  /*15b10*/  IMAD.MOV.U32 R118, RZ, RZ, R124 ;  /* 0x000000ffff767224 */ /* 0x002fe200078e007c */
[----:B------:R-:W-:-:S02]  /*15b20*/  MOV R119, R125 ;  /* 0x0000007d00777202 */ /* 0x000fc40000000f00 */
[----:B------:R-:W5:Y:S01]  /*15b30*/  LDL.LU.64 R124, [R1+0x758] ;  /* 0x00075800017c7983 */ /* 0x000f620000300a00 */
[----:B--2---:R-:W-:-:S05]  /*15b40*/  IMAD.MOV.U32 R3, RZ, RZ, R111 ;  /* 0x000000ffff037224 */ /* 0x004fca00078e006f */
[----:B------:R1:W-:Y:S04]  /*15b50*/  STL [R1+0x390], R3 ;  /* 0x0003900301007387 */ /* 0x0003e80000100800 */
[----:B---3--:R2:W-:Y:S04]  /*15b60*/  STL [R1+0x39c], R112 ;  /* 0x00039c7001007387 */ /* 0x0085e80000100800 */
[----:B------:R-:W3:Y:S04]  /*15b70*/  LDL.LU.64 R110, [R1+0x778] ;  /* 0x00077800016e7983 */ /* 0x000ee80000300a00 */
[----:B------:R-:W3:Y:S01]  /*15b80*/  LDL.LU.64 R108, [R1+0x768] ;  /* 0x00076800016c7983 */ /* 0x000ee20000300a00 */
[----:B-1----:R-:W-:-:S03]  /*15b90*/  IMAD.MOV.U32 R3, RZ, RZ, R113 ;  /* 0x000000ffff037224 */ /* 0x002fc600078e0071 */
[----:B--2---:R-:W2:Y:S04]  /*15ba0*/  LDL.LU.64 R112, [R1+0x790] ;  /* 0x0007900001707983 */ /* 0x004ea80000300a00 */
[----:B------:R1:W-:Y:S04]  /*15bb0*/  STL [R1+0x398], R3 ;  /* 0x0003980301007387 */ /* 0x0003e80000100800 */
[----:B------:R4:W-:Y:S01]  /*15bc0*/  STL [R1+0x3a4], R114 ;  /* 0x0003a47201007387 */ /* 0x0009e20000100800 */
[----:B-1----:R-:W-:-:S03]  /*15bd0*/  IMAD.MOV.U32 R3, RZ, RZ, R115 ;  /* 0x000000ffff037224 */ /* 0x002fc600078e0073 */
[----:B----4-:R-:W-:Y:S04]  /*15be0*/  STL [R1+0x3ac], R122 ;  /* 0x0003ac7a01007387 */ /* 0x010fe80000100800 */
[----:B------:R1:W-:Y:S04]  /*15bf0*/  STL [R1+0x3a0], R3 ;  /* 0x0003a00301007387 */ /* 0x0003e80000100800 */
[----:B------:R-:W4:Y:S01]  /*15c00*/  LDL.LU.64 R114, [R1+0x708] ;  /* 0x0007080001727983 */ /* 0x000f220000300a00 */
[----:B-1----:R-:W-:-:S03]  /*15c10*/  IMAD.MOV.U32 R3, RZ, RZ, R123 ;  /* 0x000000ffff037224 */ /* 0x002fc600078e007b */
[----:B------:R-:W-:Y:S04]  /*15c20*/  STL [R1+0x3b4], R116 ;  /* 0x0003b47401007387 */ /* 0x000fe80000100800 */
[----:B------:R1:W-:Y:S04]  /*15c30*/  STL [R1+0x3a8], R3 ;  /* 0x0003a80301007387 */ /* 0x0003e80000100800 */
[----:B------:R-:W4:Y:S01]  /*15c40*/  LDL.LU.64 R122, [R1+0x710] ;  /* 0x00071000017a7983 */ /* 0x000f220000300a00 */
[----:B-1----:R-:W-:-:S03]  /*15c50*/  IMAD.MOV.U32 R3, RZ, RZ, R117 ;  /* 0x000000ffff037224 */ /* 0x002fc600078e0075 */
[----:B-----5:R-:W-:Y:S04]  /*15c60*/  STL [R1+0x3bc], R120 ;  /* 0x0003bc7801007387 */ /* 0x020fe80000100800 */
[----:B------:R1:W-:Y:S02]  /*15c70*/  STL [R1+0x3b0], R3 ;  /* 0x0003b00301007387 */ /* 0x0003e40000100800 */
[----:B-1----:R-:W-:-:S05]  /*15c80*/  IMAD.MOV.U32 R3, RZ, RZ, R121 ;  /* 0x000000ffff037224 */ /* 0x002fca00078e0079 */
[----:B------:R1:W-:Y:S04]  /*15c90*/  STL [R1+0x3b8], R3 ;  /* 0x0003b80301007387 */ /* 0x0003e80000100800 */
[----:B------:R-:W5:Y:S04]  /*15ca0*/  LDL.LU.64 R116, [R1+0x728] ;  /* 0x0007280001747983 */ /* 0x000f680000300a00 */
[----:B------:R1:W-:Y:S02]  /*15cb0*/  STL [R1+0x3c4], R124 ;  /* 0x0003c47c01007387 */ /* 0x0003e40000100800 */
[----:B-1----:R-:W-:-:S02]  /*15cc0*/  IMAD.MOV.U32 R3, RZ, RZ, R125 ;  /* 0x000000ffff037224 */ /* 0x002fc400078e007d */
[----:B------:R-:W5:Y:S04]  /*15cd0*/  LDL.LU.64 R124, [R1+0x730] ;  /* 0x00073000017c7983 */ /* 0x000f680000300a00 */
[----:B------:R-:W5:Y:S04]  /*15ce0*/  LDL.LU.64 R120, [R1+0x6b0] ;  /* 0x0006b00001787983 */ /* 0x000f680000300a00 */
[----:B------:R1:W-:Y:S04]  /*15cf0*/  STL [R1+0x3c0], R3 ;  /* 0x0003c00301007387 */ /* 0x0003e80000100800 */
[----:B---3--:R-:W-:Y:S01]  /*15d00*/  STL [R1+0x3cc], R108 ;  /* 0x0003cc6c01007387 */ /* 0x008fe20000100800 */
[----:B-1----:R-:W-:-:S03]  /*15d10*/  IMAD.MOV.U32 R3, RZ, RZ, R109 ;  /* 0x000000ffff037224 */ /* 0x002fc600078e006d */
[----:B------:R-:W-:Y:S04]  /*15d20*/  STL [R1+0x3d4], R110 ;  /* 0x0003d46e01007387 */ /* 0x000fe80000100800 */
[----:B------:R1:W-:Y:S04]  /*15d30*/  STL [R1+0x3c8], R3 ;  /* 0x0003c80301007387 */ /* 0x0003e80000100800 */
[----:B--2---:R-:W-:Y:S01]  /*15d40*/  STL [R1+0x3dc], R112 ;  /* 0x0003dc7001007387 */ /* 0x004fe20000100800 */
[----:B-1----:R-:W-:-:S05]  /*15d50*/  IMAD.MOV.U32 R3, RZ, RZ, R111 ;  /* 0x000000ffff037224 */ /* 0x002fca00078e006f */
[----:B------:R1:W-:Y:S04]  /*15d60*/  STL [R1+0x3d0], R3 ;  /* 0x0003d00301007387 */ /* 0x0003e80000100800 */
[----:B----4-:R-:W-:Y:S01]  /*15d70*/  STL [R1+0x3e4], R114 ;  /* 0x0003e47201007387 */ /* 0x010fe20000100800 */
[----:B-1----:R-:W-:-:S05]  /*15d80*/  IMAD.MOV.U32 R3, RZ, RZ, R113 ;  /* 0x000000ffff037224 */ /* 0x002fca00078e0071 */
[----:B------:R1:W-:Y:S04]  /*15d90*/  STL [R1+0x3d8], R3 ;  /* 0x0003d80301007387 */ /* 0x0003e80000100800 */
[----:B------:R-:W2:Y:S04]  /*15da0*/  LDL.LU.64 R112, [R1+0x6b8] ;  /* 0x0006b80001707983 */ /* 0x000ea80000300a00 */
[----:B------:R-:W3:Y:S01]  /*15db0*/  LDL.LU.64 R108, [R1+0x6d0] ;  /* 0x0006d000016c7983 */ /* 0x000ee20000300a00 */
[----:B-1----:R-:W-:-:S03]  /*15dc0*/  IMAD.MOV.U32 R3, RZ, RZ, R115 ;  /* 0x000000ffff037224 */ /* 0x002fc600078e0073 */
[----:B------:R-:W-:Y:S04]  /*15dd0*/  STL [R1+0x3ec], R122 ;  /* 0x0003ec7a01007387 */ /* 0x000fe80000100800 */
[----:B------:R1:W-:Y:S02]  /*15de0*/  STL [R1+0x3e0], R3 ;  /* 0x0003e00301007387 */ /* 0x0003e40000100800 */
[----:B-1----:R-:W-:-:S05]  /*15df0*/  IMAD.MOV.U32 R3, RZ, RZ, R123 ;  /* 0x000000ffff037224 */ /* 0x002fca00078e007b */
[----:B------:R5:W-:Y:S04]  /*15e00*/  STL [R1+0x3e8], R3 ;  /* 0x0003e80301007387 */ /* 0x000be80000100800 */
[----:B------:R-:W4:Y:S01]  /*15e10*/  LDL.LU.64 R122, [R1+0x6d8] ;  /* 0x0006d800017a7983 */ /* 0x000f220000300a00 */
[----:B-----5:R-:W-:-:S03]  /*15e20*/  IMAD.MOV.U32 R3, RZ, RZ, R117 ;  /* 0x000000ffff037224 */ /* 0x020fc600078e0075 */
[----:B------:R1:W-:Y:S04]  /*15e30*/  STL [R1+0x3f4], R116 ;  /* 0x0003f47401007387 */ /* 0x0003e80000100800 */
[----:B-1----:R-:W5:Y:S04]  /*15e40*/  LDL.LU.64 R116, [R1+0x610] ;  /* 0x0006100001747983 */ /* 0x002f680000300a00 */
[----:B------:R1:W-:Y:S04]  /*15e50*/  STL [R1+0x3f0], R3 ;  /* 0x0003f00301007387 */ /* 0x0003e80000100800 */
[----:B------:R1:W-:Y:S04]  /*15e60*/  STL [R1+0x3fc], R124 ;  /* 0x0003fc7c01007387 */ /* 0x0003e80000100800 */
[----:B------:R-:W5:Y:S01]  /*15e70*/  LDL.LU.64 R114, [R1+0x628] ;  /* 0x0006280001727983 */ /* 0x000f620000300a00 */
[----:B-1----:R-:W-:-:S03]  /*15e80*/  IMAD.MOV.U32 R3, RZ, RZ, R125 ;  /* 0x000000ffff037224 */ /* 0x002fc600078e007d */
[----:B------:R-:W-:Y:S04]  /*15e90*/  STL [R1+0x404], R120 ;  /* 0x0004047801007387 */ /* 0x000fe80000100800 */
[----:B------:R1:W-:Y:S01]  /*15ea0*/  STL [R1+0x3f8], R3 ;  /* 0x0003f80301007387 */ /* 0x0003e20000100800 */
[----:B------:R-:W-:Y:S02]  /*15eb0*/  IMAD.MOV.U32 R124, RZ, RZ, R126 ;  /* 0x000000ffff7c7224 */ /* 0x000fe400078e007e */
[----:B------:R-:W-:Y:S02]  /*15ec0*/  IMAD.MOV.U32 R125, RZ, RZ, R127 ;  /* 0x000000ffff7d7224 */ /* 0x000fe400078e007f */
[----:B------:R-:W5:Y:S01]  /*15ed0*/  LDL.LU.64 R126, [R1+0x630] ;  /* 0x00063000017e7983 */ /* 0x000f620000300a00 */
[----:B-1----:R-:W-:-:S05]  /*15ee0*/  IMAD.MOV.U32 R3, RZ, RZ, R121 ;  /* 0x000000ffff037224 */ /* 0x002fca00078e0079 */
[----:B------:R1:W-:Y:S04]  /*15ef0*/  STL [R1+0x400], R3 ;  /* 0x0004000301007387 */ /* 0x0003e80000100800 */
[----:B------:R-:W5:Y:S04]  /*15f00*/  LDL.LU.64 R110, [R1+0x658] ;  /* 0x00065800016e7983 */ /* 0x000f680000300a00 */
[----:B------:R-:W5:Y:S04]  /*15f10*/  LDL.LU.64 R120, [R1+0x450] ;  /* 0x0004500001787983 */ /* 0x000f680000300a00 */
[----:B--2---:R2:W-:Y:S01]  /*15f20*/  STL [R1+0x40c], R112 ;  /* 0x00040c7001007387 */ /* 0x0045e20000100800 */
[----:B-1----:R-:W-:-:S03]  /*15f30*/  IMAD.MOV.U32 R3, RZ, RZ, R113 ;  /* 0x000000ffff037224 */ /* 0x002fc600078e0071 */
[----:B--2---:R-:W2:Y:S04]  /*15f40*/  LDL.LU.64 R112, [R1+0x650] ;  /* 0x0006500001707983 */ /* 0x004ea80000300a00 */
[----:B------:R1:W-:Y:S04]  /*15f50*/  STL [R1+0x408], R3 ;  /* 0x0004080301007387 */ /* 0x0003e80000100800 */
[----:B---3--:R-:W-:Y:S01]  /*15f60*/  STL [R1+0x414], R108 ;  /* 0x0004146c01007387 */ /* 0x008fe20000100800 */
[----:B-1----:R-:W-:-:S05]  /*15f70*/  IMAD.MOV.U32 R3, RZ, RZ, R109 ;  /* 0x000000ffff037224 */ /* 0x002fca00078e006d */
[----:B------:R1:W-:Y:S04]  /*15f80*/  STL [R1+0x410], R3 ;  /* 0x0004100301007387 */ /* 0x0003e80000100800 */
[----:B----4-:R3:W-:Y:S01]  /*15f90*/  STL [R1+0x41c], R122 ;  /* 0x00041c7a01007387 */ /* 0x0107e20000100800 */
[----:B-1----:R-:W-:-:S03]  /*15fa0*/  IMAD.MOV.U32 R3, RZ, RZ, R123 ;  /* 0x000000ffff037224 */ /* 0x002fc600078e007b */
[----:B---3--:R-:W3:Y:S04]  /*15fb0*/  LDL.LU.64 R122, [R1+0x460] ;  /* 0x00046000017a7983 */ /* 0x008ee80000300a00 */
[----:B------:R1:W-:Y:S04]  /*15fc0*/  STL [R1+0x418], R3 ;  /* 0x0004180301007387 */ /* 0x0003e80000100800 */
[----:B-----5:R4:W-:Y:S01]  /*15fd0*/  STL [R1+0x424], R116 ;  /* 0x0004247401007387 */ /* 0x0209e20000100800 */
[----:B-1----:R-:W-:-:S03]  /*15fe0*/  IMAD.MOV.U32 R3, RZ, RZ, R117 ;  /* 0x000000ffff037224 */ /* 0x002fc600078e0075 */
[----:B------:R-:W-:Y:S04]  /*15ff0*/  STL [R1+0x42c], R114 ;  /* 0x00042c7201007387 */ /* 0x000fe80000100800 */
[----:B------:R1:W-:Y:S04]  /*16000*/  STL [R1+0x420], R3 ;  /* 0x0004200301007387 */ /* 0x0003e80000100800 */
[----:B----4-:R-:W4:Y:S01]  /*16010*/  LDL.LU.64 R116, [R1+0x6a8] ;  /* 0x0006a80001747983 */ /* 0x010f220000300a00 */
[----:B-1----:R-:W-:-:S05]  /*16020*/  IMAD.MOV.U32 R3, RZ, RZ, R115 ;  /* 0x000000ffff037224 */ /* 0x002fca00078e0073 */
[----:B------:R1:W-:Y:S04]  /*16030*/  STL [R1+0x428], R3 ;  /* 0x0004280301007387 */ /* 0x0003e80000100800 */
[----:B------:R-:W5:Y:S01]  /*16040*/  LDL.LU.64 R114, [R1+0x530] ;  /* 0x0005300001727983 */ /* 0x000f620000300a00 */
[----:B-1----:R-:W-:-:S03]  /*16050*/  IMAD.MOV.U32 R3, RZ, RZ, R127 ;  /* 0x000000ffff037224 */ /* 0x002fc600078e007f */
[----:B------:R1:W-:Y:S04]  /*16060*/  STL [R1+0x434], R126 ;  /* 0x0004347e01007387 */ /* 0x0003e80000100800 */
[----:B------:R1:W-:Y:S04]  /*16070*/  STL [R1+0x430], R3 ;  /* 0x0004300301007387 */ /* 0x0003e80000100800 */
[----:B------:R-:W-:Y:S04]  /*16080*/  STL [R1+0x43c], R110 ;  /* 0x00043c6e01007387 */ /* 0x000fe80000100800 */
[----:B-1----:R-:W5:Y:S01]  /*16090*/  LDL.LU.64 R126, [R1+0x478] ;  /* 0x00047800017e7983 */ /* 0x002f620000300a00 */
[----:B------:R-:W-:-:S05]  /*160a0*/  IMAD.MOV.U32 R3, RZ, RZ, R111 ;  /* 0x000000ffff037224 */ /* 0x000fca00078e006f */
[----:B------:R2:W-:Y:S02]  /*160b0*/  STL [R1+0x438], R3 ;  /* 0x0004380301007387 */ /* 0x0005e40000100800 */
[----:B--2---:R-:W-:Y:S02]  /*160c0*/  IMAD.MOV.U32 R3, RZ, RZ, R113 ;  /* 0x000000ffff037224 */ /* 0x004fe400078e0071 */
[----:B------:R1:W-:Y:S04]  /*160d0*/  STL [R1+0x444], R112 ;  /* 0x0004447001007387 */ /* 0x0003e80000100800 */
[----:B------:R2:W-:Y:S04]  /*160e0*/  STL [R1+0x440], R3 ;  /* 0x0004400301007387 */ /* 0x0005e80000100800 */
[----:B------:R-:W-:Y:S01]  /*160f0*/  STL [R1+0x44c], R120 ;  /* 0x00044c7801007387 */ /* 0x000fe20000100800 */
[----:B-1----:R-:W-:Y:S01]  /*16100*/  IMAD.MOV.U32 R112, RZ, RZ, R118 ;  /* 0x000000ffff707224 */ /* 0x002fe200078e0076 */
[----:B------:R-:W-:-:S02]  /*16110*/  MOV R113, R119 ;  /* 0x0000007700717202 */ /* 0x000fc40000000f00 */
[----:B------:R-:W5:Y:S01]  /*16120*/  LDL.LU.64 R118, [R1+0x6f0] ;  /* 0x0006f00001767983 */ /* 0x000f620000300a00 */
[----:B--2---:R-:W-:-:S05]  /*16130*/  IMAD.MOV.U32 R3, RZ, RZ, R121 ;  /* 0x000000ffff037224 */ /* 0x004fca00078e0079 */
[----:B------:R1:W-:Y:S04]  /*16140*/  STL [R1+0x448], R3 ;  /* 0x0004480301007387 */ /* 0x0003e80000100800 */
[----:B---3--:R2:W-:Y:S01]  /*16150*/  STL [R1+0x454], R122 ;  /* 0x0004547a01007387 */ /* 0x0085e20000100800 */
[----:B-1----:R-:W-:-:S03]  /*16160*/  IMAD.MOV.U32 R3, RZ, RZ, R123 ;  /* 0x000000ffff037224 */ /* 0x002fc600078e007b */
[----:B--2---:R-:W2:Y:S04]  /*16170*/  LDL.LU.64 R122, [R1+0x568] ;  /* 0x00056800017a7983 */ /* 0x004ea80000300a00 */
[----:B------:R4:W-:Y:S04]  /*16180*/  STL [R1+0x450], R3 ;  /* 0x0004500301007387 */ /* 0x0009e80000100800 */
[----:B------:R-:W-:Y:S04]  /*16190*/  STL [R1+0x45c], R8 ;  /* 0x00045c0801007387 */ /* 0x000fe80000100800 */
[----:B------:R-:W3:Y:S04]  /*161a0*/  LDL.LU.64 R120, [R1+0x498] ;  /* 0x0004980001787983 */ /* 0x000ee80000300a00 */
[----:B------:R-:W-:Y:S01]  /*161b0*/  STL [R1+0x458], R9 ;  /* 0x0004580901007387 */ /* 0x000fe20000100800 */
[----:B----4-:R-:W-:-:S03]  /*161c0*/  IMAD.MOV.U32 R3, RZ, RZ, R117 ;  /* 0x000000ffff037224 */ /* 0x010fc600078e0075 */
[----:B------:R1:W-:Y:S04]  /*161d0*/  STL [R1+0x464], R116 ;  /* 0x0004647401007387 */ /* 0x0003e80000100800 */
[----:B------:R4:W-:Y:S04]  /*161e0*/  STL [R1+0x460], R3 ;  /* 0x0004600301007387 */ /* 0x0009e80000100800 */
[----:B-----5:R-:W-:Y:S04]  /*161f0*/  STL [R1+0x46c], R114 ;  /* 0x00046c7201007387 */ /* 0x020fe80000100800 */
[----:B-1----:R-:W5:Y:S01]  /*16200*/  LDL.LU.64 R116, [R1+0x738] ;  /* 0x0007380001747983 */ /* 0x002f620000300a00 */
[----:B----4-:R-:W-:-:S03]  /*16210*/  IMAD.MOV.U32 R3, RZ, RZ, R115 ;  /* 0x000000ffff037224 */ /* 0x010fc600078e0073 */
[----:B------:R-:W-:Y:S04]  /*16220*/  STL [R1+0x474], R126 ;  /* 0x0004747e01007387 */ /* 0x000fe80000100800 */
[----:B------:R1:W-:Y:S02]  /*16230*/  STL [R1+0x468], R3 ;  /* 0x0004680301007387 */ /* 0x0003e40000100800 */
[----:B-1----:R-:W-:Y:S02]  /*16240*/  IMAD.MOV.U32 R3, RZ, RZ, R127 ;  /* 0x000000ffff037224 */ /* 0x002fe400078e007f */
[----:B------:R-:W4:Y:S04]  /*16250*/  LDL.LU.64 R126, [R1+0x5b0] ;  /* 0x0005b000017e7983 */ /* 0x000f280000300a00 */
[----:B------:R1:W-:Y:S04]  /*16260*/  STL [R1+0x470], R3 ;  /* 0x0004700301007387 */ /* 0x0003e80000100800 */
[----:B------:R-:W4:Y:S01]  /*16270*/  LDL.LU.64 R114, [R1+0x4b8] ;  /* 0x0004b80001727983 */ /* 0x000f220000300a00 */
[----:B-1----:R-:W-:-:S03]  /*16280*/  IMAD.MOV.U32 R3, RZ, RZ, R113 ;  /* 0x000000ffff037224 */ /* 0x002fc600078e0071 */
[----:B------:R-:W-:Y:S04]  /*16290*/  STL [R1+0x47c], R112 ;  /* 0x00047c7001007387 */ /* 0x000fe80000100800 */
[----:B------:R1:W-:Y:S04]  /*162a0*/  STL [R1+0x478], R3 ;  /* 0x0004780301007387 */ /* 0x0003e80000100800 */
[----:B------:R1:W-:Y:S02]  /*162b0*/  STL [R1+0x484], R118 ;  /* 0x0004847601007387 */ /* 0x0003e40000100800 */
[----:B-1----:R-:W-:-:S02]  /*162c0*/  IMAD.MOV.U32 R3, RZ, RZ, R119 ;  /* 0x000000ffff037224 */ /* 0x002fc400078e0077 */
[----:B------:R-:W4:Y:S04]  /*162d0*/  LDL.LU.64 R118, [R1+0x788] ;  /* 0x0007880001767983 */ /* 0x000f280000300a00 */
[----:B------:R1:W-:Y:S04]  /*162e0*/  STL [R1+0x480], R3 ;  /* 0x0004800301007387 */ /* 0x0003e80000100800 */
[----:B--2---:R2:W-:Y:S01]  /*162f0*/  STL [R1+0x48c], R122 ;  /* 0x00048c7a01007387 */ /* 0x0045e20000100800 */
[----:B-1----:R-:W-:-:S03]  /*16300*/  IMAD.MOV.U32 R3, RZ, RZ, R123 ;  /* 0x000000ffff037224 */ /* 0x002fc600078e007b */
[----:B--2---:R-:W2:Y:S04]  /*16310*/  LDL.LU.64 R122, [R1+0x5e8] ;  /* 0x0005e800017a7983 */ /* 0x004ea80000300a00 */
[----:B------:R1:W-:Y:S04]  /*16320*/  STL [R1+0x488], R3 ;  /* 0x0004880301007387 */ /* 0x0003e80000100800 */
[----:B---3--:R3:W-:Y:S01]  /*16330*/  STL [R1+0x494], R120 ;  /* 0x0004947801007387 */ /* 0x0087e20000100800 */
[----:B-1----:R-:W-:-:S03]  /*16340*/  IMAD.MOV.U32 R3, RZ, RZ, R121 ;  /* 0x000000ffff037224 */ /* 0x002fc600078e0079 */
[----:B---3--:R-:W3:Y:S04]  /*16350*/  LDL.LU.64 R120, [R1+0x4d8] ;  /* 0x0004d80001787983 */ /* 0x008ee80000300a00 */
[----:B------:R1:W-:Y:S04]  /*16360*/  STL [R1+0x490], R3 ;  /* 0x0004900301007387 */ /* 0x0003e80000100800 */
[----:B------:R-:W-:Y:S01]  /*16370*/  STL [R1+0x49c], R124 ;  /* 0x00049c7c01007387 */ /* 0x000fe20000100800 */
[----:B-1----:R-:W-:-:S05]  /*16380*/  IMAD.MOV.U32 R3, RZ, RZ, R125 ;  /* 0x000000ffff037224 */ /* 0x002fca00078e007d */
[----:B------:R1:W-:Y:S04]  /*16390*/  STL [R1+0x498], R3 ;  /* 0x0004980301007387 */ /* 0x0003e80000100800 */
[----:B-----5:R5:W-:Y:S01]  /*163a0*/  STL [R1+0x4a4], R116 ;  /* 0x0004a47401007387 */ /* 0x020be20000100800 */
[----:B-1----:R-:W-:-:S03]  /*163b0*/  IMAD.MOV.U32 R3, RZ, RZ, R117 ;  /* 0x000000ffff037224 */ /* 0x002fc600078e0075 */
[----:B------:R-:W3:Y:S04]  /*163c0*/  LDL.LU.64 R124, [R1+0x7b8] ;  /* 0x0007b800017c7983 */ /* 0x000ee80000300a00 */
[----:B-----5:R-:W5:Y:S04]  /*163d0*/  LDL.LU.64 R116, [R1+0x648] ;  /* 0x0006480001747983 */ /* 0x020f680000300a00 */
[----:B------:R4:W-:Y:S02]  /*163e0*/  STL [R1+0x4a0], R3 ;  /* 0x0004a00301007387 */ /* 0x0009e40000100800 */
[----:B----4-:R-:W-:-:S02]  /*163f0*/  IMAD.MOV.U32 R3, RZ, RZ, R127 ;  /* 0x000000ffff037224 */ /* 0x010fc400078e007f */
[----:B------:R1:W-:Y:S04]  /*16400*/  STL [R1+0x4ac], R126 ;  /* 0x0004ac7e01007387 */ /* 0x0003e80000100800 */
[----:B------:R4:W-:Y:S04]  /*16410*/  STL [R1+0x4a8], R3 ;  /* 0x0004a80301007387 */ /* 0x0009e80000100800 */
[----:B------:R-:W-:Y:S04]  /*16420*/  STL [R1+0x4b4], R114 ;  /* 0x0004b47201007387 */ /* 0x000fe80000100800 */
[----:B-1----:R-:W5:Y:S01]  /*16430*/  LDL.LU.64 R126, [R1+0x4f8] ;  /* 0x0004f800017e7983 */ /* 0x002f620000300a00 */
[----:B----4-:R-:W-:-:S05]  /*16440*/  IMAD.MOV.U32 R3, RZ, RZ, R115 ;  /* 0x000000ffff037224 */ /* 0x010fca00078e0073 */
[----:B------:R1:W-:Y:S04]  /*16450*/  STL [R1+0x4b0], R3 ;  /* 0x0004b00301007387 */ /* 0x0003e80000100800 */
[----:B------:R4:W-:Y:S01]  /*16460*/  STL [R1+0x4bc], R134 ;  /* 0x0004bc8601007387 */ /* 0x0009e20000100800 */
[----:B-1----:R-:W-:-:S03]  /*16470*/  IMAD.MOV.U32 R3, RZ, RZ, R135 ;  /* 0x000000ffff037224 */ /* 0x002fc600078e0087 */
[----:B------:R-:W-:Y:S04]  /*16480*/  STL [R1+0x4c4], R118 ;  /* 0x0004c47601007387 */ /* 0x000fe80000100800 */
[----:B------:R1:W-:Y:S04]  /*16490*/  STL [R1+0x4b8], R3 ;  /* 0x0004b80301007387 */ /* 0x0003e80000100800 */
[----:B----4-:R-:W4:Y:S01]  /*164a0*/  LDL.LU.64 R134, [R1+0x808] ;  /* 0x0008080001867983 */ /* 0x010f220000300a00 */
[----:B-1----:R-:W-:-:S03]  /*164b0*/  IMAD.MOV.U32 R3, RZ, RZ, R119 ;  /* 0x000000ffff037224 */ /* 0x002fc600078e0077 */
[----:B------:R-:W4:Y:S04]  /*164c0*/  LDL.LU.64 R118, [R1+0x698] ;  /* 0x0006980001767983 */ /* 0x000f280000300a00 */
[----:B------:R1:W-:Y:S04]  /*164d0*/  STL [R1+0x4c0], R3 ;  /* 0x0004c00301007387 */ /* 0x0003e80000100800 */
[----:B--2---:R2:W-:Y:S01]  /*164e0*/  STL [R1+0x4cc], R122 ;  /* 0x0004cc7a01007387 */ /* 0x0045e20000100800 */
[----:B-1----:R-:W-:-:S03]  /*164f0*/  IMAD.MOV.U32 R3, RZ, RZ, R123 ;  /* 0x000000ffff037224 */ /* 0x002fc600078e007b */
[----:B--2---:R-:W2:Y:S04]  /*16500*/  LDL.LU.64 R122, [R1+0x518] ;  /* 0x00051800017a7983 */ /* 0x004ea80000300a00 */
[----:B------:R1:W-:Y:S04]  /*16510*/  STL [R1+0x4c8], R3 ;  /* 0x0004c80301007387 */ /* 0x0003e80000100800 */
[----:B---3--:R-:W-:Y:S01]  /*16520*/  STL [R1+0x4d4], R120 ;  /* 0x0004d47801007387 */ /* 0x008fe20000100800 */
[----:B-1----:R-:W-:-:S05]  /*16530*/  IMAD.MOV.U32 R3, RZ, RZ, R121 ;  /* 0x000000ffff037224 */ /* 0x002fca00078e0079 */
[----:B------:R1:W-:Y:S04]  /*16540*/  STL [R1+0x4d0], R3 ;  /* 0x0004d00301007387 */ /* 0x0003e80000100800 */
[----:B------:R3:W-:Y:S01]  /*16550*/  STL [R1+0x4dc], R138 ;  /* 0x0004dc8a01007387 */ /* 0x0007e20000100800 */
[----:B-1----:R-:W-:-:S03]  /*16560*/  IMAD.MOV.U32 R3, RZ, RZ, R139 ;  /* 0x000000ffff037224 */ /* 0x002fc600078e008b */
[----:B---3--:R-:W3:Y:S04]  /*16570*/  LDL.LU.64 R138, [R1+0x860] ;  /* 0x00086000018a7983 */ /* 0x008ee80000300a00 */
[----:B------:R1:W-:Y:S02]  /*16580*/  STL [R1+0x4d8], R3 ;  /* 0x0004d80301007387 */ /* 0x0003e40000100800 */
[----:B-1----:R-:W-:Y:S02]  /*16590*/  IMAD.MOV.U32 R3, RZ, RZ, R125 ;  /* 0x000000ffff037224 */ /* 0x002fe400078e007d */
[----:B------:R1:W-:Y:S04]  /*165a0*/  STL [R1+0x4e4], R124 ;  /* 0x0004e47c01007387 */ /* 0x0003e80000100800 */
[----:B-----5:R-:W-:Y:S04]  /*165b0*/  STL [R1+0x4ec], R116 ;  /* 0x0004ec7401007387 */ /* 0x020fe80000100800 */
[----:B------:R5:W-:Y:S04]  /*165c0*/  STL [R1+0x4e0], R3 ;  /* 0x0004e00301007387 */ /* 0x000be80000100800 */
[----:B------:R-:W3:Y:S04]  /*165d0*/  LDL.LU.64 R120, [R1+0x6e8] ;  /* 0x0006e80001787983 */ /* 0x000ee80000300a00 */
[----:B-1----:R-:W3:Y:S01]  /*165e0*/  LDL.LU.64 R124, [R1+0x538] ;  /* 0x00053800017c7983 */ /* 0x002ee20000300a00 */
[----:B-----5:R-:W-:-:S05]  /*165f0*/  IMAD.MOV.U32 R3, RZ, RZ, R117 ;  /* 0x000000ffff037224 */ /* 0x020fca00078e0075 */
[----:B------:R1:W-:Y:S02]  /*16600*/  STL [R1+0x4e8], R3 ;  /* 0x0004e80301007387 */ /* 0x0003e40000100800 */
[----:B-1----:R-:W-:Y:S02]  /*16610*/  IMAD.MOV.U32 R3, RZ, RZ, R127 ;  /* 0x000000ffff037224 */ /* 0x002fe400078e007f */
[----:B------:R-:W-:Y:S04]  /*16620*/  STL [R1+0x4f4], R126 ;  /* 0x0004f47e01007387 */ /* 0x000fe80000100800 */
[----:B------:R-:W-:Y:S04]  /*16630*/  STL [R1+0x4fc], R144 ;  /* 0x0004fc9001007387 */ /* 0x000fe80000100800 */
[----:B------:R1:W-:Y:S02]  /*16640*/  STL [R1+0x4f0], R3 ;  /* 0x0004f00301007387 */ /* 0x0003e40000100800 */
[----:B-1----:R-:W-:-:S02]  /*16650*/  IMAD.MOV.U32 R3, RZ, RZ, R145 ;  /* 0x000000ffff037224 */ /* 0x002fc400078e0091 */
[----:B------:R-:W5:Y:S04]  /*16660*/  LDL.LU.64 R144, [R1+0x898] ;  /* 0x0008980001907983 */ /* 0x000f680000300a00 */
[----:B------:R1:W-:Y:S04]  /*16670*/  STL [R1+0x4f8], R3 ;  /* 0x0004f80301007387 */ /* 0x0003e80000100800 */
[----:B----4-:R4:W-:Y:S04]  /*16680*/  STL [R1+0x504], R134 ;  /* 0x0005048601007387 */ /* 0x0109e80000100800 */
[----:B------:R-:W5:Y:S01]  /*16690*/  LDL.LU.64 R126, [R1+0x718] ;  /* 0x00071800017e7983 */ /* 0x000f620000300a00 */
[----:B-1----:R-:W-:-:S05]  /*166a0*/  IMAD.MOV.U32 R3, RZ, RZ, R135 ;  /* 0x000000ffff037224 */ /* 0x002fca00078e0087 */
[----:B------:R1:W-:Y:S04]  /*166b0*/  STL [R1+0x500], R3 ;  /* 0x0005000301007387 */ /* 0x0003e80000100800 */
[----:B------:R-:W-:Y:S04]  /*166c0*/  STL [R1+0x50c], R118 ;  /* 0x00050c7601007387 */ /* 0x000fe80000100800 */
[----:B----4-:R-:W4:Y:S01]  /*166d0*/  LDL.LU.64 R134, [R1+0x558] ;  /* 0x0005580001867983 */ /* 0x010f220000300a00 */
[----:B-1----:R-:W-:-:S05]  /*166e0*/  IMAD.MOV.U32 R3, RZ, RZ, R119 ;  /* 0x000000ffff037224 */ /* 0x002fca00078e0077 */
[----:B------:R2:W-:Y:S02]  /*166f0*/  STL [R1+0x508], R3 ;  /* 0x0005080301007387 */ /* 0x0005e40000100800 */
[----:B--2---:R-:W-:Y:S02]  /*16700*/  IMAD.MOV.U32 R3, RZ, RZ, R123 ;  /* 0x000000ffff037224 */ /* 0x004fe400078e007b */
[----:B------:R1:W-:Y:S04]  /*16710*/  STL [R1+0x514], R122 ;  /* 0x0005147a01007387 */ /* 0x0003e80000100800 */
[----:B------:R-:W-:Y:S04]  /*16720*/  STL [R1+0x51c], R128 ;  /* 0x00051c8001007387 */ /* 0x000fe80000100800 */
[----:B------:R2:W-:Y:S04]  /*16730*/  STL [R1+0x510], R3 ;  /* 0x0005100301007387 */ /* 0x0005e80000100800 */
[----:B-1----:R-:W4:Y:S01]  /*16740*/  LDL.LU.64 R122, [R1+0x8c0] ;  /* 0x0008c000017a7983 */ /* 0x002f220000300a00 */
[----:B--2---:R-:W-:-:S03]  /*16750*/  IMAD.MOV.U32 R3, RZ, RZ, R129 ;  /* 0x000000ffff037224 */ /* 0x004fc600078e0081 */
[----:B------:R-:W2:Y:S04]  /*16760*/  LDL.LU.64 R128, [R1+0x750] ;  /* 0x0007500001807983 */ /* 0x000ea80000300a00 */
[----:B------:R1:W-:Y:S04]  /*16770*/  STL [R1+0x518], R3 ;  /* 0x0005180301007387 */ /* 0x0003e80000100800 */
[----:B---3--:R3:W-:Y:S01]  /*16780*/  STL [R1+0x524], R138 ;  /* 0x0005248a01007387 */ /* 0x0087e20000100800 */
[----:B-1----:R-:W-:-:S03]  /*16790*/  MOV R3, R139 ;  /* 0x0000008b00037202 */ /* 0x002fc60000000f00 */
[----:B---3--:R-:W3:Y:S04]  /*167a0*/  LDL.LU.64 R138, [R1+0x578] ;  /* 0x00057800018a7983 */ /* 0x008ee80000300a00 */
[----:B------:R1:W-:Y:S01]  /*167b0*/  STL [R1+0x520], R3 ;  /* 0x0005200301007387 */ /* 0x0003e20000100800 */
[----:B------:R-:W-:Y:S02]  /*167c0*/  IMAD.MOV.U32 R150, RZ, RZ, R198 ;  /* 0x000000ffff967224 */ /* 0x000fe400078e00c6 */
[----:B-1----:R-:W-:Y:S01]  /*167d0*/  IMAD.MOV.U32 R3, RZ, RZ, R121 ;  /* 0x000000ffff037224 */ /* 0x002fe200078e0079 */
[----:B------:R-:W-:Y:S04]  /*167e0*/  STL [R1+0x52c], R120 ;  /* 0x00052c7801007387 */ /* 0x000fe80000100800 */
[----:B------:R1:W-:Y:S04]  /*167f0*/  STL [R1+0x528], R3 ;  /* 0x0005280301007387 */ /* 0x0003e80000100800 */
[----:B------:R1:W-:Y:S02]  /*16800*/  STL [R1+0x534], R124 ;  /* 0x0005347c01007387 */ /* 0x0003e40000100800 */
[----:B-1----:R-:W-:-:S02]  /*16810*/  IMAD.MOV.U32 R3, RZ, RZ, R125 ;  /* 0x000000ffff037224 */ /* 0x002fc400078e007d */
[----:B------:R1:W-:Y:S04]  /*16820*/  STL [R1+0x53c], R132 ;  /* 0x00053c8401007387 */ /* 0x0003e80000100800 */
[----:B------:R1:W-:Y:S04]  /*16830*/  STL [R1+0x530], R3 ;  /* 0x0005300301007387 */ /* 0x0003e80000100800 */
[----:B------:R-:W3:Y:S01]  /*16840*/  LDL.LU.64 R124, [R1+0x8f0] ;  /* 0x0008f000017c7983 */ /* 0x000ee20000300a00 */
[----:B-1----:R-:W-:Y:S02]  /*16850*/  IMAD.MOV.U32 R132, RZ, RZ, R142 ;  /* 0x000000ffff847224 */ /* 0x002fe400078e008e */
[----:B------:R-:W-:-:S02]  /*16860*/  IMAD.MOV.U32 R3, RZ, RZ, R133 ;  /* 0x000000ffff037224 */ /* 0x000fc400078e0085 */
[----:B------:R-:W-:Y:S02]  /*16870*/  IMAD.MOV.U32 R133, RZ, RZ, R143 ;  /* 0x000000ffff857224 */ /* 0x000fe400078e008f */
[----:B------:R-:W3:Y:S04]  /*16880*/  LDL.LU.64 R142, [R1+0x798] ;  /* 0x00079800018e7983 */ /* 0x000ee80000300a00 */
[----:B------:R1:W-:Y:S04]  /*16890*/  STL [R1+0x538], R3 ;  /* 0x0005380301007387 */ /* 0x0003e80000100800 */
[----:B-----5:R5:W-:Y:S01]  /*168a0*/  STL [R1+0x544], R144 ;  /* 0x0005449001007387 */ /* 0x020be20000100800 */
[----:B-1----:R-:W-:-:S03]  /*168b0*/  IMAD.MOV.U32 R3, RZ, RZ, R145 ;  /* 0x000000ffff037224 */ /* 0x002fc600078e0091 */
[----:B-----5:R-:W5:Y:S04]  /*168c0*/  LDL.LU.64 R144, [R1+0x598] ;  /* 0x0005980001907983 */ /* 0x020f680000300a00 */
[----:B------:R1:W-:Y:S04]  /*168d0*/  STL [R1+0x540], R3 ;  /* 0x0005400301007387 */ /* 0x0003e80000100800 */
[----:B------:R4:W-:Y:S01]  /*168e0*/  STL [R1+0x54c], R126 ;  /* 0x00054c7e01007387 */ /* 0x0009e20000100800 */
[----:B-1----:R-:W-:-:S05]  /*168f0*/  IMAD.MOV.U32 R3, RZ, RZ, R127 ;  /* 0x000000ffff037224 */ /* 0x002fca00078e007f */
[----:B------:R1:W-:Y:S04]  /*16900*/  STL [R1+0x548], R3 ;  /* 0x0005480301007387 */ /* 0x0003e80000100800 */
[----:B----4-:R4:W-:Y:S04]  /*16910*/  STL [R1+0x554], R134 ;  /* 0x0005548601007387 */ /* 0x0109e80000100800 */
[----:B------:R-:W5:Y:S01]  /*16920*/  LDL.LU.64 R126, [R1+0x908] ;  /* 0x00090800017e7983 */ /* 0x000f620000300a00 */
[----:B-1----:R-:W-:-:S05]  /*16930*/  IMAD.MOV.U32 R3, RZ, RZ, R135 ;  /* 0x000000ffff037224 */ /* 0x002fca00078e0087 */
[----:B------:R1:W-:Y:S04]  /*16940*/  STL [R1+0x550], R3 ;  /* 0x0005500301007387 */ /* 0x0003e80000100800 */
[----:B------:R2:W-:Y:S04]  /*16950*/  STL [R1+0x55c], R150 ;  /* 0x00055c9601007387 */ /* 0x0005e80000100800 */
[----:B----4-:R-:W4:Y:S01]  /*16960*/  LDL.LU.64 R134, [R1+0x7d8] ;  /* 0x0007d80001867983 */ /* 0x010f220000300a00 */
[----:B-1----:R-:W-:-:S03]  /*16970*/  IMAD.MOV.U32 R3, RZ, RZ, R151 ;  /* 0x000000ffff037224 */ /* 0x002fc600078e0097 */
[----:B------:R-:W-:Y:S04]  /*16980*/  STL [R1+0x564], R122 ;  /* 0x0005647a01007387 */ /* 0x000fe80000100800 */
[----:B------:R1:W-:Y:S04]  /*16990*/  STL [R1+0x558], R3 ;  /* 0x0005580301007387 */ /* 0x0003e80000100800 */
[----:B--2---:R-:W2:Y:S01]  /*169a0*/  LDL.LU.64 R150, [R1+0x5b8] ;  /* 0x0005b80001967983 */ /* 0x004ea20000300a00 */
[----:B-1----:R-:W-:-:S03]  /*169b0*/  IMAD.MOV.U32 R3, RZ, RZ, R123 ;  /* 0x000000ffff037224 */ /* 0x002fc600078e007b */
[----:B------:R-:W-:Y:S04]  /*169c0*/  STL [R1+0x56c], R128 ;  /* 0x00056c8001007387 */ /* 0x000fe80000100800 */
[----:B------:R1:W-:Y:S02]  /*169d0*/  STL [R1+0x560], R3 ;  /* 0x0005600301007387 */ /* 0x0003e40000100800 */
[----:B-1----:R-:W-:Y:S02]  /*169e0*/  IMAD.MOV.U32 R3, RZ, RZ, R129 ;  /* 0x000000ffff037224 */ /* 0x002fe400078e0081 */
[----:B---3--:R1:W-:Y:S04]  /*169f0*/  STL [R1+0x574], R138 ;  /* 0x0005748a01007387 */ /* 0x0083e80000100800 */
[----:B------:R3:W-:Y:S04]  /*16a00*/  STL [R1+0x568], R3 ;  /* 0x0005680301007387 */ /* 0x0007e80000100800 */
[----:B------:R-:W2:Y:S01]  /*16a10*/  LDL.LU.64 R128, [R1+0x920] ;  /* 0x0009200001807983 */ /* 0x000ea20000300a00 */
[----:B-1----:R-:W-:-:S02]  /*16a20*/  IMAD.MOV.U32 R138, RZ, RZ, R140 ;  /* 0x000000ffff8a7224 */ /* 0x002fc400078e008c */
[----:B---3--:R-:W-:Y:S02]  /*16a30*/  IMAD.MOV.U32 R3, RZ, RZ, R139 ;  /* 0x000000ffff037224 */ /* 0x008fe400078e008b */
[----:B------:R-:W-:Y:S02]  /*16a40*/  IMAD.MOV.U32 R139, RZ, RZ, R141 ;  /* 0x000000ffff8b7224 */ /* 0x000fe400078e008d */
[----:B------:R-:W3:Y:S04]  /*16a50*/  LDL.LU.64 R140, [R1+0x7f8] ;  /* 0x0007f800018c7983 */ /* 0x000ee80000300a00 */
[----:B------:R1:W-:Y:S04]  /*16a60*/  STL [R1+0x570], R3 ;  /* 0x0005700301007387 */ /* 0x0003e80000100800 */
[----:B------:R1:W-:Y:S02]  /*16a70*/  STL [R1+0x57c], R130 ;  /* 0x00057c8201007387 */ /* 0x0003e40000100800 */
[----:B-1----:R-:W-:-:S02]  /*16a80*/  IMAD.MOV.U32 R3, RZ, RZ, R131 ;  /* 0x000000ffff037224 */ /* 0x002fc400078e0083 */
[----:B------:R-:W3:Y:S04]  /*16a90*/  LDL.LU.64 R130, [R1+0x5d8] ;  /* 0x0005d80001827983 */ /* 0x000ee80000300a00 */
[----:B------:R1:W-:Y:S02]  /*16aa0*/  STL [R1+0x578], R3 ;  /* 0x0005780301007387 */ /* 0x0003e40000100800 */
[----:B-1----:R-:W-:Y:S02]  /*16ab0*/  IMAD.MOV.U32 R3, RZ, RZ, R125 ;  /* 0x000000ffff037224 */ /* 0x002fe400078e007d */
[----:B------:R-:W-:Y:S04]  /*16ac0*/  STL [R1+0x584], R124 ;  /* 0x0005847c01007387 */ /* 0x000fe80000100800 */
[----:B------:R1:W-:Y:S04]  /*16ad0*/  STL [R1+0x580], R3 ;  /* 0x0005800301007387 */ /* 0x0003e80000100800 */
[----:B------:R1:W-:Y:S02]  /*16ae0*/  STL [R1+0x58c], R142 ;  /* 0x00058c8e01007387 */ /* 0x0003e40000100800 */
[----:B-1----:R-:W-:-:S02]  /*16af0*/  IMAD.MOV.U32 R3, RZ, RZ, R143 ;  /* 0x000000ffff037224 */ /* 0x002fc400078e008f */
[----:B------:R-:W3:Y:S04]  /*16b00*/  LDL.LU.64 R142, [R1+0x940] ;  /* 0x00094000018e7983 */ /* 0x000ee80000300a00 */
[----:B------:R1:W-:Y:S04]  /*16b10*/  STL [R1+0x588], R3 ;  /* 0x0005880301007387 */ /* 0x0003e80000100800 */
[----:B-----5:R5:W-:Y:S01]  /*16b20*/  STL [R1+0x594], R144 ;  /* 0x0005949001007387 */ /* 0x020be20000100800 */
[----:B-1----:R-:W-:-:S03]  /*16b30*/  IMAD.MOV.U32 R3, RZ, RZ, R145 ;  /* 0x000000ffff037224 */ /* 0x002fc600078e0091 */
[----:B-----5:R-:W5:Y:S04]  /*16b40*/  LDL.LU.64 R144, [R1+0x858] ;  /* 0x0008580001907983 */ /* 0x020f680000300a00 */
[----:B------:R1:W-:Y:S04]  /*16b50*/  STL [R1+0x590], R3 ;  /* 0x0005900301007387 */ /* 0x0003e80000100800 */
[----:B------:R1:W-:Y:S02]  /*16b60*/  STL [R1+0x59c], R146 ;  /* 0x00059c9201007387 */ /* 0x0003e40000100800 */
[----:B-1----:R-:W-:-:S02]  /*16b70*/  IMAD.MOV.U32 R3, RZ, RZ, R147 ;  /* 0x000000ffff037224 */ /* 0x002fc400078e0093 */
[----:B------:R-:W5:Y:S04]  /*16b80*/  LDL.LU.64 R146, [R1+0x5f8] ;  /* 0x0005f80001927983 */ /* 0x000f680000300a00 */
[----:B------:R1:W-:Y:S04]  /*16b90*/  STL [R1+0x598], R3 ;  /* 0x0005980301007387 */ /* 0x0003e80000100800 */
[----:B------:R-:W-:Y:S01]  /*16ba0*/  STL [R1+0x5a4], R126 ;  /* 0x0005a47e01007387 */ /* 0x000fe20000100800 */
[----:B-1----:R-:W-:-:S05]  /*16bb0*/  IMAD.MOV.U32 R3, RZ, RZ, R127 ;  /* 0x000000ffff037224 */ /* 0x002fca00078e007f */
[----:B------:R1:W-:Y:S04]  /*16bc0*/  STL [R1+0x5a0], R3 ;  /* 0x0005a00301007387 */ /* 0x0003e80000100800 */
[----:B----4-:R4:W-:Y:S01]  /*16bd0*/  STL [R1+0x5ac], R134 ;  /* 0x0005ac8601007387 */ /* 0x0109e20000100800 */
[----:B-1----:R-:W-:-:S03]  /*16be0*/  IMAD.MOV.U32 R3, RZ, RZ, R135 ;  /* 0x000000ffff037224 */ /* 0x002fc600078e0087 */
[----:B----4-:R-:W4:Y:S04]  /*16bf0*/  LDL.LU.64 R134, [R1+0x958] ;  /* 0x0009580001867983 */ /* 0x010f280000300a00 */
[----:B------:R1:W-:Y:S04]  /*16c00*/  STL [R1+0x5a8], R3 ;  /* 0x0005a80301007387 */ /* 0x0003e80000100800 */
[----:B--2---:R2:W-:Y:S01]  /*16c10*/  STL [R1+0x5b4], R150 ;  /* 0x0005b49601007387 */ /* 0x0045e20000100800 */
[----:B-1----:R-:W-:-:S03]  /*16c20*/  IMAD.MOV.U32 R3, RZ, RZ, R151 ;  /* 0x000000ffff037224 */ /* 0x002fc600078e0097 */
[----:B--2---:R-:W2:Y:S04]  /*16c30*/  LDL.LU.64 R150, [R1+0x888] ;  /* 0x0008880001967983 */ /* 0x004ea80000300a00 */
[----:B------:R1:W-:Y:S04]  /*16c40*/  STL [R1+0x5b0], R3 ;  /* 0x0005b00301007387 */ /* 0x0003e80000100800 */
[----:B------:R1:W-:Y:S02]  /*16c50*/  STL [R1+0x5bc], R136 ;  /* 0x0005bc8801007387 */ /* 0x0003e40000100800 */
[----:B-1----:R-:W-:-:S02]  /*16c60*/  IMAD.MOV.U32 R3, RZ, RZ, R137 ;  /* 0x000000ffff037224 */ /* 0x002fc400078e0089 */
[----:B------:R-:W2:Y:S04]  /*16c70*/  LDL.LU.64 R136, [R1+0x618] ;  /* 0x0006180001887983 */ /* 0x000ea80000300a00 */
[----:B------:R1:W-:Y:S04]  /*16c80*/  STL [R1+0x5b8], R3 ;  /* 0x0005b80301007387 */ /* 0x0003e80000100800 */
[----:B------:R-:W-:Y:S01]  /*16c90*/  STL [R1+0x5c4], R128 ;  /* 0x0005c48001007387 */ /* 0x000fe20000100800 */
[----:B-1----:R-:W-:-:S05]  /*16ca0*/  IMAD.MOV.U32 R3, RZ, RZ, R129 ;  /* 0x000000ffff037224 */ /* 0x002fca00078e0081 */
[----:B------:R1:W-:Y:S04]  /*16cb0*/  STL [R1+0x5c0], R3 ;  /* 0x0005c00301007387 */ /* 0x0003e80000100800 */
[----:B---3--:R3:W-:Y:S01]  /*16cc0*/  STL [R1+0x5cc], R140 ;  /* 0x0005cc8c01007387 */ /* 0x0087e20000100800 */
[----:B-1----:R-:W-:-:S03]  /*16cd0*/  IMAD.MOV.U32 R3, RZ, RZ, R141 ;  /* 0x000000ffff037224 */ /* 0x002fc600078e008d */
[----:B---3--:R-:W3:Y:S04]  /*16ce0*/  LDL.LU.64 R140, [R1+0x968] ;  /* 0x00096800018c7983 */ /* 0x008ee80000300a00 */
[----:B------:R1:W-:Y:S04]  /*16cf0*/  STL [R1+0x5c8], R3 ;  /* 0x0005c80301007387 */ /* 0x0003e80000100800 */
[----:B------:R1:W-:Y:S02]  /*16d00*/  STL [R1+0x5d4], R130 ;  /* 0x0005d48201007387 */ /* 0x0003e40000100800 */
[----:B-1----:R-:W-:-:S02]  /*16d10*/  IMAD.MOV.U32 R3, RZ, RZ, R131 ;  /* 0x000000ffff037224 */ /* 0x002fc400078e0083 */
[----:B------:R-:W3:Y:S04]  /*16d20*/  LDL.LU.64 R130, [R1+0x8a8] ;  /* 0x0008a80001827983 */ /* 0x000ee80000300a00 */
[----:B------:R1:W-:Y:S04]  /*16d30*/  STL [R1+0x5d0], R3 ;  /* 0x0005d00301007387 */ /* 0x0003e80000100800 */
[----:B------:R1:W-:Y:S02]  /*16d40*/  STL [R1+0x5dc], R132 ;  /* 0x0005dc8401007387 */ /* 0x0003e40000100800 */
[----:B-1----:R-:W-:-:S02]  /*16d50*/  MOV R3, R133 ;  /* 0x0000008500037202 */ /* 0x002fc40000000f00 */
[----:B------:R-:W3:Y:S04]  /*16d60*/  LDL.LU.64 R132, [R1+0x638] ;  /* 0x0006380001847983 */ /* 0x000ee80000300a00 */
        /* <DEDUP_REMOVED lines=13> */
[----:B------:R1:W-:Y:S02]  /*16e40*/  STL [R1+0x5fc], R148 ;  /* 0x0005fc9401007387 */ /* 0x0003e40000100800 */
[----:B-1----:R-:W-:-:S02]  /*16e50*/  IMAD.MOV.U32 R3, RZ, RZ, R149 ;  /* 0x000000ffff037224 */ /* 0x002fc400078e0095 */
[----:B------:R-:W5:Y:S04]  /*16e60*/  LDL.LU.64 R148, [R1+0x678] ;  /* 0x0006780001947983 */ /* 0x000f680000300a00 */
        /* <DEDUP_REMOVED lines=13> */
[----:B------:R1:W-:Y:S02]  /*16f40*/  STL [R1+0x61c], R138 ;  /* 0x00061c8a01007387 */ /* 0x0003e40000100800 */
[----:B-1----:R-:W-:-:S02]  /*16f50*/  IMAD.MOV.U32 R3, RZ, RZ, R139 ;  /* 0x000000ffff037224 */ /* 0x002fc400078e008b */
[----:B------:R-:W2:Y:S04]  /*16f60*/  LDL.LU.64 R138, [R1+0x6c8] ;  /* 0x0006c800018a7983 */ /* 0x000ea80000300a00 */
        /* <DEDUP_REMOVED lines=9> */
[----:B------:R-:W-:Y:S04]  /*17000*/  STL [R1+0x634], R132 ;  /* 0x0006348401007387 */ /* 0x000fe80000100800 */
[----:B------:R-:W3:Y:S01]  /*17010*/  LDL.LU.64 R128, [R1+0x910] ;  /* 0x0009100001807983 */ /* 0x000ee20000300a00 */
[----:B-1----:R-:W-:-:S05]  /*17020*/  IMAD.MOV.U32 R3, RZ, RZ, R133 ;  /* 0x000000ffff037224 */ /* 0x002fca00078e0085 */
[----:B------:R1:W-:Y:S04]  /*17030*/  STL [R1+0x630], R3 ;  /* 0x0006300301007387 */ /* 0x0003e80000100800 */
[----:B------:R1:W-:Y:S02]  /*17040*/  STL [R1+0x63c], R142 ;  /* 0x00063c8e01007387 */ /* 0x0003e40000100800 */
[----:B-1----:R-:W-:Y:S02]  /*17050*/  IMAD.MOV.U32 R3, RZ, RZ, R143 ;  /* 0x000000ffff037224 */ /* 0x002fe400078e008f */
        /* <DEDUP_REMOVED lines=14> */
[----:B----4-:R-:W-:Y:S04]  /*17140*/  STL [R1+0x65c], R134 ;  /* 0x00065c8601007387 */ /* 0x010fe80000100800 */
[----:B------:R-:W4:Y:S01]  /*17150*/  LDL.LU.64 R132, [R1+0x748] ;  /* 0x0007480001847983 */ /* 0x000f220000300a00 */
[----:B-1----:R-:W-:-:S05]  /*17160*/  IMAD.MOV.U32 R3, RZ, RZ, R135 ;  /* 0x000000ffff037224 */ /* 0x002fca00078e0087 */
[----:B------:R2:W-:Y:S02]  /*17170*/  STL [R1+0x658], R3 ;  /* 0x0006580301007387 */ /* 0x0005e40000100800 */
[----:B--2---:R-:W-:Y:S02]  /*17180*/  IMAD.MOV.U32 R3, RZ, RZ, R151 ;  /* 0x000000ffff037224 */ /* 0x004fe400078e0097 */
[----:B------:R1:W-:Y:S04]  /*17190*/  STL [R1+0x664], R150 ;  /* 0x0006649601007387 */ /* 0x0003e80000100800 */
[----:B-1----:R-:W2:Y:S04]  /*171a0*/  LDL.LU.64 R150, [R1+0x6c0] ;  /* 0x0006c00001967983 */ /* 0x002ea80000300a00 */
[----:B------:R1:W-:Y:S04]  /*171b0*/  STL [R1+0x660], R3 ;  /* 0x0006600301007387 */ /* 0x0003e80000100800 */
[----:B------:R1:W-:Y:S04]  /*171c0*/  STL [R1+0x66c], R136 ;  /* 0x00066c8801007387 */ /* 0x0003e80000100800 */
[----:B------:R-:W2:Y:S01]  /*171d0*/  LDL.LU.64 R134, [R1+0x9c0] ;  /* 0x0009c00001867983 */ /* 0x000ea20000300a00 */
[----:B-1----:R-:W-:-:S03]  /*171e0*/  IMAD.MOV.U32 R3, RZ, RZ, R137 ;  /* 0x000000ffff037224 */ /* 0x002fc600078e0089 */
[----:B------:R-:W-:Y:S04]  /*171f0*/  STL [R1+0x674], R138 ;  /* 0x0006748a01007387 */ /* 0x000fe80000100800 */
[----:B------:R1:W-:Y:S04]  /*17200*/  STL [R1+0x668], R3 ;  /* 0x0006680301007387 */ /* 0x0003e80000100800 */
[----:B------:R-:W2:Y:S01]  /*17210*/  LDL.LU.64 R136, [R1+0x938] ;  /* 0x0009380001887983 */ /* 0x000ea20000300a00 */
[----:B-1----:R-:W-:-:S03]  /*17220*/  IMAD.MOV.U32 R3, RZ, RZ, R139 ;  /* 0x000000ffff037224 */ /* 0x002fc600078e008b */
[----:B---3--:R-:W-:Y:S04]  /*17230*/  STL [R1+0x67c], R140 ;  /* 0x00067c8c01007387 */ /* 0x008fe80000100800 */
[----:B------:R1:W-:Y:S04]  /*17240*/  STL [R1+0x670], R3 ;  /* 0x0006700301007387 */ /* 0x0003e80000100800 */
[----:B------:R-:W3:Y:S01]  /*17250*/  LDL.LU.64 R138, [R1+0x770] ;  /* 0x00077000018a7983 */ /* 0x000ee20000300a00 */
[----:B-1----:R-:W-:-:S03]  /*17260*/  IMAD.MOV.U32 R3, RZ, RZ, R141 ;  /* 0x000000ffff037224 */ /* 0x002fc600078e008d */
[----:B------:R-:W-:Y:S04]  /*17270*/  STL [R1+0x684], R130 ;  /* 0x0006848201007387 */ /* 0x000fe80000100800 */
        /* <DEDUP_REMOVED lines=20> */
[----:B------:R4:W-:Y:S01]  /*173c0*/  STL [R1+0x6ac], R148 ;  /* 0x0006ac9401007387 */ /* 0x0009e20000100800 */
[----:B-1----:R-:W-:-:S03]  /*173d0*/  IMAD.MOV.U32 R3, RZ, RZ, R149 ;  /* 0x000000ffff037224 */ /* 0x002fc600078e0095 */
[----:B----4-:R-:W4:Y:S04]  /*173e0*/  LDL.LU.64 R148, [R1+0x9e0] ;  /* 0x0009e00001947983 */ /* 0x010f280000300a00 */
[----:B------:R1:W-:Y:S04]  /*173f0*/  STL [R1+0x6a8], R3 ;  /* 0x0006a80301007387 */ /* 0x0003e80000100800 */
[----:B------:R1:W-:Y:S02]  /*17400*/  STL [R1+0x6b4], R132 ;  /* 0x0006b48401007387 */ /* 0x0003e40000100800 */
[----:B-1----:R-:W-:-:S02]  /*17410*/  MOV R3, R133 ;  /* 0x0000008500037202 */ /* 0x002fc40000000f00 */
[----:B------:R-:W4:Y:S04]  /*17420*/  LDL.LU.64 R132, [R1+0x960] ;  /* 0x0009600001847983 */ /* 0x000f280000300a00 */
[----:B------:R1:W-:Y:S04]  /*17430*/  STL [R1+0x6b0], R3 ;  /* 0x0006b00301007387 */ /* 0x0003e80000100800 */
[----:B--2---:R2:W-:Y:S01]  /*17440*/  STL [R1+0x6bc], R150 ;  /* 0x0006bc9601007387 */ /* 0x0045e20000100800 */
[----:B-1----:R-:W-:-:S03]  /*17450*/  IMAD.MOV.U32 R3, RZ, RZ, R151 ;  /* 0x000000ffff037224 */ /* 0x002fc600078e0097 */
[----:B------:R-:W-:Y:S04]  /*17460*/  STL [R1+0x6c4], R134 ;  /* 0x0006c48601007387 */ /* 0x000fe80000100800 */
[----:B------:R1:W-:Y:S04]  /*17470*/  STL [R1+0x6b8], R3 ;  /* 0x0006b80301007387 */ /* 0x0003e80000100800 */
[----:B--2---:R-:W2:Y:S01]  /*17480*/  LDL.LU.64 R150, [R1+0x7f0] ;  /* 0x0007f00001967983 */ /* 0x004ea20000300a00 */
        /* <DEDUP_REMOVED lines=15> */
[----:B------:R-:W3:Y:S04]  /*17580*/  LDL.LU.64 R140, [R1+0x830] ;  /* 0x00083000018c7983 */ /* 0x000ee80000300a00 */
        /* <DEDUP_REMOVED lines=11> */
[----:B------:R4:W-:Y:S04]  /*17640*/  STL [R1+0x6fc], R146 ;  /* 0x0006fc9201007387 */ /* 0x0009e80000100800 */
[----:B------:R-:W5:Y:S01]  /*17650*/  LDL.LU.64 R130, [R1+0x868] ;  /* 0x0008680001827983 */ /* 0x000f620000300a00 */
        /* <DEDUP_REMOVED lines=9> */
[----:B------:R-:W4:Y:S04]  /*176f0*/  LDL.LU.64 R132, [R1+0x990] ;  /* 0x0009900001847983 */ /* 0x000f280000300a00 */
        /* <DEDUP_REMOVED lines=18> */
[----:B-1----:R-:W-:-:S02]  /*17820*/  IMAD.MOV.U32 R3, RZ, RZ, R141 ;  /* 0x000000ffff037224 */ /* 0x002fc400078e008d */
        /* <DEDUP_REMOVED lines=11> */
[----:B------:R-:W-:Y:S04]  /*178e0*/  STL [R1+0x754], R130 ;  /* 0x0007548201007387 */ /* 0x000fe80000100800 */
[----:B------:R1:W-:Y:S04]  /*178f0*/  STL [R1+0x748], R3 ;  /* 0x0007480301007387 */ /* 0x0003e80000100800 */
[----:B-----5:R-:W5:Y:S01]  /*17900*/  LDL.LU.64 R144, [R1+0xa10] ;  /* 0x000a100001907983 */ /* 0x020f620000300a00 */
[----:B-1----:R-:W-:-:S03]  /*17910*/  IMAD.MOV.U32 R3, RZ, RZ, R131 ;  /* 0x000000ffff037224 */ /* 0x002fc600078e0083 */
[----:B----4-:R-:W-:Y:S04]  /*17920*/  STL [R1+0x75c], R146 ;  /* 0x00075c9201007387 */ /* 0x010fe80000100800 */
[----:B------:R1:W-:Y:S02]  /*17930*/  STL [R1+0x750], R3 ;  /* 0x0007500301007387 */ /* 0x0003e40000100800 */
[----:B-1----:R-:W-:Y:S02]  /*17940*/  IMAD.MOV.U32 R3, RZ, RZ, R147 ;  /* 0x000000ffff037224 */ /* 0x002fe400078e0093 */
[----:B------:R-:W4:Y:S04]  /*17950*/  LDL.LU.64 R146, [R1+0x9a8] ;  /* 0x0009a80001927983 */ /* 0x000f280000300a00 */
[----:B------:R1:W-:Y:S04]  /*17960*/  STL [R1+0x758], R3 ;  /* 0x0007580301007387 */ /* 0x0003e80000100800 */
[----:B------:R1:W-:Y:S02]  /*17970*/  STL [R1+0x764], R148 ;  /* 0x0007649401007387 */ /* 0x0003e40000100800 */
[----:B-1----:R-:W-:-:S02]  /*17980*/  IMAD.MOV.U32 R3, RZ, RZ, R149 ;  /* 0x000000ffff037224 */ /* 0x002fc400078e0095 */
[----:B------:R-:W-:Y:S04]  /*17990*/  STL [R1+0x76c], R132 ;  /* 0x00076c8401007387 */ /* 0x000fe80000100800 */
[----:B------:R1:W-:Y:S04]  /*179a0*/  STL [R1+0x760], R3 ;  /* 0x0007600301007387 */ /* 0x0003e80000100800 */
[----:B------:R-:W4:Y:S01]  /*179b0*/  LDL.LU.64 R148, [R1+0x8e8] ;  /* 0x0008e80001947983 */ /* 0x000f220000300a00 */
        /* <DEDUP_REMOVED lines=8> */
[----:B-1----:R-:W-:-:S05]  /*17a40*/  IMAD.MOV.U32 R3, RZ, RZ, R135 ;  /* 0x000000ffff037224 */ /* 0x002fca00078e0087 */
[----:B------:R1:W-:Y:S04]  /*17a50*/  STL [R1+0x778], R3 ;  /* 0x0007780301007387 */ /* 0x0003e80000100800 */
[----:B---3--:R-:W-:Y:S01]  /*17a60*/  STL [R1+0x784], R136 ;  /* 0x0007848801007387 */ /* 0x008fe20000100800 */
[----:B-1----:R-:W-:-:S03]  /*17a70*/  IMAD.MOV.U32 R3, RZ, RZ, R137 ;  /* 0x000000ffff037224 */ /* 0x002fc600078e0089 */
[----:B------:R-:W3:Y:S04]  /*17a80*/  LDL.LU.64 R122, [R1+0x9b8] ;  /* 0x0009b800017a7983 */ /* 0x000ee80000300a00 */
[----:B------:R1:W-:Y:S04]  /*17a90*/  STL [R1+0x780], R3 ;  /* 0x0007800301007387 */ /* 0x0003e80000100800 */
[----:B------:R-:W-:Y:S04]  /*17aa0*/  STL [R1+0x78c], R138 ;  /* 0x00078c8a01007387 */ /* 0x000fe80000100800 */
[----:B------:R-:W3:Y:S01]  /*17ab0*/  LDL.LU.64 R124, [R1+0x900] ;  /* 0x00090000017c7983 */ /* 0x000ee20000300a00 */
[----:B-1----:R-:W-:-:S03]  /*17ac0*/  MOV R3, R139 ;  /* 0x0000008b00037202 */ /* 0x002fc60000000f00 */
[----:B------:R-:W3:Y:S04]  /*17ad0*/  LDL.LU.64 R126, [R1+0x7e0] ;  /* 0x0007e000017e7983 */ /* 0x000ee80000300a00 */
[----:B------:R1:W-:Y:S04]  /*17ae0*/  STL [R1+0x788], R3 ;  /* 0x0007880301007387 */ /* 0x0003e80000100800 */
[----:B------:R-:W-:Y:S04]  /*17af0*/  STL [R1+0x794], R140 ;  /* 0x0007948c01007387 */ /* 0x000fe80000100800 */
[----:B------:R-:W3:Y:S01]  /*17b00*/  LDL.LU.64 R128, [R1+0xa20] ;  /* 0x000a200001807983 */ /* 0x000ee20000300a00 */
[----:B-1----:R-:W-:-:S03]  /*17b10*/  IMAD.MOV.U32 R3, RZ, RZ, R141 ;  /* 0x000000ffff037224 */ /* 0x002fc600078e008d */
[----:B------:R-:W3:Y:S04]  /*17b20*/  LDL.LU.64 R130, [R1+0x9c8] ;  /* 0x0009c80001827983 */ /* 0x000ee80000300a00 */
[----:B------:R1:W-:Y:S04]  /*17b30*/  STL [R1+0x790], R3 ;  /* 0x0007900301007387 */ /* 0x0003e80000100800 */
[----:B------:R-:W-:Y:S04]  /*17b40*/  STL [R1+0x79c], R142 ;  /* 0x00079c8e01007387 */ /* 0x000fe80000100800 */
[----:B------:R-:W3:Y:S01]  /*17b50*/  LDL.LU.64 R132, [R1+0x918] ;  /* 0x0009180001847983 */ /* 0x000ee20000300a00 */
[----:B-1----:R-:W-:-:S03]  /*17b60*/  IMAD.MOV.U32 R3, RZ, RZ, R143 ;  /* 0x000000ffff037224 */ /* 0x002fc600078e008f */
[----:B------:R-:W3:Y:S04]  /*17b70*/  LDL.LU.64 R134, [R1+0x800] ;  /* 0x0008000001867983 */ /* 0x000ee80000300a00 */
[----:B------:R1:W-:Y:S04]  /*17b80*/  STL [R1+0x798], R3 ;  /* 0x0007980301007387 */ /* 0x0003e80000100800 */
[----:B-----5:R-:W-:Y:S04]  /*17b90*/  STL [R1+0x7a4], R144 ;  /* 0x0007a49001007387 */ /* 0x020fe80000100800 */
[----:B------:R-:W5:Y:S01]  /*17ba0*/  LDL.LU.64 R136, [R1+0xa28] ;  /* 0x000a280001887983 */ /* 0x000f620000300a00 */
[----:B-1----:R-:W-:-:S03]  /*17bb0*/  IMAD.MOV.U32 R3, RZ, RZ, R145 ;  /* 0x000000ffff037224 */ /* 0x002fc600078e0091 */
[----:B------:R-:W5:Y:S04]  /*17bc0*/  LDL.LU.64 R138, [R1+0x9d8] ;  /* 0x0009d800018a7983 */ /* 0x000f680000300a00 */
[----:B------:R1:W-:Y:S04]  /*17bd0*/  STL [R1+0x7a0], R3 ;  /* 0x0007a00301007387 */ /* 0x0003e80000100800 */
[----:B----4-:R-:W-:Y:S04]  /*17be0*/  STL [R1+0x7ac], R146 ;  /* 0x0007ac9201007387 */ /* 0x010fe80000100800 */
[----:B------:R-:W4:Y:S01]  /*17bf0*/  LDL.LU.64 R140, [R1+0x930] ;  /* 0x00093000018c7983 */ /* 0x000f220000300a00 */
[----:B-1----:R-:W-:-:S03]  /*17c00*/  IMAD.MOV.U32 R3, RZ, RZ, R147 ;  /* 0x000000ffff037224 */ /* 0x002fc600078e0093 */
[----:B------:R-:W4:Y:S04]  /*17c10*/  LDL.LU.64 R142, [R1+0x820] ;  /* 0x00082000018e7983 */ /* 0x000f280000300a00 */
[----:B------:R1:W-:Y:S04]  /*17c20*/  STL [R1+0x7a8], R3 ;  /* 0x0007a80301007387 */ /* 0x0003e80000100800 */
[----:B------:R-:W-:Y:S01]  /*17c30*/  STL [R1+0x7b4], R148 ;  /* 0x0007b49401007387 */ /* 0x000fe20000100800 */
[----:B-1----:R-:W-:-:S03]  /*17c40*/  IMAD.MOV.U32 R3, RZ, RZ, R149 ;  /* 0x000000ffff037224 */ /* 0x002fc600078e0095 */
[----:B------:R-:W4:Y:S04]  /*17c50*/  LDL.LU.64 R144, [R1+0xa30] ;  /* 0x000a300001907983 */ /* 0x000f280000300a00 */
[----:B------:R-:W4:Y:S04]  /*17c60*/  LDL.LU.64 R146, [R1+0x9e8] ;  /* 0x0009e80001927983 */ /* 0x000f280000300a00 */
[----:B------:R1:W-:Y:S04]  /*17c70*/  STL [R1+0x7b0], R3 ;  /* 0x0007b00301007387 */ /* 0x0003e80000100800 */
[----:B--2---:R2:W-:Y:S01]  /*17c80*/  STL [R1+0x7bc], R150 ;  /* 0x0007bc9601007387 */ /* 0x0045e20000100800 */
[----:B-1----:R-:W-:-:S03]  /*17c90*/  IMAD.MOV.U32 R3, RZ, RZ, R151 ;  /* 0x000000ffff037224 */ /* 0x002fc600078e0097 */
[----:B------:R-:W4:Y:S04]  /*17ca0*/  LDL.LU.64 R148, [R1+0x948] ;  /* 0x0009480001947983 */ /* 0x000f280000300a00 */
[----:B------:R-:W-:Y:S04]  /*17cb0*/  STL [R1+0x7c4], R120 ;  /* 0x0007c47801007387 */ /* 0x000fe80000100800 */
[----:B------:R1:W-:Y:S04]  /*17cc0*/  STL [R1+0x7b8], R3 ;  /* 0x0007b80301007387 */ /* 0x0003e80000100800 */
[----:B--2---:R-:W2:Y:S01]  /*17cd0*/  LDL.LU.64 R150, [R1+0x840] ;  /* 0x0008400001967983 */ /* 0x004ea20000300a00 */
[----:B-1----:R-:W-:-:S03]  /*17ce0*/  IMAD.MOV.U32 R3, RZ, RZ, R121 ;  /* 0x000000ffff037224 */ /* 0x002fc600078e0079 */
[----:B---3--:R-:W-:Y:S04]  /*17cf0*/  STL [R1+0x7cc], R122 ;  /* 0x0007cc7a01007387 */ /* 0x008fe80000100800 */
[----:B------:R1:W-:Y:S02]  /*17d00*/  STL [R1+0x7c0], R3 ;  /* 0x0007c00301007387 */ /* 0x0003e40000100800 */
[----:B-1----:R-:W-:Y:S02]  /*17d10*/  IMAD.MOV.U32 R3, RZ, RZ, R123 ;  /* 0x000000ffff037224 */ /* 0x002fe400078e007b */
[----:B------:R-:W-:Y:S04]  /*17d20*/  STL [R1+0x7d4], R124 ;  /* 0x0007d47c01007387 */ /* 0x000fe80000100800 */
[----:B------:R1:W-:Y:S04]  /*17d30*/  STL [R1+0x7c8], R3 ;  /* 0x0007c80301007387 */ /* 0x0003e80000100800 */
[----:B------:R-:W-:Y:S01]  /*17d40*/  STL [R1+0x7dc], R126 ;  /* 0x0007dc7e01007387 */ /* 0x000fe20000100800 */
[----:B-1----:R-:W-:-:S05]  /*17d50*/  IMAD.MOV.U32 R3, RZ, RZ, R125 ;  /* 0x000000ffff037224 */ /* 0x002fca00078e007d */
[----:B------:R1:W-:Y:S04]  /*17d60*/  STL [R1+0x7d0], R3 ;  /* 0x0007d00301007387 */ /* 0x0003e80000100800 */
[----:B------:R-:W-:Y:S01]  /*17d70*/  STL [R1+0x7e4], R128 ;  /* 0x0007e48001007387 */ /* 0x000fe20000100800 */
[----:B-1----:R-:W-:-:S05]  /*17d80*/  IMAD.MOV.U32 R3, RZ, RZ, R127 ;  /* 0x000000ffff037224 */ /* 0x002fca00078e007f */
[----:B------:R1:W-:Y:S04]  /*17d90*/  STL [R1+0x7d8], R3 ;  /* 0x0007d80301007387 */ /* 0x0003e80000100800 */
[----:B------:R-:W-:Y:S01]  /*17da0*/  STL [R1+0x7ec], R130 ;  /* 0x0007ec8201007387 */ /* 0x000fe20000100800 */
[----:B-1----:R-:W-:-:S05]  /*17db0*/  IMAD.MOV.U32 R3, RZ, RZ, R129 ;  /* 0x000000ffff037224 */ /* 0x002fca00078e0081 */
[----:B------:R1:W-:Y:S02]  /*17dc0*/  STL [R1+0x7e0], R3 ;  /* 0x0007e00301007387 */ /* 0x0003e40000100800 */
[----:B-1----:R-:W-:Y:S02]  /*17dd0*/  IMAD.MOV.U32 R3, RZ, RZ, R131 ;  /* 0x000000ffff037224 */ /* 0x002fe400078e0083 */
[----:B------:R-:W-:Y:S01]  /*17de0*/  IMAD.MOV.U32 R198, RZ, RZ, R4 ;  /* 0x000000ffffc67224 */ /* 0x000fe200078e0004 */
[----:B------:R-:W-:Y:S02]  /*17df0*/  UMOV UR4, 0x1 ;  /* 0x0000000100047882 */ /* 0x000fe40000000000 */
[----:B------:R-:W-:Y:S01]  /*17e00*/  IMAD.U32 R6, RZ, RZ, UR4 ;  /* 0x00000004ff067e24 */ /* 0x000fe2000f8e00ff */
[----:B------:R-:W-:Y:S04]  /*17e10*/  STL [R1+0x7f4], R132 ;  /* 0x0007f48401007387 */ /* 0x000fe80000100800 */
[----:B------:R1:W-:Y:S04]  /*17e20*/  STL [R1+0x7e8], R3 ;  /* 0x0007e80301007387 */ /* 0x0003e80000100800 */
[----:B------:R-:W-:Y:S01]  /*17e30*/  STL [R1+0x7fc], R134 ;  /* 0x0007fc8601007387 */ /* 0x000fe20000100800 */
[----:B-1----:R-:W-:-:S05]  /*17e40*/  IMAD.MOV.U32 R3, RZ, RZ, R133 ;  /* 0x000000ffff037224 */ /* 0x002fca00078e0085 */
[----:B------:R1:W-:Y:S04]  /*17e50*/  STL [R1+0x7f0], R3 ;  /* 0x0007f00301007387 */ /* 0x0003e80000100800 */
[----:B-----5:R-:W-:Y:S01]  /*17e60*/  STL [R1+0x804], R136 ;  /* 0x0008048801007387 */ /* 0x020fe20000100800 */
[----:B-1----:R-:W-:-:S05]  /*17e70*/  IMAD.MOV.U32 R3, RZ, RZ, R135 ;  /* 0x000000ffff037224 */ /* 0x002fca00078e0087 */
[----:B------:R1:W-:Y:S04]  /*17e80*/  STL [R1+0x7f8], R3 ;  /* 0x0007f80301007387 */ /* 0x0003e80000100800 */
[----:B------:R-:W-:Y:S01]  /*17e90*/  STL [R1+0x80c], R138 ;  /* 0x00080c8a01007387 */ /* 0x000fe20000100800 */
[----:B-1----:R-:W-:-:S05]  /*17ea0*/  IMAD.MOV.U32 R3, RZ, RZ, R137 ;  /* 0x000000ffff037224 */ /* 0x002fca00078e0089 */
[----:B------:R1:W-:Y:S02]  /*17eb0*/  STL [R1+0x800], R3 ;  /* 0x0008000301007387 */ /* 0x0003e40000100800 */
[----:B-1----:R-:W-:Y:S02]  /*17ec0*/  IMAD.MOV.U32 R3, RZ, RZ, R139 ;  /* 0x000000ffff037224 */ /* 0x002fe400078e008b */
[----:B----4-:R-:W-:Y:S04]  /*17ed0*/  STL [R1+0x814], R140 ;  /* 0x0008148c01007387 */ /* 0x010fe80000100800 */
        /* <DEDUP_REMOVED lines=9> */
[----:B------:R1:W-:Y:S01]  /*17f70*/  STL [R1+0x820], R3 ;  /* 0x0008200301007387 */ /* 0x0003e20000100800 */
[----:B------:R-:W-:-:S03]  /*17f80*/  IMAD.MOV.U32 R4, RZ, RZ, R149 ;  /* 0x000000ffff047224 */ /* 0x000fc600078e0095 */
[----:B------:R-:W-:Y:S01]  /*17f90*/  STL [R1+0x834], R148 ;  /* 0x0008349401007387 */ /* 0x000fe20000100800 */
[----:B-1----:R-:W-:-:S05]  /*17fa0*/  IMAD.MOV.U32 R3, RZ, RZ, R147 ;  /* 0x000000ffff037224 */ /* 0x002fca00078e0093 */
[----:B------:R-:W-:Y:S04]  /*17fb0*/  STL [R1+0x828], R3 ;  /* 0x0008280301007387 */ /* 0x000fe80000100800 */
[----:B------:R1:W-:Y:S04]  /*17fc0*/  STL [R1+0x830], R4 ;  /* 0x0008300401007387 */ /* 0x0003e80000100800 */
[----:B--2---:R-:W-:Y:S01]  /*17fd0*/  STL [R1+0x83c], R150 ;  /* 0x00083c9601007387 */ /* 0x004fe20000100800 */
[----:B-1----:R-:W-:-:S05]  /*17fe0*/  IMAD.MOV.U32 R4, RZ, RZ, R151 ;  /* 0x000000ffff047224 */ /* 0x002fca00078e0097 */
[----:B------:R-:W-:Y:S04]  /*17ff0*/  STL [R1+0x838], R4 ;  /* 0x0008380401007387 */ /* 0x000fe80000100800 */
[----:B------:R-:W-:Y:S04]  /*18000*/  STL [R1+0x844], R6 ;  /* 0x0008440601007387 */ /* 0x000fe80000100800 */
[----:B------:R-:W-:Y:S04]  /*18010*/  STL [R1], RZ ;  /* 0x000000ff01007387 */ /* 0x000fe80000100800 */
[----:B------:R-:W-:Y:S04]  /*18020*/  STL [R1+0x4], RZ ;  /* 0x000004ff01007387 */ /* 0x000fe80000100800 */
        /* <DEDUP_REMOVED lines=108> */
[----:B------:R-:W-:Y:S01]  /*186f0*/  STL [R1+0x1b8], RZ ;  /* 0x0001b8ff01007387 */ /* 0x000fe20000100800 */
[----:B------:R-:W-:-:S03]  /*18700*/  IMAD.MOV.U32 R197, RZ, RZ, R5 ;  /* 0x000000ffffc57224 */ /* 0x000fc600078e0005 */
[----:B------:R-:W-:Y:S01]  /*18710*/  STL [R1+0x1bc], RZ ;  /* 0x0001bcff01007387 */ /* 0x000fe20000100800 */
[----:B------:R-:W-:Y:S01]  /*18720*/  SHF.R.S32.HI R5, RZ, 0x1f, R0 ;  /* 0x0000001fff057819 */ /* 0x000fe20000011400 */
[----:B------:R-:W1:Y:S02]  /*18730*/  S2R R3, SR_TID.X ;  /* 0x0000000000037919 */ /* 0x000e640000002100 */
[----:B------:R-:W-:Y:S04]  /*18740*/  STL [R1+0x1c0], RZ ;  /* 0x0001c0ff01007387 */ /* 0x000fe80000100800 */
[----:B------:R-:W-:Y:S04]  /*18750*/  STL [R1+0x1c4], RZ ;  /* 0x0001c4ff01007387 */ /* 0x000fe80000100800 */
[----:B------:R-:W-:Y:S04]  /*18760*/  STL [R1+0x1c8], RZ ;  /* 0x0001c8ff01007387 */ /* 0x000fe80000100800 */
[----:B------:R-:W-:Y:S01]  /*18770*/  STL [R1+0x1cc], RZ ;  /* 0x0001ccff01007387 */ /* 0x000fe20000100800 */
[----:B------:R-:W-:-:S03]  /*18780*/  LEA.HI R5, R5, R0, RZ, 0x7 ;  /* 0x0000000005057211 */ /* 0x000fc600078f38ff */
[----:B------:R-:W-:Y:S04]  /*18790*/  STL [R1+0x1d0], RZ ;  /* 0x0001d0ff01007387 */ /* 0x000fe80000100800 */
[----:B------:R-:W-:Y:S04]  /*187a0*/  STL [R1+0x1d4], RZ ;  /* 0x0001d4ff01007387 */ /* 0x000fe80000100800 */
[----:B------:R-:W-:Y:S04]  /*187b0*/  STL [R1+0x1d8], RZ ;  /* 0x0001d8ff01007387 */ /* 0x000fe80000100800 */
[----:B------:R-:W-:Y:S01]  /*187c0*/  STL [R1+0x1dc], RZ ;  /* 0x0001dcff01007387 */ /* 0x000fe20000100800 */
[----:B------:R-:W-:-:S03]  /*187d0*/  SHF.R.S32.HI R5, RZ, 0x7, R5 ;  /* 0x00000007ff057819 */ /* 0x000fc60000011405 */
[----:B------:R-:W-:Y:S04]  /*187e0*/  STL [R1+0x1e0], RZ ;  /* 0x0001e0ff01007387 */ /* 0x000fe80000100800 */
[----:B------:R-:W-:Y:S04]  /*187f0*/  STL [R1+0x1e4], RZ ;  /* 0x0001e4ff01007387 */ /* 0x000fe80000100800 */
[----:B------:R-:W-:Y:S04]  /*18800*/  STL [R1+0x1e8], RZ ;  /* 0x0001e8ff01007387 */ /* 0x000fe80000100800 */
[----:B------:R-:W-:Y:S01]  /*18810*/  STL [R1+0x1ec], RZ ;  /* 0x0001ecff01007387 */ /* 0x000fe20000100800 */
[----:B------:R-:W-:-:S03]  /*18820*/  UMOV UR4, 0xffffffff ;  /* 0xffffffff00047882 */ /* 0x000fc60000000000 */
[----:B------:R-:W-:Y:S04]  /*18830*/  STL [R1+0x1f0], RZ ;  /* 0x0001f0ff01007387 */ /* 0x000fe80000100800 */
[----:B------:R-:W-:Y:S04]  /*18840*/  STL [R1+0x1f4], RZ ;  /* 0x0001f4ff01007387 */ /* 0x000fe80000100800 */
[----:B------:R-:W-:Y:S04]  /*18850*/  STL [R1+0x1f8], RZ ;  /* 0x0001f8ff01007387 */ /* 0x000fe80000100800 */
[----:B------:R-:W-:Y:S04]  /*18860*/  STL [R1+0x1fc], RZ ;  /* 0x0001fcff01007387 */ /* 0x000fe80000100800 */
[----:B------:R2:W-:Y:S02]  /*18870*/  STL [R1+0x840], R5 ;  /* 0x0008400501007387 */ /* 0x0005e40000100800 */
[----:B--2---:R-:W-:-:S05]  /*18880*/  MOV R5, UR4 ;  /* 0x0000000400057c02 */ /* 0x004fca0008000f00 */
[----:B------:R2:W-:Y:S01]  /*18890*/  STL [R1+0x848], R5 ;  /* 0x0008480501007387 */ /* 0x0005e20000100800 */
[----:B-1----:R-:W-:Y:S02]  /*188a0*/  SHF.R.U32.HI R3, RZ, 0x5, R3 ;  /* 0x00000005ff037819 */ /* 0x002fe40000011603 */
[----:B------:R-:W-:Y:S02]  /*188b0*/  SHF.R.S32.HI R0, RZ, 0x1f, R2 ;  /* 0x0000001fff007819 */ /* 0x000fe40000011402 */
[----:B------:R-:W-:Y:S02]  /*188c0*/  R2UR UR5, R3 ;  /* 0x00000000030572ca */ /* 0x000fe400000e0000 */
[----:B------:R-:W-:Y:S01]  /*188d0*/  SHF.R.S32.HI R3, RZ, 0x1f, R11 ;  /* 0x0000001fff037819 */ /* 0x000fe2000001140b */
[C---:B------:R-:W-:Y:S01]  /*188e0*/  IMAD.SHL.U32 R4, R11.reuse, 0x4, RZ ;  /* 0x000000040b047824 */ /* 0x040fe200078e00ff */
[C---:B------:R-:W-:Y:S01]  /*188f0*/  SHF.L.U64.HI R0, R2.reuse, 0x2, R0 ;  /* 0x0000000202007819 */ /* 0x040fe20000010200 */
[----:B------:R-:W-:Y:S01]  /*18900*/  IMAD.SHL.U32 R2, R2, 0x4, RZ ;  /* 0x0000000402027824 */ /* 0x000fe200078e00ff */
[----:B------:R-:W-:Y:S01]  /*18910*/  SHF.L.U64.HI R3, R11, 0x2, R3 ;  /* 0x000000020b037819 */ /* 0x000fe20000010203 */
[----:B------:R-:W-:Y:S01]  /*18920*/  IMAD.MOV.U32 R11, RZ, RZ, RZ ;  /* 0x000000ffff0b7224 */ /* 0x000fe200078e00ff */
        /* <DEDUP_REMOVED lines=63> */
[----:B--2---:R-:W-:-:S07]  /*18d20*/  CS2R R150, SRZ ;  /* 0x0000000000967805 */ /* 0x004fce000001ff00 */
.L_x_1:
[----:B---3--:R-:W2:Y:S01]  /*18d30*/  LDL.LU R8, [R1+0x848] ;  /* 0x0008480001087983 */ /* 0x008ea20000300800 */
[----:B------:R-:W-:-:S04]  /*18d40*/  DEPBAR.LE SB0, 0x2 ;  /* 0x000080800000791a */ /* 0x000fc80000000000 */
[----:B------:R-:W3:Y:S04]  /*18d50*/  LDL R6, [R1+0x84c] ;  /* 0x00084c0001067983 */ /* 0x000ee80000100800 */
        /* <DEDUP_REMOVED lines=50> */
[----:B-----5:R-:W-:Y:S04]  /*19080*/  STL.64 [R1+0xac8], R150 ;  /* 0x000ac89601007387 */ /* 0x020fe80000100a00 */
        /* <DEDUP_REMOVED lines=12> */
[----:B------:R1:W-:Y:S04]  /*19150*/  STL.64 [R1+0xa60], R124 ;  /* 0x000a607c01007387 */ /* 0x0003e80000100a00 */
[----:B-1----:R-:W4:Y:S04]  /*19160*/  LDL.LU.64 R124, [R1] ;  /* 0x00000000017c7983 */ /* 0x002f280000300a00 */
[----:B------:R-:W4:Y:S04]  /*19170*/  LDL.LU.64 R126, [R1+0x8] ;  /* 0x00000800017e7983 */ /* 0x000f280000300a00 */
        /* <DEDUP_REMOVED lines=61> */
[----:B------:R-:W4:Y:S01]  /*19550*/  LDL.LU.64 R250, [R1+0x1f8] ;  /* 0x0001f80001fa7983 */ /* 0x000f220000300a00 */
[----:B------:R-:W1:Y:S01]  /*19560*/  S2R R5, SR_TID.X ;  /* 0x0000000000057919 */ /* 0x000e620000002100 */
[----:B--2---:R-:W-:-:S02]  /*19570*/  R2UR UR4, R8 ;  /* 0x00000000080472ca */ /* 0x004fc400000e0000 */
[----:B---3--:R-:W-:Y:S01]  /*19580*/  R2UR UR20, R6 ;  /* 0x00000000061472ca */ /* 0x008fe200000e0000 */
[----:B------:R-:W-:Y:S10]  /*19590*/  BAR.SYNC.DEFER_BLOCKING 0x0 ;  /* 0x0000000000007b1d */ /* 0x000ff40000010000 */
[----:B------:R-:W-:-:S04]  /*195a0*/  UIADD3 UR4, UR4, 0x1, URZ ;  /* 0x0000000104047890 */ /* 0x000fc8000fffe03f */
[----:B------:R-:W-:Y:S01]  /*195b0*/  UISETP.GT.AND UP0, UPT, UR4, 0x2, UPT ;  /* 0x000000020400788c */ /* 0x000fe2000bf04270 */
[----:B-1----:R-:W-:-:S04]  /*195c0*/  SHF.R.U32.HI R5, RZ, 0x5, R5 ;  /* 0x00000005ff057819 */ /* 0x002fc80000011605 */
[----:B------:R-:W-:Y:S01]  /*195d0*/  R2UR UR5, R5 ;  /* 0x00000000050572ca */ /* 0x000fe200000e0000 */
[----:B------:R-:W-:-:S04]  /*195e0*/  USEL UR6, UR4, URZ, !UP0 ;  /* 0x0000003f04067287 */ /* 0x000fc8000c000000 */
[----:B------:R-:W-:Y:S02]  /*195f0*/  ULEA UR4, UR6, UR20, 0x11 ;  /* 0x0000001406047291 */ /* 0x000fe4000f8e883f */
[----:B------:R-:W-:-:S06]  /*19600*/  IMAD.U32 R5, RZ, RZ, UR6 ;  /* 0x00000006ff057e24 */ /* 0x000fcc000f8e00ff */
[----:B------:R-:W-:-:S04]  /*19610*/  USHF.L.U32 UR5, UR5, 0x7, URZ ;  /* 0x0000000705057899 */ /* 0x000fc8000800063f */
[----:B------:R-:W-:Y:S02]  /*19620*/  ULOP3.LUT UR6, UR5, 0x200, URZ, 0xc0, !UPT ;  /* 0x0000020005067892 */ /* 0x000fe4000f8ec03f */
[----:B------:R-:W-:Y:S02]  /*19630*/  UIADD3 UR5, UR4, 0x60000, URZ ;  /* 0x0006000004057890 */ /* 0x000fe4000fffe03f */
[----:B------:R-:W-:Y:S02]  /*19640*/  ULEA.HI UR6, UR4, UR6, URZ, 0x1c ;  /* 0x0000000604067291 */ /* 0x000fe4000f8fe03f */
[----:B------:R-:W-:Y:S02]  /*19650*/  USHF.R.U32.HI UR5, URZ, 0x4, UR5 ;  /* 0x000000043f057899 */ /* 0x000fe40008011605 */
[----:B------:R-:W-:Y:S02]  /*19660*/  ULOP3.LUT UR4, UR6, 0x3fff, URZ, 0xc0, !UPT ;  /* 0x00003fff06047892 */ /* 0x000fe4000f8ec03f */
[----:B------:R-:W-:Y:S01]  /*19670*/  USGXT.U32 UR6, UR5, 0xe ;  /* 0x0000000e0506789a */ /* 0x000fe20008000000 */
[----:B------:R-:W-:-:S02]  /*19680*/  UMOV UR7, 0x40000040 ;  /* 0x4000004000077882 */ /* 0x000fc40000000000 */
[----:B------:R-:W-:Y:S01]  /*19690*/  UMOV UR5, 0x40000040 ;  /* 0x4000004000057882 */ /* 0x000fe20000000000 */
[----:B------:R-:W-:Y:S02]  /*196a0*/  UIADD3 UR8, UP0, UR4, 0x2, URZ ;  /* 0x0000000204087890 */ /* 0x000fe4000ff1e03f */
[----:B------:R-:W-:Y:S01]  /*196b0*/  UIADD3 UR10, UP1, UR6, 0x2, URZ ;  /* 0x00000002060a7890 */ /* 0x000fe2000ff3e03f */
[----:B----4-:R-:W-:-:S06]  /*196c0*/  WARPGROUP.ARRIVE ;  /* 0x00000000000079c5 */ /* 0x010fcc0000000000 */
[----:B------:R-:W-:Y:S01]  /*196d0*/  HGMMA.64x256x8.F32.TF32 R124, gdesc[UR4], R124, gsb0 ;  /* 0x07e00000047c79f0 */ /* 0x000fe2000800287c */
[----:B------:R-:W-:Y:S01]  /*196e0*/  UMOV UR4, URZ ;  /* 0x0000003f00047c82 */ /* 0x000fe20008000000 */
[----:B------:R-:W-:Y:S01]  /*196f0*/  UMOV UR5, URZ ;  /* 0x0000003f00057c82 */ /* 0x000fe20008000000 */
[----:B------:R-:W-:Y:S02]  /*19700*/  UIADD3.X UR9, UR4, 0x40000040, URZ, UP0, !UPT ;  /* 0x4000004004097890 */ /* 0x000fe400087fe43f */
[----:B------:R-:W-:Y:S02]  /*19710*/  UIADD3.X UR11, UR5, 0x40000040, URZ, UP1, !UPT ;  /* 0x40000040050b7890 */ /* 0x000fe40008ffe43f */
[----:B------:R-:W-:Y:S02]  /*19720*/  UIADD3.64 UR12, UR8, 0x2, URZ ;  /* 0x00000002080c7897 */ /* 0x000fe4000fffe03f */
[----:B------:R-:W-:Y:S01]  /*19730*/  UIADD3.64 UR14, UR10, 0x2, URZ ;  /* 0x000000020a0e7897 */ /* 0x000fe2000fffe03f */
[----:B------:R-:W-:-:S02]  /*19740*/  WARPGROUP.DEPBAR.LE gsb0, 0x0 ;  /* 0x00008000000079c5 */ /* 0x000fc40000010000 */
[----:B------:R-:W-:-:S15]  /*19750*/  WARPGROUP.ARRIVE ;  /* 0x00000000000079c5 */ /* 0x000fde0000000000 */
[----:B------:R-:W-:-:S01]  /*19760*/  NOP ;  /* 0x0000000000007918 */ /* 0x000fc20000000000 */
[----:B------:R-:W-:Y:S03]  /*19770*/  HGMMA.64x256x8.F32.TF32 R124, gdesc[UR8], R124, gsb0 ;  /* 0x07e00000087c79f0 */ /* 0x000fe6000800287c */
[----:B------:R-:W-:Y:S02]  /*19780*/  WARPGROUP.DEPBAR.LE gsb0, 0x0 ;  /* 0x00008000000079c5 */ /* 0x000fe40000010000 */
[----:B------:R-:W-:-:S15]  /*19790*/  WARPGROUP.ARRIVE ;  /* 0x00000000000079c5 */ /* 0x000fde0000000000 */
[----:B------:R-:W-:-:S08]  /*197a0*/  NOP ;  /* 0x0000000000007918 */ /* 0x000fd00000000000 */
[----:B------:R-:W-:Y:S01]  /*197b0*/  HGMMA.64x256x8.F32.TF32 R124, gdesc[UR12], R124, gsb0 ;  /* 0x07e000000c7c79f0 */ /* 0x000fe2000800287c */
[----:B------:R-:W-:Y:S02]  /*197c0*/  UIADD3.64 UR12, UR8, 0x4, URZ ;  /* 0x00000004080c7897 */ /* 0x000fe4000fffe03f */
[----:B------:R-:W-:Y:S02]  /*197d0*/  UIADD3.64 UR14, UR10, 0x4, URZ ;  /* 0x000000040a0e7897 */ /* 0x000fe4000fffe03f */
[----:B------:R-:W-:Y:S02]  /*197e0*/  UIADD3.64 UR16, UR8, 0x7fe, URZ ;  /* 0x000007fe08107897 */ /* 0x000fe4000fffe03f */
[----:B------:R-:W-:Y:S01]  /*197f0*/  UIADD3.64 UR18, UR10, 0x7fe, URZ ;  /* 0x000007fe0a127897 */ /* 0x000fe2000fffe03f */
[----:B------:R-:W-:Y:S02]  /*19800*/  WARPGROUP.DEPBAR.LE gsb0, 0x0 ;  /* 0x00008000000079c5 */ /* 0x000fe40000010000 */
[----:B------:R-:W-:-:S15]  /*19810*/  WARPGROUP.ARRIVE ;  /* 0x00000000000079c5 */ /* 0x000fde0000000000 */
[----:B------:R-:W-:-:S03]  /*19820*/  NOP ;  /* 0x0000000000007918 */ /* 0x000fc60000000000 */
[----:B------:R-:W-:Y:S01]  /*19830*/  HGMMA.64x256x8.F32.TF32 R124, gdesc[UR12], R124, gsb0 ;  /* 0x07e000000c7c79f0 */ /* 0x000fe2000800287c */
[----:B------:R-:W-:Y:S01]  /*19840*/  UMOV UR4, UR18 ;  /* 0x0000001200047c82 */ /* 0x000fe20008000000 */
[----:B------:R-:W-:Y:S01]  /*19850*/  UMOV UR5, UR19 ;  /* 0x0000001300057c82 */ /* 0x000fe20008000000 */
[----:B------:R-:W-:Y:S02]  /*19860*/  WARPGROUP.DEPBAR.LE gsb0, 0x0 ;  /* 0x00008000000079c5 */ /* 0x000fe40000010000 */
[----:B------:R-:W-:-:S15]  /*19870*/  WARPGROUP.ARRIVE ;  /* 0x00000000000079c5 */ /* 0x000fde0000000000 */
[----:B------:R-:W-:-:S08]  /*19880*/  NOP ;  /* 0x0000000000007918 */ /* 0x000fd00000000000 */
[----:B------:R-:W-:Y:S01]  /*19890*/  HGMMA.64x256x8.F32.TF32 R124, gdesc[UR16], R124, gsb0 ;  /* 0x07e00000107c79f0 */ /* 0x000fe2000800287c */
[----:B------:R-:W-:Y:S02]  /*198a0*/  UIADD3.64 UR16, UR8, 0x800, URZ ;  /* 0x0000080008107897 */ /* 0x000fe4000fffe03f */
[----:B------:R-:W-:Y:S02]  /*198b0*/  UIADD3.64 UR18, UR10, 0x800, URZ ;  /* 0x000008000a127897 */ /* 0x000fe4000fffe03f */
[----:B------:R-:W-:Y:S01]  /*198c0*/  UIADD3.64 UR22, UR10, 0x802, URZ ;  /* 0x000008020a167897 */ /* 0x000fe2000fffe03f */
[----:B------:R-:W-:Y:S02]  /*198d0*/  WARPGROUP.DEPBAR.LE gsb0, 0x0 ;  /* 0x00008000000079c5 */ /* 0x000fe40000010000 */
[----:B------:R-:W-:-:S15]  /*198e0*/  WARPGROUP.ARRIVE ;  /* 0x00000000000079c5 */ /* 0x000fde0000000000 */
[----:B------:R-:W-:-:S05]  /*198f0*/  NOP ;  /* 0x0000000000007918 */ /* 0x000fca0000000000 */
[----:B------:R-:W-:Y:S01]  /*19900*/  HGMMA.64x256x8.F32.TF32 R124, gdesc[UR16], R124, gsb0 ;  /* 0x07e00000107c79f0 */ /* 0x000fe2000800287c */
[----:B------:R-:W-:Y:S01]  /*19910*/  UMOV UR17, UR20 ;  /* 0x0000001400117c82 */ /* 0x000fe20008000000 */
[----:B------:R-:W-:Y:S02]  /*19920*/  UIADD3.64 UR20, UR8, 0x802, URZ ;  /* 0x0000080208147897 */ /* 0x000fe4000fffe03f */
[----:B------:R-:W-:Y:S02]  /*19930*/  UIADD3.64 UR24, UR8, 0x804, URZ ;  /* 0x0000080408187897 */ /* 0x000fe4000fffe03f */
[----:B------:R-:W-:Y:S01]  /*19940*/  UIADD3.64 UR26, UR10, 0x804, URZ ;  /* 0x000008040a1a7897 */ /* 0x000fe2000fffe03f */
[----:B------:R-:W-:Y:S02]  /*19950*/  WARPGROUP.DEPBAR.LE gsb0, 0x0 ;  /* 0x00008000000079c5 */ /* 0x000fe40000010000 */
[----:B------:R-:W-:-:S15]  /*19960*/  WARPGROUP.ARRIVE ;  /* 0x00000000000079c5 */ /* 0x000fde0000000000 */
[----:B------:R-:W-:-:S04]  /*19970*/  NOP ;  /* 0x0000000000007918 */ /* 0x000fc80000000000 */
[----:B------:R-:W-:Y:S01]  /*19980*/  HGMMA.64x256x8.F32.TF32 R124, gdesc[UR20], R124, gsb0 ;  /* 0x07e00000147c79f0 */ /* 0x000fe2000800287c */
[----:B------:R-:W-:Y:S02]  /*19990*/  UIADD3.64 UR28, UR8, 0xffe, URZ ;  /* 0x00000ffe081c7897 */ /* 0x000fe4000fffe03f */
[----:B------:R-:W-:Y:S01]  /*199a0*/  UIADD3.64 UR30, UR10, 0xffe, URZ ;  /* 0x00000ffe0a1e7897 */ /* 0x000fe2000fffe03f */
[----:B------:R-:W-:Y:S02]  /*199b0*/  WARPGROUP.DEPBAR.LE gsb0, 0x0 ;  /* 0x00008000000079c5 */ /* 0x000fe40000010000 */
[----:B------:R-:W-:-:S15]  /*199c0*/  WARPGROUP.ARRIVE ;  /* 0x00000000000079c5 */ /* 0x000fde0000000000 */
[----:B------:R-:W-:-:S07]  /*199d0*/  NOP ;  /* 0x0000000000007918 */ /* 0x000fce0000000000 */
        /* <DEDUP_REMOVED lines=43> */
[----:B------:R-:W-:Y:S04]  /*19c90*/  STL [R1+0xa3c], R7 ;  /* 0x000a3c0701007387 */ /* 0x000fe80000100800 */
[----:B------:R-:W-:Y:S01]  /*19ca0*/  STL [R1+0x848], R5 ;  /* 0x0008480501007387 */ /* 0x000fe20000100800 */
[----:B------:R-:W-:Y:S02]  /*19cb0*/  WARPGROUP.DEPBAR.LE gsb0, 0x0 ;  /* 0x00008000000079c5 */ /* 0x000fe40000010000 */
[----:B------:R-:W-:-:S15]  /*19cc0*/  WARPGROUP.ARRIVE ;  /* 0x00000000000079c5 */ /* 0x000fde0000000000 */
[----:B------:R-:W-:-:S05]  /*19cd0*/  NOP ;  /* 0x0000000000007918 */ /* 0x000fca0000000000 */
[----:B------:R-:W-:Y:S03]  /*19ce0*/  HGMMA.64x256x8.F32.TF32 R124, gdesc[UR56], R124, gsb0 ;  /* 0x07e00000387c79f0 */ /* 0x000fe6000800287c */
[----:B------:R-:W-:Y:S02]  /*19cf0*/  WARPGROUP.DEPBAR.LE gsb0, 0x0 ;  /* 0x00008000000079c5 */ /* 0x000fe40000010000 */
[----:B------:R-:W-:Y:S04]  /*19d00*/  STL.64 [R1], R124 ;  /* 0x0000007c01007387 */ /* 0x000fe80000100a00 */
        /* <DEDUP_REMOVED lines=63> */
[----:B-1----:R-:W2:Y:S04]  /*1a100*/  LDL.LU.64 R250, [R1+0xc58] ;  /* 0x000c580001fa7983 */ /* 0x002ea80000300a00 */
[----:B------:R-:W3:Y:S04]  /*1a110*/  LDL.LU.64 R248, [R1+0xc50] ;  /* 0x000c500001f87983 */ /* 0x000ee80000300a00 */
[----:B------:R-:W4:Y:S04]  /*1a120*/  LDL.LU.64 R246, [R1+0xc48] ;  /* 0x000c480001f67983 */ /* 0x000f280000300a00 */
[----:B------:R-:W2:Y:S04]  /*1a130*/  LDL.LU.64 R244, [R1+0xc40] ;  /* 0x000c400001f47983 */ /* 0x000ea80000300a00 */
        /* <DEDUP_REMOVED lines=46> */
[----:B------:R-:W2:Y:S04]  /*1a420*/  LDL.LU.64 R150, [R1+0xac8] ;  /* 0x000ac80001967983 */ /* 0x000ea80000300a00 */
        /* <DEDUP_REMOVED lines=12> */
[----:B------:R-:W2:Y:S01]  /*1a4f0*/  LDL.LU.64 R124, [R1+0xa60] ;  /* 0x000a6000017c7983 */ /* 0x000ea20000300a00 */
[----:B------:R-:W-:Y:S01]  /*1a500*/  UMOV UR20, UR4 ;  /* 0x0000000400147c82 */ /* 0x000fe20008000000 */
[----:B------:R-:W-:Y:S01]  /*1a510*/  UMOV UR21, UR5 ;  /* 0x0000000500157c82 */ /* 0x000fe20008000000 */
[----:B------:R-:W-:Y:S01]  /*1a520*/  UIADD3.64 UR4, UR8, 0x3fe, URZ ;  /* 0x000003fe08047897 */ /* 0x000fe2000fffe03f */
[----:B------:R-:W3:Y:S01]  /*1a530*/  LDL.LU R5, [R1+0x844] ;  /* 0x0008440001057983 */ /* 0x000ee20000300800 */
[----:B------:R-:W-:-:S02]  /*1a540*/  UIADD3.64 UR12, UR10, 0x2, URZ ;  /* 0x000000020a0c7897 */ /* 0x000fc4000fffe03f */
[----:B------:R-:W-:Y:S01]  /*1a550*/  UIADD3.64 UR24, UR8, 0xc04, URZ ;  /* 0x00000c0408187897 */ /* 0x000fe2000fffe03f */
[----:B------:R-:W4:Y:S01]  /*1a560*/  LDL R7, [R1+0x840] ;  /* 0x0008400001077983 */ /* 0x000f220000100800 */
[----:B--2---:R-:W-:-:S06]  /*1a570*/  WARPGROUP.ARRIVE ;  /* 0x00000000000079c5 */ /* 0x004fcc0000000000 */
[----:B------:R-:W-:Y:S01]  /*1a580*/  HGMMA.64x256x8.F32.TF32 R24, gdesc[UR4], R24, gsb0 ;  /* 0x07e00000041879f0 */ /* 0x000fe20008002818 */
[----:B------:R-:W-:Y:S01]  /*1a590*/  UIADD3.64 UR4, UR8, 0x400, URZ ;  /* 0x0000040008047897 */ /* 0x000fe2000fffe03f */
[----:B------:R-:W-:Y:S01]  /*1a5a0*/  UMOV UR6, UR10 ;  /* 0x0000000a00067c82 */ /* 0x000fe20008000000 */
[----:B------:R-:W-:Y:S01]  /*1a5b0*/  UMOV UR7, UR11 ;  /* 0x0000000b00077c82 */ /* 0x000fe20008000000 */
[----:B------:R-:W-:Y:S02]  /*1a5c0*/  WARPGROUP.DEPBAR.LE gsb0, 0x0 ;  /* 0x00008000000079c5 */ /* 0x000fe40000010000 */
[----:B------:R-:W-:-:S15]  /*1a5d0*/  WARPGROUP.ARRIVE ;  /* 0x00000000000079c5 */ /* 0x000fde0000000000 */
[----:B------:R-:W-:-:S07]  /*1a5e0*/  NOP ;  /* 0x0000000000007918 */ /* 0x000fce0000000000 */
[----:B------:R-:W-:Y:S01]  /*1a5f0*/  HGMMA.64x256x8.F32.TF32 R24, gdesc[UR4], R24, gsb0 ;  /* 0x07e00000041879f0 */ /* 0x000fe20008002818 */
[----:B------:R-:W-:Y:S01]  /*1a600*/  UIADD3.64 UR4, UR8, 0x402, URZ ;  /* 0x0000040208047897 */ /* 0x000fe2000fffe03f */
[----:B------:R-:W-:Y:S01]  /*1a610*/  UMOV UR6, UR12 ;  /* 0x0000000c00067c82 */ /* 0x000fe20008000000 */
[----:B------:R-:W-:Y:S01]  /*1a620*/  UMOV UR7, UR13 ;  /* 0x0000000d00077c82 */ /* 0x000fe20008000000 */
[----:B------:R-:W-:Y:S01]  /*1a630*/  UIADD3.64 UR12, UR8, 0x404, URZ ;  /* 0x00000404080c7897 */ /* 0x000fe2000fffe03f */
[----:B------:R-:W-:Y:S02]  /*1a640*/  WARPGROUP.DEPBAR.LE gsb0, 0x0 ;  /* 0x00008000000079c5 */ /* 0x000fe40000010000 */
[----:B------:R-:W-:-:S15]  /*1a650*/  WARPGROUP.ARRIVE ;  /* 0x00000000000079c5 */ /* 0x000fde0000000000 */
[----:B------:R-:W-:-:S06]  /*1a660*/  NOP ;  /* 0x0000000000007918 */ /* 0x000fcc0000000000 */
        /* <DEDUP_REMOVED lines=8> */
[----:B------:R-:W-:Y:S01]  /*1a6f0*/  UMOV UR11, UR17 ;  /* 0x00000011000b7c82 */ /* 0x000fe20008000000 */
[----:B------:R-:W-:Y:S01]  /*1a700*/  UIADD3.64 UR16, UR8, 0xc00, URZ ;  /* 0x00000c0008107897 */ /* 0x000fe2000fffe03f */
[----:B------:R-:W-:Y:S02]  /*1a710*/  WARPGROUP.DEPBAR.LE gsb0, 0x0 ;  /* 0x00008000000079c5 */ /* 0x000fe40000010000 */
[----:B------:R-:W-:-:S15]  /*1a720*/  WARPGROUP.ARRIVE ;  /* 0x00000000000079c5 */ /* 0x000fde0000000000 */
[----:B------:R-:W-:-:S08]  /*1a730*/  NOP ;  /* 0x0000000000007918 */ /* 0x000fd00000000000 */
[----:B------:R-:W-:Y:S01]  /*1a740*/  HGMMA.64x256x8.F32.TF32 R24, gdesc[UR4], R24, gsb0 ;  /* 0x07e00000041879f0 */ /* 0x000fe20008002818 */
[----:B------:R-:W-:Y:S02]  /*1a750*/  UIADD3.64 UR20, UR8, 0xc02, URZ ;  /* 0x00000c0208147897 */ /* 0x000fe4000fffe03f */
[----:B------:R-:W-:Y:S02]  /*1a760*/  WARPGROUP.DEPBAR.LE gsb0, 0x0 ;  /* 0x00008000000079c5 */ /* 0x000fe40000010000 */
[----:B------:R-:W-:-:S15]  /*1a770*/  WARPGROUP.ARRIVE ;  /* 0x00000000000079c5 */ /* 0x000fde0000000000 */
[----:B------:R-:W-:-:S08]  /*1a780*/  NOP ;  /* 0x0000000000007918 */ /* 0x000fd00000000000 */
[----:B------:R-:W-:Y:S03]  /*1a790*/  HGMMA.64x256x8.F32.TF32 R24, gdesc[UR16], R24, gsb0 ;  /* 0x07e00000101879f0 */ /* 0x000fe60008002818 */
        /* <DEDUP_REMOVED lines=44> */
[----:B---3--:R-:W-:Y:S02]  /*1aa60*/  R2UR UR10, R5 ;  /* 0x00000000050a72ca */ /* 0x008fe400000e0000 */
[----:B------:R-:W1:Y:S01]  /*1aa70*/  LDC R5, c[0x0][0x230] ;  /* 0x00008c00ff057b82 */ /* 0x000e620000000800 */
[----:B----4-:R-:W-:-:S05]  /*1aa80*/  VIADD R6, R7, 0xfffffffe ;  /* 0xfffffffe07067836 */ /* 0x010fca0000000000 */
[----:B------:R-:W-:Y:S01]  /*1aa90*/  ISETP.GE.AND P0, PT, R11, R6, PT ;  /* 0x000000060b00720c */ /* 0x000fe20003f06270 */
[----:B-1----:R-:W-:-:S04]  /*1aaa0*/  VIADD R5, R5, 0xffffff00 ;  /* 0xffffff0005057836 */ /* 0x002fc80000000000 */
[----:B------:R-:W-:-:S05]  /*1aab0*/  IMAD R5, R11, -0x80, R5 ;  /* 0xffffff800b057824 */ /* 0x000fca00078e0205 */
[----:B------:R-:W-:-:S04]  /*1aac0*/  ISETP.GT.AND P1, PT, R5, RZ, PT ;  /* 0x000000ff0500720c */ /* 0x000fc80003f24270 */
[----:B------:R-:W-:Y:S01]  /*1aad0*/  SEL R6, RZ, 0x4, !P1 ;  /* 0x00000004ff067807 */ /* 0x000fe20004800000 */
[----:B------:R-:W-:Y:S01]  /*1aae0*/  UIADD3 UR4, UR10, 0x1, URZ ;  /* 0x000000010a047890 */ /* 0x000fe2000fffe03f */
[----:B------:R-:W-:Y:S02]  /*1aaf0*/  ISETP.GT.AND P1, PT, R5, 0x1, PT ;  /* 0x000000010500780c */ /* 0x000fe40003f24270 */
[----:B------:R-:W-:Y:S01]  /*1ab00*/  SEL R6, R6, RZ, !P0 ;  /* 0x000000ff06067207 */ /* 0x000fe20004000000 */
[----:B------:R-:W-:-:S03]  /*1ab10*/  UISETP.GT.AND UP0, UPT, UR4, 0x2, UPT ;  /* 0x000000020400788c */ /* 0x000fc6000bf04270 */
[----:B------:R-:W-:Y:S02]  /*1ab20*/  ISETP.NE.U32.AND P2, PT, R6, RZ, PT ;  /* 0x000000ff0600720c */ /* 0x000fe40003f45070 */
[----:B------:R-:W-:Y:S01]  /*1ab30*/  SEL R6, RZ, 0x4, !P1 ;  /* 0x00000004ff067807 */ /* 0x000fe20004800000 */
[----:B------:R-:W-:Y:S01]  /*1ab40*/  USEL UR5, UR4, URZ, !UP0 ;  /* 0x0000003f04057287 */ /* 0x000fe2000c000000 */
[----:B------:R-:W-:Y:S02]  /*1ab50*/  IADD3 R14, P3, R14, R2, RZ ;  /* 0x000000020e0e7210 */ /* 0x000fe40007f7e0ff */
[----:B------:R-:W-:Y:S01]  /*1ab60*/  SEL R6, R6, RZ, !P0 ;  /* 0x000000ff06067207 */ /* 0x000fe20004000000 */
[----:B------:R-:W-:-:S03]  /*1ab70*/  ULEA UR4, UR5, UR11, 0x11 ;  /* 0x0000000b05047291 */ /* 0x000fc6000f8e883f */
[----:B------:R-:W-:Y:S01]  /*1ab80*/  ISETP.NE.U32.AND P1, PT, R6, RZ, PT ;  /* 0x000000ff0600720c */ /* 0x000fe20003f25070 */
[----:B------:R-:W-:Y:S01]  /*1ab90*/  IMAD.U32 R6, RZ, RZ, UR5 ;  /* 0x00000005ff067e24 */ /* 0x000fe2000f8e00ff */
[----:B------:R1:W-:Y:S01]  /*1aba0*/  STL [R1+0xa44], R7 ;  /* 0x000a440701007387 */ /* 0x0003e20000100800 */
[----:B------:R-:W-:Y:S01]  /*1abb0*/  IMAD.X R13, R13, 0x1, R0, P3 ;  /* 0x000000010d0d7824 */ /* 0x000fe200018e0600 */
[----:B------:R-:W-:Y:S01]  /*1abc0*/  IADD3 R16, P4, R16, R2, RZ ;  /* 0x0000000210107210 */ /* 0x000fe20007f9e0ff */
[----:B------:R-:W-:Y:S01]  /*1abd0*/  IMAD.MOV.U32 R8, RZ, RZ, R14 ;  /* 0x000000ffff087224 */ /* 0x000fe200078e000e */
[----:B------:R-:W-:Y:S02]  /*1abe0*/  WARPGROUP.DEPBAR.LE gsb0, 0x0 ;  /* 0x00008000000079c5 */ /* 0x000fe40000010000 */
[----:B------:R-:W-:Y:S01]  /*1abf0*/  WARPGROUP.ARRIVE ;  /* 0x00000000000079c5 */ /* 0x000fe20000000000 */
[----:B-1----:R-:W2:Y:S05]  /*1ac00*/  LDL.LU R7, [R1+0x25c] ;  /* 0x00025c0001077983 */ /* 0x002eaa0000300800 */
[----:B------:R-:W-:Y:S01]  /*1ac10*/  HGMMA.64x256x8.F32.TF32 R24, gdesc[UR56], R24, gsb0 ;  /* 0x07e00000381879f0 */ /* 0x000fe20008002818 */
[----:B------:R1:W-:Y:S01]  /*1ac20*/  STL [R1+0x844], R6 ;  /* 0x0008440601007387 */ /* 0x0003e20000100800 */
[----:B------:R-:W-:-:S02]  /*1ac30*/  IMAD.MOV.U32 R9, RZ, RZ, R13 ;  /* 0x000000ffff097224 */ /* 0x000fc400078e000d */
[----:B------:R-:W-:Y:S02]  /*1ac40*/  IMAD.X R15, R15, 0x1, R0, P4 ;  /* 0x000000010f0f7824 */ /* 0x000fe400020e0600 */
[----:B-1----:R-:W-:Y:S01]  /*1ac50*/  VIADD R6, R10, UR4 ;  /* 0x000000040a067c36 */ /* 0x002fe20008000000 */
[-C--:B------:R-:W-:Y:S02]  /*1ac60*/  IADD3 R18, P3, R18, R2.reuse, RZ ;  /* 0x0000000212127210 */ /* 0x080fe40007f7e0ff */
[----:B------:R-:W-:-:S03]  /*1ac70*/  IADD3 R20, P4, R20, R2, RZ ;  /* 0x0000000214147210 */ /* 0x000fc60007f9e0ff */
[--C-:B------:R-:W-:Y:S02]  /*1ac80*/  IMAD.X R17, R17, 0x1, R0.reuse, P3 ;  /* 0x0000000111117824 */ /* 0x100fe400018e0600 */
[----:B------:R-:W-:Y:S01]  /*1ac90*/  IMAD.X R19, R19, 0x1, R0, P4 ;  /* 0x0000000113137824 */ /* 0x000fe200020e0600 */
        /* <DEDUP_REMOVED lines=8> */
[----:B------:R-:W-:Y:S02]  /*1ad20*/  WARPGROUP.DEPBAR.LE gsb0, 0x0 ;  /* 0x00008000000079c5 */ /* 0x000fe40000010000 */
[----:B------:R-:W-:Y:S06]  /*1ad30*/  BAR.SYNC.DEFER_BLOCKING 0x0 ;  /* 0x0000000000007b1d */ /* 0x000fec0000010000 */
[----:B------:R-:W-:Y:S01]  /*1ad40*/  @!PT LDS RZ, [RZ] ;  /* 0x00000000fffff984 */ /* 0x000fe20000000800 */
[----:B------:R-:W-:Y:S01]  /*1ad50*/  @!PT LDS RZ, [RZ] ;  /* 0x00000000fffff984 */ /* 0x000fe20000000800 */
[----:B------:R-:W-:Y:S01]  /*1ad60*/  @!PT LDS RZ, [RZ] ;  /* 0x00000000fffff984 */ /* 0x000fe20000000800 */
[----:B------:R1:W-:Y:S02]  /*1ad70*/  LDGSTS.E [R6], desc[UR60][R8.64], P2 ;  /* 0x0000000008067fae */ /* 0x0003e4000912187c */
[----:B-1----:R-:W-:-:S02]  /*1ad80*/  IMAD.MOV.U32 R8, RZ, RZ, R16 ;  /* 0x000000ffff087224 */ /* 0x002fc400078e0010 */
[----:B------:R-:W-:-:S05]  /*1ad90*/  IMAD.MOV.U32 R9, RZ, RZ, R15 ;  /* 0x000000ffff097224 */ /* 0x000fca00078e000f */
[----:B------:R1:W-:Y:S01]  /*1ada0*/  LDGSTS.E [R6+0x4], desc[UR60][R8.64], P1 ;  /* 0x0000400008067fae */ /* 0x0003e2000892187c */
[----:B------:R-:W-:-:S04]  /*1adb0*/  ISETP.GT.AND P1, PT, R5, 0x2, PT ;  /* 0x000000020500780c */ /* 0x000fc80003f24270 */
[----:B-1----:R-:W-:Y:S02]  /*1adc0*/  SEL R8, RZ, 0x4, !P1 ;  /* 0x00000004ff087807 */ /* 0x002fe40004800000 */
[----:B------:R-:W-:Y:S02]  /*1add0*/  ISETP.GT.AND P1, PT, R5, 0x3, PT ;  /* 0x000000030500780c */ /* 0x000fe40003f24270 */
[----:B------:R-:W-:-:S04]  /*1ade0*/  SEL R8, R8, RZ, !P0 ;  /* 0x000000ff08087207 */ /* 0x000fc80004000000 */
[----:B------:R-:W-:Y:S02]  /*1adf0*/  ISETP.NE.U32.AND P2, PT, R8, RZ, PT ;  /* 0x000000ff0800720c */ /* 0x000fe40003f45070 */
[----:B------:R-:W-:-:S04]  /*1ae00*/  SEL R8, RZ, 0x4, !P1 ;  /* 0x00000004ff087807 */ /* 0x000fc80004800000 */
[----:B------:R-:W-:Y:S01]  /*1ae10*/  SEL R8, R8, RZ, !P0 ;  /* 0x000000ff08087207 */ /* 0x000fe20004000000 */
[----:B------:R-:W-:-:S03]  /*1ae20*/  IMAD.MOV.U32 R9, RZ, RZ, R17 ;  /* 0x000000ffff097224 */ /* 0x000fc600078e0011 */
[----:B------:R-:W-:Y:S01]  /*1ae30*/  ISETP.NE.U32.AND P1, PT, R8, RZ, PT ;  /* 0x000000ff0800720c */ /* 0x000fe20003f25070 */
[----:B------:R-:W-:-:S05]  /*1ae40*/  IMAD.MOV.U32 R8, RZ, RZ, R18 ;  /* 0x000000ffff087224 */ /* 0x000fca00078e0012 */
[----:B------:R1:W-:Y:S02]  /*1ae50*/  LDGSTS.E [R6+0x8], desc[UR60][R8.64], P2 ;  /* 0x0000800008067fae */ /* 0x0003e4000912187c */
[----:B-1----:R-:W-:Y:S02]  /*1ae60*/  IMAD.MOV.U32 R8, RZ, RZ, R20 ;  /* 0x000000ffff087224 */ /* 0x002fe400078e0014 */
        /* <DEDUP_REMOVED lines=21> */
[----:B------:R-:W-:Y:S01]  /*1afc0*/  SEL R8, RZ, 0x4, !P1 ;  /* 0x00000004ff087807 */ /* 0x000fe20004800000 */
[----:B------:R1:W-:Y:S03]  /*1afd0*/  STL [R1+0xa58], R146 ;  /* 0x000a589201007387 */ /* 0x0003e60000100800 */
[----:B------:R-:W-:Y:S02]  /*1afe0*/  SEL R8, R8, RZ, !P0 ;  /* 0x000000ff08087207 */ /* 0x000fe40004000000 */
[----:B------:R-:W-:Y:S02]  /*1aff0*/  MOV R9, R209 ;  /* 0x000000d100097202 */ /* 0x000fe40000000f00 */
[----:B------:R-:W-:Y:S01]  /*1b000*/  ISETP.NE.U32.AND P1, PT, R8, RZ, PT ;  /* 0x000000ff0800720c */ /* 0x000fe20003f25070 */
[----:B-1----:R-:W3:Y:S01]  /*1b010*/  LDL.LU R146, [R1+0x258] ;  /* 0x0002580001927983 */ /* 0x002ee20000300800 */
[----:B------:R-:W-:-:S03]  /*1b020*/  IMAD.MOV.U32 R8, RZ, RZ, R210 ;  /* 0x000000ffff087224 */ /* 0x000fc600078e00d2 */
[----:B------:R1:W-:Y:S04]  /*1b030*/  STL [R1+0xa54], R147 ;  /* 0x000a549301007387 */ /* 0x0003e80000100800 */
[----:B------:R4:W-:Y:S04]  /*1b040*/  LDGSTS.E [R6+0x8008], desc[UR60][R8.64], P2 ;  /* 0x0800800008067fae */ /* 0x0009e8000912187c */
[----:B-1----:R-:W2:Y:S04]  /*1b050*/  LDL.LU R147, [R1+0x254] ;  /* 0x0002540001937983 */ /* 0x002ea80000300800 */
[----:B------:R1:W-:Y:S01]  /*1b060*/  STL [R1+0xa50], R148 ;  /* 0x000a509401007387 */ /* 0x0003e20000100800 */
[----:B----4-:R-:W-:-:S02]  /*1b070*/  IMAD.MOV.U32 R8, RZ, RZ, R212 ;  /* 0x000000ffff087224 */ /* 0x010fc400078e00d4 */
[----:B------:R-:W-:-:S05]  /*1b080*/  IMAD.MOV.U32 R9, RZ, RZ, R211 ;  /* 0x000000ffff097224 */ /* 0x000fca00078e00d3 */
[----:B------:R4:W-:Y:S04]  /*1b090*/  LDGSTS.E [R6+0x800c], desc[UR60][R8.64], P1 ;  /* 0x0800c00008067fae */ /* 0x0009e8000892187c */
[----:B-1----:R-:W3:Y:S04]  /*1b0a0*/  LDL.LU R148, [R1+0x250] ;  /* 0x0002500001947983 */ /* 0x002ee80000300800 */
[----:B------:R1:W-:Y:S04]  /*1b0b0*/  STL [R1+0xa4c], R149 ;  /* 0x000a4c9501007387 */ /* 0x0003e80000100800 */
[----:B-1----:R-:W2:Y:S04]  /*1b0c0*/  LDL.LU R149, [R1+0x24c] ;  /* 0x00024c0001957983 */ /* 0x002ea80000300800 */
[----:B------:R1:W-:Y:S04]  /*1b0d0*/  STL [R1+0xa48], R150 ;  /* 0x000a489601007387 */ /* 0x0003e80000100800 */
[----:B-1----:R-:W3:Y:S04]  /*1b0e0*/  LDL.LU R150, [R1+0x248] ;  /* 0x0002480001967983 */ /* 0x002ee80000300800 */
[----:B------:R1:W-:Y:S04]  /*1b0f0*/  STL [R1+0xa40], R151 ;  /* 0x000a409701007387 */ /* 0x0003e80000100800 */
[----:B-1----:R-:W3:Y:S04]  /*1b100*/  LDL.LU R151, [R1+0x244] ;  /* 0x0002440001977983 */ /* 0x002ee80000300800 */
[----:B------:R-:W3:Y:S01]  /*1b110*/  LDL.LU R9, [R1+0x240] ;  /* 0x0002400001097983 */ /* 0x000ee20000300800 */
[----:B------:R-:W-:-:S04]  /*1b120*/  ISETP.GT.AND P1, PT, R5, 0x40, PT ;  /* 0x000000400500780c */ /* 0x000fc80003f24270 */
[----:B----4-:R-:W-:Y:S02]  /*1b130*/  SEL R8, RZ, 0x4, !P1 ;  /* 0x00000004ff087807 */ /* 0x010fe40004800000 */
[----:B------:R-:W-:Y:S02]  /*1b140*/  ISETP.GT.AND P1, PT, R5, 0x41, PT ;  /* 0x000000410500780c */ /* 0x000fe40003f24270 */
[----:B------:R-:W-:-:S04]  /*1b150*/  SEL R8, R8, RZ, !P0 ;  /* 0x000000ff08087207 */ /* 0x000fc80004000000 */
[----:B------:R-:W-:Y:S02]  /*1b160*/  ISETP.NE.U32.AND P2, PT, R8, RZ, PT ;  /* 0x000000ff0800720c */ /* 0x000fe40003f45070 */
[----:B------:R-:W-:-:S04]  /*1b170*/  SEL R8, RZ, 0x4, !P1 ;  /* 0x00000004ff087807 */ /* 0x000fc80004800000 */
[----:B------:R-:W-:-:S04]  /*1b180*/  SEL R8, R8, RZ, !P0 ;  /* 0x000000ff08087207 */ /* 0x000fc80004000000 */
[----:B------:R-:W-:Y:S02]  /*1b190*/  ISETP.NE.U32.AND P1, PT, R8, RZ, PT ;  /* 0x000000ff0800720c */ /* 0x000fe40003f25070 */
[----:B--2---:R-:W-:-:S05]  /*1b1a0*/  IADD3 R149, P4, R149, R2, RZ ;  /* 0x0000000295957210 */ /* 0x004fca0007f9e0ff */
[----:B---3--:R-:W-:Y:S01]  /*1b1b0*/  IMAD.X R150, R150, 0x1, R0, P4 ;  /* 0x0000000196967824 */ /* 0x008fe200020e0600 */
[----:B------:R-:W-:-:S05]  /*1b1c0*/  IADD3 R151, P3, R151, R2, RZ ;  /* 0x0000000297977210 */ /* 0x000fca0007f7e0ff */
[----:B------:R-:W-:Y:S02]  /*1b1d0*/  IMAD.X R9, R9, 0x1, R0, P3 ;  /* 0x0000000109097824 */ /* 0x000fe400018e0600 */
[----:B------:R-:W-:Y:S01]  /*1b1e0*/  IMAD.MOV.U32 R8, RZ, RZ, R151 ;  /* 0x000000ffff087224 */ /* 0x000fe200078e0097 */
[----:B------:R-:W-:Y:S04]  /*1b1f0*/  STL [R1+0x244], R151 ;  /* 0x0002449701007387 */ /* 0x000fe80000100800 */
[----:B------:R1:W-:Y:S04]  /*1b200*/  STL [R1+0x240], R9 ;  /* 0x0002400901007387 */ /* 0x0003e80000100800 */
[----:B------:R2:W-:Y:S02]  /*1b210*/  LDGSTS.E [R6+0x10000], desc[UR60][R8.64], P2 ;  /* 0x1000000008067fae */ /* 0x0005e4000912187c */
[----:B--2---:R-:W-:-:S02]  /*1b220*/  IMAD.MOV.U32 R8, RZ, RZ, R149 ;  /* 0x000000ffff087224 */ /* 0x004fc400078e0095 */
[----:B-1----:R-:W-:-:S05]  /*1b230*/  IMAD.MOV.U32 R9, RZ, RZ, R150 ;  /* 0x000000ffff097224 */ /* 0x002fca00078e0096 */
[----:B------:R1:W-:Y:S01]  /*1b240*/  LDGSTS.E [R6+0x10004], desc[UR60][R8.64], P1 ;  /* 0x1000400008067fae */ /* 0x0003e2000892187c */
[----:B------:R-:W-:-:S04]  /*1b250*/  ISETP.GT.AND P1, PT, R5, 0x42, PT ;  /* 0x000000420500780c */ /* 0x000fc80003f24270 */
[----:B-1----:R-:W-:Y:S02]  /*1b260*/  SEL R8, RZ, 0x4, !P1 ;  /* 0x00000004ff087807 */ /* 0x002fe40004800000 */
[----:B------:R-:W-:Y:S02]  /*1b270*/  ISETP.GT.AND P1, PT, R5, 0x43, PT ;  /* 0x000000430500780c */ /* 0x000fe40003f24270 */
[----:B------:R-:W-:Y:S02]  /*1b280*/  SEL R8, R8, RZ, !P0 ;  /* 0x000000ff08087207 */ /* 0x000fe40004000000 */
[-C--:B------:R-:W-:Y:S02]  /*1b290*/  IADD3 R147, P3, R147, R2.reuse, RZ ;  /* 0x0000000293937210 */ /* 0x080fe40007f7e0ff */
[----:B------:R-:W-:Y:S02]  /*1b2a0*/  ISETP.NE.U32.AND P2, PT, R8, RZ, PT ;  /* 0x000000ff0800720c */ /* 0x000fe40003f45070 */
[----:B------:R-:W-:Y:S01]  /*1b2b0*/  SEL R8, RZ, 0x4, !P1 ;  /* 0x00000004ff087807 */ /* 0x000fe20004800000 */
[----:B------:R-:W-:Y:S01]  /*1b2c0*/  IMAD.X R148, R148, 0x1, R0, P3 ;  /* 0x0000000194947824 */ /* 0x000fe200018e0600 */
[----:B------:R-:W-:-:S02]  /*1b2d0*/  IADD3 R7, P4, R7, R2, RZ ;  /* 0x0000000207077210 */ /* 0x000fc40007f9e0ff */
[----:B------:R-:W-:Y:S01]  /*1b2e0*/  SEL R8, R8, RZ, !P0 ;  /* 0x000000ff08087207 */ /* 0x000fe20004000000 */
[----:B------:R1:W-:Y:S01]  /*1b2f0*/  STL [R1+0x24c], R149 ;  /* 0x00024c9501007387 */ /* 0x0003e20000100800 */
[----:B------:R-:W-:Y:S02]  /*1b300*/  IMAD.MOV.U32 R9, RZ, RZ, R148 ;  /* 0x000000ffff097224 */ /* 0x000fe400078e0094 */
[----:B------:R-:W-:Y:S01]  /*1b310*/  ISETP.NE.U32.AND P1, PT, R8, RZ, PT ;  /* 0x000000ff0800720c */ /* 0x000fe20003f25070 */
[----:B------:R2:W-:Y:S01]  /*1b320*/  STL [R1+0x248], R150 ;  /* 0x0002489601007387 */ /* 0x0005e20000100800 */
[----:B------:R-:W-:Y:S02]  /*1b330*/  IMAD.X R146, R146, 0x1, R0, P4 ;  /* 0x0000000192927824 */ /* 0x000fe400020e0600 */
[----:B------:R-:W-:Y:S01]  /*1b340*/  IMAD.MOV.U32 R8, RZ, RZ, R147 ;  /* 0x000000ffff087224 */ /* 0x000fe200078e0093 */
[----:B------:R-:W-:Y:S04]  /*1b350*/  STL [R1+0x254], R147 ;  /* 0x0002549301007387 */ /* 0x000fe80000100800 */
[----:B------:R3:W-:Y:S04]  /*1b360*/  STL [R1+0x250], R148 ;  /* 0x0002509401007387 */ /* 0x0007e80000100800 */
[----:B------:R-:W-:Y:S04]  /*1b370*/  STL [R1+0x25c], R7 ;  /* 0x00025c0701007387 */ /* 0x000fe80000100800 */
[----:B------:R-:W4:Y:S04]  /*1b380*/  LDL.LU R151, [R1+0x344] ;  /* 0x0003440001977983 */ /* 0x000f280000300800 */
[----:B------:R3:W-:Y:S04]  /*1b390*/  STL [R1+0x258], R146 ;  /* 0x0002589201007387 */ /* 0x0007e80000100800 */
[----:B------:R3:W-:Y:S04]  /*1b3a0*/  LDGSTS.E [R6+0x10008], desc[UR60][R8.64], P2 ;  /* 0x1000800008067fae */ /* 0x0007e8000912187c */
[----:B-1----:R-:W4:Y:S04]  /*1b3b0*/  LDL.LU R149, [R1+0x34c] ;  /* 0x00034c0001957983 */ /* 0x002f280000300800 */
[----:B--2---:R-:W2:Y:S01]  /*1b3c0*/  LDL.LU R150, [R1+0x348] ;  /* 0x0003480001967983 */ /* 0x004ea20000300800 */
[----:B---3--:R-:W-:-:S03]  /*1b3d0*/  IMAD.MOV.U32 R8, RZ, RZ, R7 ;  /* 0x000000ffff087224 */ /* 0x008fc600078e0007 */
[----:B------:R-:W3:Y:S01]  /*1b3e0*/  LDL.LU R148, [R1+0x350] ;  /* 0x0003500001947983 */ /* 0x000ee20000300800 */
[----:B------:R-:W-:-:S03]  /*1b3f0*/  IMAD.MOV.U32 R9, RZ, RZ, R146 ;  /* 0x000000ffff097224 */ /* 0x000fc600078e0092 */
[----:B------:R-:W3:Y:S04]  /*1b400*/  LDL.LU R147, [R1+0x354] ;  /* 0x0003540001937983 */ /* 0x000ee80000300800 */
[----:B------:R-:W3:Y:S04]  /*1b410*/  LDL.LU R146, [R1+0x358] ;  /* 0x0003580001927983 */ /* 0x000ee80000300800 */
[----:B------:R-:W3:Y:S04]  /*1b420*/  LDL.LU R7, [R1+0x35c] ;  /* 0x00035c0001077983 */ /* 0x000ee80000300800 */
[----:B------:R1:W-:Y:S04]  /*1b430*/  LDGSTS.E [R6+0x1000c], desc[UR60][R8.64], P1 ;  /* 0x1000c00008067fae */ /* 0x0003e8000892187c */
[----:B------:R-:W3:Y:S01]  /*1b440*/  LDL.LU R9, [R1+0x340] ;  /* 0x0003400001097983 */ /* 0x000ee20000300800 */
[----:B------:R-:W-:-:S04]  /*1b450*/  ISETP.GT.AND P1, PT, R5, 0x60, PT ;  /* 0x000000600500780c */ /* 0x000fc80003f24270 */
[----:B-1----:R-:W-:Y:S02]  /*1b460*/  SEL R8, RZ, 0x4, !P1 ;  /* 0x00000004ff087807 */ /* 0x002fe40004800000 */
[----:B------:R-:W-:Y:S02]  /*1b470*/  ISETP.GT.AND P1, PT, R5, 0x61, PT ;  /* 0x000000610500780c */ /* 0x000fe40003f24270 */
[----:B------:R-:W-:-:S04]  /*1b480*/  SEL R8, R8, RZ, !P0 ;  /* 0x000000ff08087207 */ /* 0x000fc80004000000 */
[----:B------:R-:W-:Y:S02]  /*1b490*/  ISETP.NE.U32.AND P2, PT, R8, RZ, PT ;  /* 0x000000ff0800720c */ /* 0x000fe40003f45070 */
[----:B------:R-:W-:-:S04]  /*1b4a0*/  SEL R8, RZ, 0x4, !P1 ;  /* 0x00000004ff087807 */ /* 0x000fc80004800000 */
[----:B------:R-:W-:-:S04]  /*1b4b0*/  SEL R8, R8, RZ, !P0 ;  /* 0x000000ff08087207 */ /* 0x000fc80004000000 */
[----:B------:R-:W-:Y:S02]  /*1b4c0*/  ISETP.NE.U32.AND P1, PT, R8, RZ, PT ;  /* 0x000000ff0800720c */ /* 0x000fe40003f25070 */
[----:B----4-:R-:W-:-:S05]  /*1b4d0*/  IADD3 R151, P3, R151, R2, RZ ;  /* 0x0000000297977210 */ /* 0x010fca0007f7e0ff */
[----:B------:R-:W-:Y:S01]  /*1b4e0*/  IMAD.MOV.U32 R8, RZ, RZ, R151 ;  /* 0x000000ffff087224 */ /* 0x000fe200078e0097 */
[----:B------:R-:W-:Y:S01]  /*1b4f0*/  IADD3 R149, P4, R149, R2, RZ ;  /* 0x0000000295957210 */ /* 0x000fe20007f9e0ff */
[----:B------:R-:W-:Y:S04]  /*1b500*/  STL [R1+0x344], R151 ;  /* 0x0003449701007387 */ /* 0x000fe80000100800 */
[--C-:B--2---:R-:W-:Y:S02]  /*1b510*/  IMAD.X R150, R150, 0x1, R0.reuse, P4 ;  /* 0x0000000196967824 */ /* 0x104fe400020e0600 */
[----:B---3--:R-:W-:-:S05]  /*1b520*/  IMAD.X R9, R9, 0x1, R0, P3 ;  /* 0x0000000109097824 */ /* 0x008fca00018e0600 */
[----:B------:R1:W-:Y:S04]  /*1b530*/  STL [R1+0x340], R9 ;  /* 0x0003400901007387 */ /* 0x0003e80000100800 */
[----:B------:R2:W-:Y:S02]  /*1b540*/  LDGSTS.E [R6+0x18000], desc[UR60][R8.64], P2 ;  /* 0x1800000008067fae */ /* 0x0005e4000912187c */
[----:B--2---:R-:W-:Y:S02]  /*1b550*/  IMAD.MOV.U32 R8, RZ, RZ, R149 ;  /* 0x000000ffff087224 */ /* 0x004fe400078e0095 */
[----:B-1----:R-:W-:-:S05]  /*1b560*/  IMAD.MOV.U32 R9, RZ, RZ, R150 ;  /* 0x000000ffff097224 */ /* 0x002fca00078e0096 */
[----:B------:R1:W-:Y:S01]  /*1b570*/  LDGSTS.E [R6+0x18004], desc[UR60][R8.64], P1 ;  /* 0x1800400008067fae */ /* 0x0003e2000892187c */
[----:B------:R-:W-:-:S04]  /*1b580*/  ISETP.GT.AND P1, PT, R5, 0x62, PT ;  /* 0x000000620500780c */ /* 0x000fc80003f24270 */
[----:B-1----:R-:W-:Y:S02]  /*1b590*/  SEL R8, RZ, 0x4, !P1 ;  /* 0x00000004ff087807 */ /* 0x002fe40004800000 */
[----:B------:R-:W-:Y:S02]  /*1b5a0*/  ISETP.GT.AND P1, PT, R5, 0x63, PT ;  /* 0x000000630500780c */ /* 0x000fe40003f24270 */
[----:B------:R-:W-:Y:S02]  /*1b5b0*/  SEL R8, R8, RZ, !P0 ;  /* 0x000000ff08087207 */ /* 0x000fe40004000000 */
[----:B------:R-:W-:Y:S02]  /*1b5c0*/  IADD3 R147, P3, R147, R2, RZ ;  /* 0x0000000293937210 */ /* 0x000fe40007f7e0ff */
[----:B------:R-:W-:Y:S02]  /*1b5d0*/  ISETP.NE.U32.AND P2, PT, R8, RZ, PT ;  /* 0x000000ff0800720c */ /* 0x000fe40003f45070 */
[----:B------:R-:W-:Y:S01]  /*1b5e0*/  SEL R8, RZ, 0x4, !P1 ;  /* 0x00000004ff087807 */ /* 0x000fe20004800000 */
[----:B------:R-:W-:-:S03]  /*1b5f0*/  IMAD.X R148, R148, 0x1, R0, P3 ;  /* 0x0000000194947824 */ /* 0x000fc600018e0600 */
[----:B------:R-:W-:Y:S02]  /*1b600*/  SEL R8, R8, RZ, !P0 ;  /* 0x000000ff08087207 */ /* 0x000fe40004000000 */
[----:B------:R-:W-:Y:S02]  /*1b610*/  IADD3 R7, P4, R7, R2, RZ ;  /* 0x0000000207077210 */ /* 0x000fe40007f9e0ff */
[----:B------:R-:W-:Y:S01]  /*1b620*/  ISETP.NE.U32.AND P1, PT, R8, RZ, PT ;  /* 0x000000ff0800720c */ /* 0x000fe20003f25070 */
[----:B------:R-:W-:Y:S02]  /*1b630*/  IMAD.MOV.U32 R8, RZ, RZ, R147 ;  /* 0x000000ffff087224 */ /* 0x000fe400078e0093 */
[----:B------:R-:W-:Y:S02]  /*1b640*/  IMAD.MOV.U32 R9, RZ, RZ, R148 ;  /* 0x000000ffff097224 */ /* 0x000fe400078e0094 */
[----:B------:R-:W-:-:S03]  /*1b650*/  IMAD.X R146, R146, 0x1, R0, P4 ;  /* 0x0000000192927824 */ /* 0x000fc600020e0600 */
[----:B------:R1:W-:Y:S01]  /*1b660*/  LDGSTS.E [R6+0x18008], desc[UR60][R8.64], P2 ;  /* 0x1800800008067fae */ /* 0x0003e2000912187c */
[----:B------:R-:W-:Y:S01]  /*1b670*/  ISETP.GT.AND P2, PT, R5, 0x5, PT ;  /* 0x000000050500780c */ /* 0x000fe20003f44270 */
[----:B-1----:R-:W-:Y:S02]  /*1b680*/  IMAD.MOV.U32 R8, RZ, RZ, R7 ;  /* 0x000000ffff087224 */ /* 0x002fe400078e0007 */
[----:B------:R-:W-:-:S05]  /*1b690*/  IMAD.MOV.U32 R9, RZ, RZ, R146 ;  /* 0x000000ffff097224 */ /* 0x000fca00078e0092 */
[----:B------:R1:W-:Y:S01]  /*1b6a0*/  LDGSTS.E [R6+0x1800c], desc[UR60][R8.64], P1 ;  /* 0x1800c00008067fae */ /* 0x0003e2000892187c */
[----:B------:R-:W-:Y:S02]  /*1b6b0*/  ISETP.GT.AND P1, PT, R5, 0x4, PT ;  /* 0x000000040500780c */ /* 0x000fe40003f24270 */
[----:B------:R-:W-:Y:S02]  /*1b6c0*/  IADD3 R22, P3, R22, R2, RZ ;  /* 0x0000000216167210 */ /* 0x000fe40007f7e0ff */
[----:B-1----:R-:W-:Y:S02]  /*1b6d0*/  SEL R8, RZ, 0x4, !P1 ;  /* 0x00000004ff087807 */ /* 0x002fe40004800000 */
[----:B------:R-:W-:Y:S02]  /*1b6e0*/  SEL R6, RZ, 0x4, !P2 ;  /* 0x00000004ff067807 */ /* 0x000fe40005000000 */
[----:B------:R-:W-:Y:S02]  /*1b6f0*/  SEL R8, R8, RZ, !P0 ;  /* 0x000000ff08087207 */ /* 0x000fe40004000000 */
[----:B------:R-:W-:-:S02]  /*1b700*/  SEL R6, R6, RZ, !P0 ;  /* 0x000000ff06067207 */ /* 0x000fc40004000000 */
[----:B------:R-:W-:Y:S02]  /*1b710*/  ISETP.NE.U32.AND P1, PT, R8, RZ, PT ;  /* 0x000000ff0800720c */ /* 0x000fe40003f25070 */
[----:B------:R-:W-:Y:S01]  /*1b720*/  ISETP.NE.U32.AND P2, PT, R6, RZ, PT ;  /* 0x000000ff0600720c */ /* 0x000fe20003f45070 */
[----:B------:R-:W-:Y:S01]  /*1b730*/  IMAD.X R21, R21, 0x1, R0, P3 ;  /* 0x0000000115157824 */ /* 0x000fe200018e0600 */
[----:B------:R-:W-:Y:S02]  /*1b740*/  LOP3.LUT R6, R10, 0x10, RZ, 0x3c, !PT ;  /* 0x000000100a067812 */ /* 0x000fe400078e3cff */
[----:B------:R-:W-:Y:S01]  /*1b750*/  IADD3 R152, P4, R152, R2, RZ ;  /* 0x0000000298987210 */ /* 0x000fe20007f9e0ff */
[----:B------:R-:W-:Y:S02]  /*1b760*/  IMAD.MOV.U32 R8, RZ, RZ, R22 ;  /* 0x000000ffff087224 */ /* 0x000fe400078e0016 */
[----:B------:R-:W-:Y:S01]  /*1b770*/  VIADD R6, R6, UR4 ;  /* 0x0000000406067c36 */ /* 0x000fe20008000000 */
[----:B------:R-:W-:Y:S01]  /*1b780*/  IADD3.X R23, R23, R0, RZ, P4, !PT ;  /* 0x0000000017177210 */ /* 0x000fe200027fe4ff */
[----:B------:R-:W-:-:S05]  /*1b790*/  IMAD.MOV.U32 R9, RZ, RZ, R21 ;  /* 0x000000ffff097224 */ /* 0x000fca00078e0015 */
[----:B------:R1:W-:Y:S01]  /*1b7a0*/  LDGSTS.E [R6], desc[UR60][R8.64], P1 ;  /* 0x0000000008067fae */ /* 0x0003e2000892187c */
[----:B------:R-:W-:Y:S01]  /*1b7b0*/  ISETP.GT.AND P1, PT, R5, 0x6, PT ;  /* 0x000000060500780c */ /* 0x000fe20003f24270 */
[----:B-1----:R-:W-:Y:S02]  /*1b7c0*/  IMAD.MOV.U32 R8, RZ, RZ, R152 ;  /* 0x000000ffff087224 */ /* 0x002fe400078e0098 */
[----:B------:R-:W-:-:S05]  /*1b7d0*/  IMAD.MOV.U32 R9, RZ, RZ, R23 ;  /* 0x000000ffff097224 */ /* 0x000fca00078e0017 */
[----:B------:R1:W-:Y:S01]  /*1b7e0*/  LDGSTS.E [R6+0x4], desc[UR60][R8.64], P2 ;  /* 0x0000400008067fae */ /* 0x0003e2000912187c */
[----:B------:R-:W-:Y:S02]  /*1b7f0*/  IADD3 R154, P3, R154, R2, RZ ;  /* 0x000000029a9a7210 */ /* 0x000fe40007f7e0ff */
[----:B-1----:R-:W-:Y:S02]  /*1b800*/  SEL R8, RZ, 0x4, !P1 ;  /* 0x00000004ff087807 */ /* 0x002fe40004800000 */
[----:B------:R-:W-:Y:S02]  /*1b810*/  ISETP.GT.AND P1, PT, R5, 0x7, PT ;  /* 0x000000070500780c */ /* 0x000fe40003f24270 */
[----:B------:R-:W-:-:S04]  /*1b820*/  SEL R8, R8, RZ, !P0 ;  /* 0x000000ff08087207 */ /* 0x000fc80004000000 */
        /* <DEDUP_REMOVED lines=9> */
[----:B------:R1:W-:Y:S02]  /*1b8c0*/  LDGSTS.E [R6+0x8], desc[UR60][R8.64], P2 ;  /* 0x0000800008067fae */ /* 0x0003e4000912187c */
[----:B-1----:R-:W-:Y:S02]  /*1b8d0*/  IMAD.MOV.U32 R8, RZ, RZ, R156 ;  /* 0x000000ffff087224 */ /* 0x002fe400078e009c */
[----:B------:R-:W-:-:S05]  /*1b8e0*/  IMAD.MOV.U32 R9, RZ, RZ, R155 ;  /* 0x000000ffff097224 */ /* 0x000fca00078e009b */
        /* <DEDUP_REMOVED lines=28> */
[----:B------:R-:W-:Y:S01]  /*1bab0*/  IADD3 R220, P4, R220, R2, RZ ;  /* 0x00000002dcdc7210 */ /* 0x000fe20007f9e0ff */
[----:B------:R-:W-:Y:S01]  /*1bac0*/  STL [R1+0x34c], R149 ;  /* 0x00034c9501007387 */ /* 0x000fe20000100800 */
[----:B------:R-:W-:Y:S01]  /*1bad0*/  ISETP.NE.U32.AND P1, PT, R8, RZ, PT ;  /* 0x000000ff0800720c */ /* 0x000fe20003f25070 */
[----:B------:R-:W-:Y:S02]  /*1bae0*/  IMAD.MOV.U32 R8, RZ, RZ, R218 ;  /* 0x000000ffff087224 */ /* 0x000fe400078e00da */
[----:B------:R1:W-:Y:S01]  /*1baf0*/  STL [R1+0x348], R150 ;  /* 0x0003489601007387 */ /* 0x0003e20000100800 */
[----:B------:R-:W-:Y:S02]  /*1bb00*/  IMAD.MOV.U32 R9, RZ, RZ, R217 ;  /* 0x000000ffff097224 */ /* 0x000fe400078e00d9 */
[----:B------:R-:W-:Y:S01]  /*1bb10*/  IMAD.X R219, R219, 0x1, R0, P4 ;  /* 0x00000001dbdb7824 */ /* 0x000fe200020e0600 */
[----:B------:R-:W-:Y:S04]  /*1bb20*/  STL [R1+0x354], R147 ;  /* 0x0003549301007387 */ /* 0x000fe80000100800 */
[----:B------:R2:W-:Y:S04]  /*1bb30*/  STL [R1+0x350], R148 ;  /* 0x0003509401007387 */ /* 0x0005e80000100800 */
[----:B------:R-:W-:Y:S04]  /*1bb40*/  STL [R1+0x35c], R7 ;  /* 0x00035c0701007387 */ /* 0x000fe80000100800 */
[----:B------:R3:W-:Y:S04]  /*1bb50*/  STL [R1+0x358], R146 ;  /* 0x0003589201007387 */ /* 0x0007e80000100800 */
[----:B------:R-:W4:Y:S04]  /*1bb60*/  LDL.LU R151, [R1+0x264] ;  /* 0x0002640001977983 */ /* 0x000f280000300800 */
[----:B------:R2:W-:Y:S04]  /*1bb70*/  LDGSTS.E [R6+0x8008], desc[UR60][R8.64], P2 ;  /* 0x0800800008067fae */ /* 0x0005e8000912187c */
[----:B-1----:R-:W4:Y:S04]  /*1bb80*/  LDL.LU R150, [R1+0x268] ;  /* 0x0002680001967983 */ /* 0x002f280000300800 */
[----:B------:R-:W4:Y:S01]  /*1bb90*/  LDL.LU R149, [R1+0x26c] ;  /* 0x00026c0001957983 */ /* 0x000f220000300800 */
[----:B--2---:R-:W-:-:S03]  /*1bba0*/  IMAD.MOV.U32 R8, RZ, RZ, R220 ;  /* 0x000000ffff087224 */ /* 0x004fc600078e00dc */
[----:B------:R-:W2:Y:S01]  /*1bbb0*/  LDL.LU R148, [R1+0x270] ;  /* 0x0002700001947983 */ /* 0x000ea20000300800 */
[----:B------:R-:W-:-:S03]  /*1bbc0*/  IMAD.MOV.U32 R9, RZ, RZ, R219 ;  /* 0x000000ffff097224 */ /* 0x000fc600078e00db */
[----:B------:R-:W2:Y:S04]  /*1bbd0*/  LDL.LU R147, [R1+0x274] ;  /* 0x0002740001937983 */ /* 0x000ea80000300800 */
[----:B---3--:R-:W3:Y:S04]  /*1bbe0*/  LDL.LU R146, [R1+0x278] ;  /* 0x0002780001927983 */ /* 0x008ee80000300800 */
[----:B------:R-:W3:Y:S04]  /*1bbf0*/  LDL.LU R7, [R1+0x27c] ;  /* 0x00027c0001077983 */ /* 0x000ee80000300800 */
[----:B------:R1:W-:Y:S04]  /*1bc00*/  LDGSTS.E [R6+0x800c], desc[UR60][R8.64], P1 ;  /* 0x0800c00008067fae */ /* 0x0003e8000892187c */
[----:B------:R-:W2:Y:S01]  /*1bc10*/  LDL.LU R9, [R1+0x260] ;  /* 0x0002600001097983 */ /* 0x000ea20000300800 */
        /* <DEDUP_REMOVED lines=12> */
[--C-:B------:R-:W-:Y:S02]  /*1bce0*/  IMAD.X R150, R150, 0x1, R0.reuse, P4 ;  /* 0x0000000196967824 */ /* 0x100fe400020e0600 */
[----:B--2---:R-:W-:-:S05]  /*1bcf0*/  IMAD.X R9, R9, 0x1, R0, P3 ;  /* 0x0000000109097824 */ /* 0x004fca00018e0600 */
[----:B------:R1:W-:Y:S04]  /*1bd00*/  STL [R1+0x260], R9 ;  /* 0x0002600901007387 */ /* 0x0003e80000100800 */
[----:B------:R2:W-:Y:S02]  /*1bd10*/  LDGSTS.E [R6+0x10000], desc[UR60][R8.64], P2 ;  /* 0x1000000008067fae */ /* 0x0005e4000912187c */
[----:B--2---:R-:W-:Y:S01]  /*1bd20*/  IMAD.MOV.U32 R8, RZ, RZ, R149 ;  /* 0x000000ffff087224 */ /* 0x004fe200078e0095 */
[----:B-1----:R-:W-:-:S05]  /*1bd30*/  MOV R9, R150 ;  /* 0x0000009600097202 */ /* 0x002fca0000000f00 */
        /* <DEDUP_REMOVED lines=9> */
[----:B---3--:R-:W-:-:S02]  /*1bdd0*/  IADD3 R7, P4, R7, R2, RZ ;  /* 0x0000000207077210 */ /* 0x008fc40007f9e0ff */
        /* <DEDUP_REMOVED lines=73> */
[----:B------:R-:W-:Y:S02]  /*1c270*/  VIADD R6, R6, UR4 ;  /* 0x0000000406067c36 */ /* 0x000fe40008000000 */
[----:B------:R-:W-:-:S02]  /*1c280*/  IMAD.MOV.U32 R9, RZ, RZ, R157 ;  /* 0x000000ffff097224 */ /* 0x000fc400078e009d */
[----:B------:R-:W-:-:S03]  /*1c290*/  IMAD.X R159, R159, 0x1, R0, P4 ;  /* 0x000000019f9f7824 */ /* 0x000fc600020e0600 */
        /* <DEDUP_REMOVED lines=15> */
[----:B------:R-:W-:Y:S01]  /*1c390*/  IMAD.MOV.U32 R9, RZ, RZ, R161 ;  /* 0x000000ffff097224 */ /* 0x000fe200078e00a1 */
[----:B------:R-:W-:Y:S01]  /*1c3a0*/  MOV R8, R162 ;  /* 0x000000a200087202 */ /* 0x000fe20000000f00 */
[----:B------:R-:W-:-:S04]  /*1c3b0*/  IMAD.X R163, R163, 0x1, R0, P4 ;  /* 0x00000001a3a37824 */ /* 0x000fc800020e0600 */
        /* <DEDUP_REMOVED lines=117> */
[----:B--2---:R-:W-:Y:S01]  /*1cb10*/  IMAD.X R150, R150, 0x1, R0, P4 ;  /* 0x0000000196967824 */ /* 0x004fe200020e0600 */
[----:B---3--:R-:W-:-:S05]  /*1cb20*/  IADD3.X R9, R9, R0, RZ, P3, !PT ;  /* 0x0000000009097210 */ /* 0x008fca0001ffe4ff */
        /* <DEDUP_REMOVED lines=61> */
[C---:B------:R-:W-:Y:S02]  /*1cf00*/  ISETP.GT.AND P1, PT, R5.reuse, 0x2c, PT ;  /* 0x0000002c0500780c */ /* 0x040fe40003f24270 */
        /* <DEDUP_REMOVED lines=217> */
[----:B--2---:R-:W-:Y:S01]  /*1dca0*/  MOV R8, R244 ;  /* 0x000000f400087202 */ /* 0x004fe20000000f00 */
[----:B------:R-:W-:-:S02]  /*1dcb0*/  IMAD.MOV.U32 R9, RZ, RZ, R243 ;  /* 0x000000ffff097224 */ /* 0x000fc400078e00f3 */
[----:B------:R-:W2:Y:S04]  /*1dcc0*/  LDL.LU R148, [R1+0x2d0] ;  /* 0x0002d00001947983 */ /* 0x000ea80000300800 */
        /* <DEDUP_REMOVED lines=102> */
[--C-:B------:R-:W-:Y:S01]  /*1e330*/  IMAD.X R181, R181, 0x1, R0.reuse, P3 ;  /* 0x00000001b5b57824 */ /* 0x100fe200018e0600 */
[----:B------:R-:W-:Y:S02]  /*1e340*/  LOP3.LUT R6, R10, 0x50, RZ, 0x3c, !PT ;  /* 0x000000500a067812 */ /* 0x000fe400078e3cff */
[----:B------:R-:W-:Y:S01]  /*1e350*/  IADD3 R184, P4, R184, R2, RZ ;  /* 0x00000002b8b87210 */ /* 0x000fe20007f9e0ff */
[----:B------:R-:W-:Y:S01]  /*1e360*/  IMAD.MOV.U32 R9, RZ, RZ, R181 ;  /* 0x000000ffff097224 */ /* 0x000fe200078e00b5 */
[----:B------:R-:W-:Y:S01]  /*1e370*/  MOV R8, R182 ;  /* 0x000000b600087202 */ /* 0x000fe20000000f00 */
[----:B------:R-:W-:Y:S02]  /*1e380*/  VIADD R6, R6, UR4 ;  /* 0x0000000406067c36 */ /* 0x000fe40008000000 */
        /* <DEDUP_REMOVED lines=98> */
[----:B------:R-:W-:-:S02]  /*1e9b0*/  SEL R8, RZ, 0x4, !P1 ;  /* 0x00000004ff087807 */ /* 0x000fc40004800000 */
[----:B---3--:R-:W-:Y:S02]  /*1e9c0*/  IADD3 R7, P4, R7, R2, RZ ;  /* 0x0000000207077210 */ /* 0x008fe40007f9e0ff */
[----:B------:R-:W-:Y:S02]  /*1e9d0*/  SEL R8, R8, RZ, !P0 ;  /* 0x000000ff08087207 */ /* 0x000fe40004000000 */
[----:B------:R-:W-:Y:S01]  /*1e9e0*/  IADD3.X R148, R148, R0, RZ, P3, !PT ;  /* 0x0000000094947210 */ /* 0x000fe20001ffe4ff */
[----:B------:R1:W-:Y:S01]  /*1e9f0*/  STL [R1+0x2ec], R149 ;  /* 0x0002ec9501007387 */ /* 0x0003e20000100800 */
[----:B------:R-:W-:Y:S01]  /*1ea00*/  ISETP.NE.U32.AND P1, PT, R8, RZ, PT ;  /* 0x000000ff0800720c */ /* 0x000fe20003f25070 */
[----:B------:R-:W-:Y:S02]  /*1ea10*/  IMAD.X R146, R146, 0x1, R0, P4 ;  /* 0x0000000192927824 */ /* 0x000fe400020e0600 */
[----:B------:R2:W-:Y:S01]  /*1ea20*/  STL [R1+0x2e8], R150 ;  /* 0x0002e89601007387 */ /* 0x0005e20000100800 */
[----:B------:R-:W-:-:S02]  /*1ea30*/  IMAD.MOV.U32 R8, RZ, RZ, R147 ;  /* 0x000000ffff087224 */ /* 0x000fc400078e0093 */
        /* <DEDUP_REMOVED lines=83> */
[----:B------:R-:W-:Y:S01]  /*1ef70*/  IADD3 R196, P4, R196, R2, RZ ;  /* 0x00000002c4c47210 */ /* 0x000fe20007f9e0ff */
[----:B------:R-:W-:Y:S01]  /*1ef80*/  STL [R1+0x3ec], R149 ;  /* 0x0003ec9501007387 */ /* 0x000fe20000100800 */
[----:B------:R-:W-:Y:S01]  /*1ef90*/  ISETP.NE.U32.AND P1, PT, R8, RZ, PT ;  /* 0x000000ff0800720c */ /* 0x000fe20003f25070 */
[----:B------:R-:W-:Y:S01]  /*1efa0*/  IMAD.MOV.U32 R8, RZ, RZ, R194 ;  /* 0x000000ffff087224 */ /* 0x000fe200078e00c2 */
[----:B------:R-:W-:Y:S01]  /*1efb0*/  MOV R9, R193 ;  /* 0x000000c100097202 */ /* 0x000fe20000000f00 */
[----:B------:R1:W-:Y:S01]  /*1efc0*/  STL [R1+0x3e8], R150 ;  /* 0x0003e89601007387 */ /* 0x0003e20000100800 */
[----:B------:R-:W-:-:S03]  /*1efd0*/  IMAD.X R195, R195, 0x1, R0, P4 ;  /* 0x00000001c3c37824 */ /* 0x000fc600020e0600 */
        /* <DEDUP_REMOVED lines=103> */
[----:B------:R-:W-:Y:S04]  /*1f650*/  STL [R1+0x310], R148 ;  /* 0x0003109401007387 */ /* 0x000fe80000100800 */
[----:B------:R-:W-:Y:S04]  /*1f660*/  STL [R1+0x31c], R7 ;  /* 0x00031c0701007387 */ /* 0x000fe80000100800 */
[----:B------:R-:W3:Y:S04]  /*1f670*/  LDL.LU R151, [R1+0x404] ;  /* 0x0004040001977983 */ /* 0x000ee80000300800 */
[----:B------:R4:W-:Y:S04]  /*1f680*/  STL [R1+0x318], R146 ;  /* 0x0003189201007387 */ /* 0x0009e80000100800 */
[----:B------:R4:W-:Y:S04]  /*1f690*/  LDGSTS.E [R6+0x10008], desc[UR60][R8.64], P2 ;  /* 0x1000800008067fae */ /* 0x0009e8000912187c */
[----:B-1----:R-:W3:Y:S04]  /*1f6a0*/  LDL.LU R149, [R1+0x40c] ;  /* 0x00040c0001957983 */ /* 0x002ee80000300800 */
[----:B--2---:R-:W2:Y:S01]  /*1f6b0*/  LDL.LU R150, [R1+0x408] ;  /* 0x0004080001967983 */ /* 0x004ea20000300800 */
[----:B----4-:R-:W-:-:S02]  /*1f6c0*/  IMAD.MOV.U32 R8, RZ, RZ, R7 ;  /* 0x000000ffff087224 */ /* 0x010fc400078e0007 */
[----:B------:R-:W-:Y:S02]  /*1f6d0*/  IMAD.MOV.U32 R9, RZ, RZ, R146 ;  /* 0x000000ffff097224 */ /* 0x000fe400078e0092 */
[----:B------:R-:W4:Y:S04]  /*1f6e0*/  LDL.LU R146, [R1+0x410] ;  /* 0x0004100001927983 */ /* 0x000f280000300800 */
[----:B------:R-:W4:Y:S04]  /*1f6f0*/  LDL.LU R7, [R1+0x414] ;  /* 0x0004140001077983 */ /* 0x000f280000300800 */
[----:B------:R-:W4:Y:S04]  /*1f700*/  LDL.LU R148, [R1+0x418] ;  /* 0x0004180001947983 */ /* 0x000f280000300800 */
[----:B------:R-:W4:Y:S04]  /*1f710*/  LDL.LU R147, [R1+0x41c] ;  /* 0x00041c0001937983 */ /* 0x000f280000300800 */
[----:B------:R1:W-:Y:S04]  /*1f720*/  LDGSTS.E [R6+0x1000c], desc[UR60][R8.64], P1 ;  /* 0x1000c00008067fae */ /* 0x0003e8000892187c */
[----:B------:R-:W4:Y:S01]  /*1f730*/  LDL.LU R9, [R1+0x400] ;  /* 0x0004000001097983 */ /* 0x000f220000300800 */
        /* <DEDUP_REMOVED lines=8> */
[----:B---3--:R-:W-:-:S04]  /*1f7c0*/  IADD3 R151, P3, R151, R2, RZ ;  /* 0x0000000297977210 */ /* 0x008fc80007f7e0ff */
[----:B------:R-:W-:Y:S01]  /*1f7d0*/  MOV R8, R151 ;  /* 0x0000009700087202 */ /* 0x000fe20000000f00 */
[----:B------:R-:W-:Y:S01]  /*1f7e0*/  STL [R1+0x404], R151 ;  /* 0x0004049701007387 */ /* 0x000fe20000100800 */
[----:B------:R-:W-:-:S05]  /*1f7f0*/  IADD3 R149, P4, R149, R2, RZ ;  /* 0x0000000295957210 */ /* 0x000fca0007f9e0ff */
[--C-:B--2---:R-:W-:Y:S02]  /*1f800*/  IMAD.X R150, R150, 0x1, R0.reuse, P4 ;  /* 0x0000000196967824 */ /* 0x104fe400020e0600 */
[----:B----4-:R-:W-:-:S05]  /*1f810*/  IMAD.X R9, R9, 0x1, R0, P3 ;  /* 0x0000000109097824 */ /* 0x010fca00018e0600 */
        /* <DEDUP_REMOVED lines=8> */
[----:B------:R-:W-:-:S04]  /*1f8a0*/  SEL R8, R8, RZ, !P0 ;  /* 0x000000ff08087207 */ /* 0x000fc80004000000 */
[----:B------:R-:W-:Y:S02]  /*1f8b0*/  ISETP.NE.U32.AND P2, PT, R8, RZ, PT ;  /* 0x000000ff0800720c */ /* 0x000fe40003f45070 */
[----:B------:R-:W-:Y:S02]  /*1f8c0*/  SEL R8, RZ, 0x4, !P1 ;  /* 0x00000004ff087807 */ /* 0x000fe40004800000 */
[----:B------:R-:W-:Y:S02]  /*1f8d0*/  IADD3 R7, P3, R7, R2, RZ ;  /* 0x0000000207077210 */ /* 0x000fe40007f7e0ff */
[----:B------:R-:W-:Y:S01]  /*1f8e0*/  SEL R8, R8, RZ, !P0 ;  /* 0x000000ff08087207 */ /* 0x000fe20004000000 */
[----:B------:R-:W-:Y:S03]  /*1f8f0*/  STL [R1+0x40c], R149 ;  /* 0x00040c9501007387 */ /* 0x000fe60000100800 */
[----:B------:R-:W-:Y:S01]  /*1f900*/  ISETP.NE.U32.AND P1, PT, R8, RZ, PT ;  /* 0x000000ff0800720c */ /* 0x000fe20003f25070 */
[----:B------:R-:W-:Y:S01]  /*1f910*/  STL [R1+0x408], R150 ;  /* 0x0004089601007387 */ /* 0x000fe20000100800 */
[----:B------:R-:W-:-:S03]  /*1f920*/  IMAD.MOV.U32 R8, RZ, RZ, R7 ;  /* 0x000000ffff087224 */ /* 0x000fc600078e0007 */
[----:B------:R1:W-:Y:S02]  /*1f930*/  STL [R1+0x414], R7 ;  /* 0x0004140701007387 */ /* 0x0003e40000100800 */
[----:B-1----:R-:W1:Y:S01]  /*1f940*/  LDC R7, c[0x0][0x230] ;  /* 0x00008c00ff077b82 */ /* 0x002e620000000800 */
[----:B------:R-:W-:-:S04]  /*1f950*/  IMAD.X R146, R146, 0x1, R0, P3 ;  /* 0x0000000192927824 */ /* 0x000fc800018e0600 */
[----:B------:R-:W-:Y:S01]  /*1f960*/  IMAD.MOV.U32 R9, RZ, RZ, R146 ;  /* 0x000000ffff097224 */ /* 0x000fe200078e0092 */
[----:B------:R1:W-:Y:S01]  /*1f970*/  STL [R1+0x410], R146 ;  /* 0x0004109201007387 */ /* 0x0003e20000100800 */
[----:B------:R-:W-:-:S03]  /*1f980*/  IADD3 R147, P4, R147, R2, RZ ;  /* 0x0000000293937210 */ /* 0x000fc60007f9e0ff */
[----:B------:R2:W-:Y:S01]  /*1f990*/  LDGSTS.E [R6+0x18008], desc[UR60][R8.64], P2 ;  /* 0x1800800008067fae */ /* 0x0005e2000912187c */
[----:B-1----:R-:W-:Y:S02]  /*1f9a0*/  VIADD R146, R7, 0xffffff00 ;  /* 0xffffff0007927836 */ /* 0x002fe40000000000 */
[----:B------:R-:W1:Y:S01]  /*1f9b0*/  S2R R7, SR_TID.X ;  /* 0x0000000000077919 */ /* 0x000e620000002100 */
[----:B------:R-:W-:Y:S02]  /*1f9c0*/  IMAD.X R148, R148, 0x1, R0, P4 ;  /* 0x0000000194947824 */ /* 0x000fe400020e0600 */
[----:B--2---:R-:W-:Y:S01]  /*1f9d0*/  IMAD.MOV.U32 R8, RZ, RZ, R147 ;  /* 0x000000ffff087224 */ /* 0x004fe200078e0093 */
[----:B------:R-:W-:Y:S01]  /*1f9e0*/  STL [R1+0x41c], R147 ;  /* 0x00041c9301007387 */ /* 0x000fe20000100800 */
[----:B------:R-:W-:-:S03]  /*1f9f0*/  IMAD.MOV.U32 R9, RZ, RZ, R148 ;  /* 0x000000ffff097224 */ /* 0x000fc600078e0094 */
[----:B------:R2:W-:Y:S04]  /*1fa00*/  STL [R1+0x418], R148 ;  /* 0x0004189401007387 */ /* 0x0005e80000100800 */
[----:B------:R3:W-:Y:S04]  /*1fa10*/  LDGSTS.E [R6+0x1800c], desc[UR60][R8.64], P1 ;  /* 0x1800c00008067fae */ /* 0x0007e8000892187c */
[----:B--2---:R-:W2:Y:S04]  /*1fa20*/  LDL.LU R148, [R1+0x220] ;  /* 0x0002200001947983 */ /* 0x004ea80000300800 */
[----:B------:R-:W4:Y:S01]  /*1fa30*/  LDL.LU R147, [R1+0x224] ;  /* 0x0002240001937983 */ /* 0x000f220000300800 */
[----:B---3--:R-:W-:-:S03]  /*1fa40*/  IMAD R6, R11, -0x80, R146 ;  /* 0xffffff800b067824 */ /* 0x008fc600078e0292 */
[----:B------:R-:W3:Y:S01]  /*1fa50*/  LDL.LU R146, [R1+0x228] ;  /* 0x0002280001927983 */ /* 0x000ee20000300800 */
[----:B-1----:R-:W-:-:S03]  /*1fa60*/  LOP3.LUT R8, R7, 0x7f, RZ, 0xc0, !PT ;  /* 0x0000007f07087812 */ /* 0x002fc600078ec0ff */
[----:B------:R-:W3:Y:S01]  /*1fa70*/  LDL.LU R7, [R1+0x22c] ;  /* 0x00022c0001077983 */ /* 0x000ee20000300800 */
[C---:B------:R-:W-:Y:S02]  /*1fa80*/  ISETP.GT.AND P2, PT, R5.reuse, 0x1c, PT ;  /* 0x0000001c0500780c */ /* 0x040fe40003f44270 */
[----:B------:R-:W-:Y:S02]  /*1fa90*/  ISETP.GT.AND P3, PT, R5, 0x1d, PT ;  /* 0x0000001d0500780c */ /* 0x000fe40003f64270 */
[----:B------:R-:W-:Y:S02]  /*1faa0*/  ISETP.GE.AND P1, PT, R8, R6, PT ;  /* 0x000000060800720c */ /* 0x000fe40003f26270 */
[----:B------:R-:W-:Y:S02]  /*1fab0*/  SEL R8, RZ, 0x4, !P2 ;  /* 0x00000004ff087807 */ /* 0x000fe40005000000 */
[----:B------:R-:W-:Y:S02]  /*1fac0*/  SEL R6, RZ, 0x4, !P3 ;  /* 0x00000004ff067807 */ /* 0x000fe40005800000 */
[----:B------:R-:W-:-:S02]  /*1fad0*/  SEL R8, R8, RZ, !P0 ;  /* 0x000000ff08087207 */ /* 0x000fc40004000000 */
[----:B------:R-:W-:Y:S02]  /*1fae0*/  SEL R6, R6, RZ, !P0 ;  /* 0x000000ff06067207 */ /* 0x000fe40004000000 */
[-C--:B------:R-:W-:Y:S02]  /*1faf0*/  IADD3 R198, P4, R198, R2.reuse, RZ ;  /* 0x00000002c6c67210 */ /* 0x080fe40007f9e0ff */
[----:B------:R-:W-:Y:S02]  /*1fb00*/  ISETP.NE.U32.AND P2, PT, R8, RZ, PT ;  /* 0x000000ff0800720c */ /* 0x000fe40003f45070 */
[----:B------:R-:W-:Y:S01]  /*1fb10*/  ISETP.NE.U32.AND P3, PT, R6, RZ, PT ;  /* 0x000000ff0600720c */ /* 0x000fe20003f65070 */
[----:B------:R-:W-:Y:S01]  /*1fb20*/  IMAD.X R197, R197, 0x1, R0, P4 ;  /* 0x00000001c5c57824 */ /* 0x000fe200020e0600 */
[----:B------:R-:W-:Y:S02]  /*1fb30*/  LOP3.LUT R6, R10, 0x70, RZ, 0x3c, !PT ;  /* 0x000000700a067812 */ /* 0x000fe400078e3cff */
[----:B------:R-:W-:Y:S01]  /*1fb40*/  IADD3 R200, P5, R200, R2, RZ ;  /* 0x00000002c8c87210 */ /* 0x000fe20007fbe0ff */
[----:B------:R-:W-:-:S02]  /*1fb50*/  IMAD.MOV.U32 R8, RZ, RZ, R198 ;  /* 0x000000ffff087224 */ /* 0x000fc400078e00c6 */
[----:B------:R-:W-:Y:S02]  /*1fb60*/  VIADD R6, R6, UR4 ;  /* 0x0000000406067c36 */ /* 0x000fe40008000000 */
[----:B------:R-:W-:Y:S02]  /*1fb70*/  IMAD.MOV.U32 R9, RZ, RZ, R197 ;  /* 0x000000ffff097224 */ /* 0x000fe400078e00c5 */
        /* <DEDUP_REMOVED lines=32> */
[----:B--2---:R-:W-:Y:S01]  /*1fd80*/  IMAD.X R148, R148, 0x1, R0, P4 ;  /* 0x0000000194947824 */ /* 0x004fe200020e0600 */
[----:B------:R-:W-:Y:S01]  /*1fd90*/  STL [R1+0x224], R147 ;  /* 0x0002249301007387 */ /* 0x000fe20000100800 */
[----:B------:R-:W-:Y:S01]  /*1fda0*/  IMAD.MOV.U32 R8, RZ, RZ, R147 ;  /* 0x000000ffff087224 */ /* 0x000fe200078e0093 */
[----:B---3--:R-:W-:Y:S01]  /*1fdb0*/  IADD3 R7, P5, R7, R2, RZ ;  /* 0x0000000207077210 */ /* 0x008fe20007fbe0ff */
[----:B------:R-:W-:Y:S01]  /*1fdc0*/  IMAD.MOV.U32 R9, RZ, RZ, R148 ;  /* 0x000000ffff097224 */ /* 0x000fe200078e0094 */
[----:B------:R1:W-:Y:S03]  /*1fdd0*/  STL [R1+0x220], R148 ;  /* 0x0002209401007387 */ /* 0x0003e60000100800 */
[----:B------:R-:W-:Y:S01]  /*1fde0*/  IMAD.X R146, R146, 0x1, R0, P5 ;  /* 0x0000000192927824 */ /* 0x000fe200028e0600 */
[----:B------:R-:W-:Y:S04]  /*1fdf0*/  STL [R1+0x22c], R7 ;  /* 0x00022c0701007387 */ /* 0x000fe80000100800 */
[----:B------:R-:W2:Y:S04]  /*1fe00*/  LDL.LU R151, [R1+0x234] ;  /* 0x0002340001977983 */ /* 0x000ea80000300800 */
[----:B------:R3:W-:Y:S04]  /*1fe10*/  STL [R1+0x228], R146 ;  /* 0x0002289201007387 */ /* 0x0007e80000100800 */
[----:B------:R4:W-:Y:S04]  /*1fe20*/  LDGSTS.E [R6+0x8000], desc[UR60][R8.64], P3 ;  /* 0x0800000008067fae */ /* 0x0009e8000992187c */
[----:B------:R-:W2:Y:S04]  /*1fe30*/  LDL.LU R149, [R1+0x23c] ;  /* 0x00023c0001957983 */ /* 0x000ea80000300800 */
[----:B------:R-:W2:Y:S01]  /*1fe40*/  LDL.LU R150, [R1+0x238] ;  /* 0x0002380001967983 */ /* 0x000ea20000300800 */
[----:B----4-:R-:W-:Y:S01]  /*1fe50*/  MOV R8, R7 ;  /* 0x0000000700087202 */ /* 0x010fe20000000f00 */
[----:B------:R-:W-:-:S02]  /*1fe60*/  IMAD.MOV.U32 R9, RZ, RZ, R146 ;  /* 0x000000ffff097224 */ /* 0x000fc400078e0092 */
[----:B-1----:R-:W4:Y:S04]  /*1fe70*/  LDL.LU R148, [R1+0x320] ;  /* 0x0003200001947983 */ /* 0x002f280000300800 */
[----:B------:R-:W4:Y:S04]  /*1fe80*/  LDL.LU R147, [R1+0x324] ;  /* 0x0003240001937983 */ /* 0x000f280000300800 */
[----:B---3--:R-:W3:Y:S04]  /*1fe90*/  LDL.LU R146, [R1+0x328] ;  /* 0x0003280001927983 */ /* 0x008ee80000300800 */
[----:B------:R-:W3:Y:S04]  /*1fea0*/  LDL.LU R7, [R1+0x32c] ;  /* 0x00032c0001077983 */ /* 0x000ee80000300800 */
        /* <DEDUP_REMOVED lines=10> */
[----:B--2---:R-:W-:-:S05]  /*1ff50*/  IADD3 R151, P4, R151, R2, RZ ;  /* 0x0000000297977210 */ /* 0x004fca0007f9e0ff */
[----:B------:R-:W-:Y:S01]  /*1ff60*/  IMAD.MOV.U32 R8, RZ, RZ, R151 ;  /* 0x000000ffff087224 */ /* 0x000fe200078e0097 */
[----:B------:R-:W-:Y:S01]  /*1ff70*/  IADD3 R149, P5, R149, R2, RZ ;  /* 0x0000000295957210 */ /* 0x000fe20007fbe0ff */
[----:B------:R-:W-:Y:S04]  /*1ff80*/  STL [R1+0x234], R151 ;  /* 0x0002349701007387 */ /* 0x000fe80000100800 */
[--C-:B------:R-:W-:Y:S02]  /*1ff90*/  IMAD.X R150, R150, 0x1, R0.reuse, P5 ;  /* 0x0000000196967824 */ /* 0x100fe400028e0600 */
        /* <DEDUP_REMOVED lines=24> */
[----:B------:R4:W-:Y:S04]  /*20120*/  STL [R1+0x32c], R7 ;  /* 0x00032c0701007387 */ /* 0x0009e80000100800 */
        /* <DEDUP_REMOVED lines=8> */
[----:B----4-:R-:W4:Y:S04]  /*201b0*/  LDL.LU R7, [R1+0x424] ;  /* 0x0004240001077983 */ /* 0x010f280000300800 */
[----:B------:R-:W3:Y:S04]  /*201c0*/  LDL.LU R147, [R1+0x428] ;  /* 0x0004280001937983 */ /* 0x000ee80000300800 */
        /* <DEDUP_REMOVED lines=11> */
[----:B------:R-:W-:-:S05]  /*20280*/  IADD3 R151, P4, R151, R2, RZ ;  /* 0x0000000297977210 */ /* 0x000fca0007f9e0ff */
[----:B------:R-:W-:Y:S01]  /*20290*/  IMAD.MOV.U32 R8, RZ, RZ, R151 ;  /* 0x000000ffff087224 */ /* 0x000fe200078e0097 */
[----:B------:R-:W-:Y:S01]  /*202a0*/  IADD3 R149, P5, R149, R2, RZ ;  /* 0x0000000295957210 */ /* 0x000fe20007fbe0ff */
[----:B------:R-:W-:Y:S04]  /*202b0*/  STL [R1+0x334], R151 ;  /* 0x0003349701007387 */ /* 0x000fe80000100800 */
[--C-:B--2---:R-:W-:Y:S02]  /*202c0*/  IMAD.X R150, R150, 0x1, R0.reuse, P5 ;  /* 0x0000000196967824 */ /* 0x104fe400028e0600 */
[----:B----4-:R-:W-:-:S05]  /*202d0*/  IMAD.X R9, R9, 0x1, R0, P4 ;  /* 0x0000000109097824 */ /* 0x010fca00020e0600 */
[----:B------:R1:W-:Y:S04]  /*202e0*/  STL [R1+0x330], R9 ;  /* 0x0003300901007387 */ /* 0x0003e80000100800 */
[----:B------:R2:W-:Y:S02]  /*202f0*/  LDGSTS.E [R6+0x10008], desc[UR60][R8.64], P3 ;  /* 0x1000800008067fae */ /* 0x0005e4000992187c */
[----:B--2---:R-:W-:Y:S02]  /*20300*/  IMAD.MOV.U32 R8, RZ, RZ, R149 ;  /* 0x000000ffff087224 */ /* 0x004fe400078e0095 */
[----:B-1----:R-:W-:-:S05]  /*20310*/  IMAD.MOV.U32 R9, RZ, RZ, R150 ;  /* 0x000000ffff097224 */ /* 0x002fca00078e0096 */
[----:B------:R1:W-:Y:S01]  /*20320*/  LDGSTS.E [R6+0x1000c], desc[UR60][R8.64], P2 ;  /* 0x1000c00008067fae */ /* 0x0003e2000912187c */
[----:B------:R-:W-:Y:S02]  /*20330*/  ISETP.GT.AND P2, PT, R5, 0x7c, PT ;  /* 0x0000007c0500780c */ /* 0x000fe40003f44270 */
[-C--:B------:R-:W-:Y:S02]  /*20340*/  IADD3 R7, P4, R7, R2.reuse, RZ ;  /* 0x0000000207077210 */ /* 0x080fe40007f9e0ff */
[----:B-1----:R-:W-:Y:S02]  /*20350*/  SEL R8, RZ, 0x4, !P2 ;  /* 0x00000004ff087807 */ /* 0x002fe40005000000 */
[----:B------:R-:W-:Y:S02]  /*20360*/  ISETP.GT.AND P2, PT, R5, 0x7d, PT ;  /* 0x0000007d0500780c */ /* 0x000fe40003f44270 */
[----:B------:R-:W-:Y:S01]  /*20370*/  SEL R8, R8, RZ, !P0 ;  /* 0x000000ff08087207 */ /* 0x000fe20004000000 */
[----:B---3--:R-:W-:Y:S01]  /*20380*/  IMAD.X R148, R148, 0x1, R0, P4 ;  /* 0x0000000194947824 */ /* 0x008fe200020e0600 */
[----:B------:R-:W-:-:S02]  /*20390*/  IADD3 R146, P5, R146, R2, RZ ;  /* 0x0000000292927210 */ /* 0x000fc40007fbe0ff */
[----:B------:R-:W-:Y:S01]  /*203a0*/  ISETP.NE.U32.AND P3, PT, R8, RZ, PT ;  /* 0x000000ff0800720c */ /* 0x000fe20003f65070 */
[----:B------:R-:W-:Y:S01]  /*203b0*/  STL [R1+0x33c], R149 ;  /* 0x00033c9501007387 */ /* 0x000fe20000100800 */
[----:B------:R-:W-:Y:S01]  /*203c0*/  SEL R8, RZ, 0x4, !P2 ;  /* 0x00000004ff087807 */ /* 0x000fe20005000000 */
[----:B------:R-:W-:Y:S02]  /*203d0*/  IMAD.X R147, R147, 0x1, R0, P5 ;  /* 0x0000000193937824 */ /* 0x000fe400028e0600 */
[----:B------:R-:W-:Y:S01]  /*203e0*/  STL [R1+0x338], R150 ;  /* 0x0003389601007387 */ /* 0x000fe20000100800 */
[----:B------:R-:W-:Y:S01]  /*203f0*/  SEL R8, R8, RZ, !P0 ;  /* 0x000000ff08087207 */ /* 0x000fe20004000000 */
[----:B------:R-:W-:Y:S02]  /*20400*/  IMAD.MOV.U32 R9, RZ, RZ, R148 ;  /* 0x000000ffff097224 */ /* 0x000fe400078e0094 */
[----:B------:R-:W-:Y:S04]  /*20410*/  STL [R1+0x424], R7 ;  /* 0x0004240701007387 */ /* 0x000fe80000100800 */
[----:B------:R1:W-:Y:S01]  /*20420*/  STL [R1+0x420], R148 ;  /* 0x0004209401007387 */ /* 0x0003e20000100800 */
[----:B------:R-:W-:-:S03]  /*20430*/  ISETP.NE.U32.AND P2, PT, R8, RZ, PT ;  /* 0x000000ff0800720c */ /* 0x000fc60003f45070 */
[----:B------:R2:W-:Y:S01]  /*20440*/  STL [R1+0x42c], R146 ;  /* 0x00042c9201007387 */ /* 0x0005e20000100800 */
[----:B------:R-:W-:-:S03]  /*20450*/  IMAD.MOV.U32 R8, RZ, RZ, R7 ;  /* 0x000000ffff087224 */ /* 0x000fc600078e0007 */
[----:B-1----:R-:W3:Y:S04]  /*20460*/  LDL.LU R148, [R1+0x434] ;  /* 0x0004340001947983 */ /* 0x002ee80000300800 */
[----:B------:R1:W-:Y:S04]  /*20470*/  STL [R1+0x428], R147 ;  /* 0x0004289301007387 */ /* 0x0003e80000100800 */
[----:B------:R-:W4:Y:S04]  /*20480*/  LDL.LU R7, [R1+0x43c] ;  /* 0x00043c0001077983 */ /* 0x000f280000300800 */
[----:B------:R-:W4:Y:S04]  /*20490*/  LDL.LU R149, [R1+0x430] ;  /* 0x0004300001957983 */ /* 0x000f280000300800 */
[----:B------:R2:W-:Y:S02]  /*204a0*/  LDGSTS.E [R6+0x18000], desc[UR60][R8.64], P3 ;  /* 0x1800000008067fae */ /* 0x0005e4000992187c */
[----:B--2---:R-:W-:-:S02]  /*204b0*/  IMAD.MOV.U32 R8, RZ, RZ, R146 ;  /* 0x000000ffff087224 */ /* 0x004fc400078e0092 */
[----:B------:R-:W2:Y:S01]  /*204c0*/  LDL.LU R146, [R1+0x438] ;  /* 0x0004380001927983 */ /* 0x000ea20000300800 */
[----:B------:R-:W-:Y:S01]  /*204d0*/  IMAD.MOV.U32 R9, RZ, RZ, R147 ;  /* 0x000000ffff097224 */ /* 0x000fe200078e0093 */
[C---:B------:R-:W-:Y:S02]  /*204e0*/  ISETP.GT.AND P3, PT, R5.reuse, 0x7f, PT ;  /* 0x0000007f0500780c */ /* 0x040fe40003f64270 */
[----:B------:R-:W2:Y:S04]  /*204f0*/  LDL.LU R150, [R1+0x444] ;  /* 0x0004440001967983 */ /* 0x000ea80000300800 */
[----:B------:R3:W-:Y:S01]  /*20500*/  LDGSTS.E [R6+0x18004], desc[UR60][R8.64], P2 ;  /* 0x1800400008067fae */ /* 0x0007e2000912187c */
[----:B------:R-:W-:-:S03]  /*20510*/  ISETP.GT.AND P2, PT, R5, 0x7e, PT ;  /* 0x0000007e0500780c */ /* 0x000fc60003f44270 */
[----:B------:R-:W2:Y:S01]  /*20520*/  LDL.LU R151, [R1+0x460] ;  /* 0x0004600001977983 */ /* 0x000ea20000300800 */
[----:B------:R-:W-:-:S03]  /*20530*/  SEL R5, RZ, 0x4, !P2 ;  /* 0x00000004ff057807 */ /* 0x000fc60005000000 */
[----:B-1----:R-:W2:Y:S01]  /*20540*/  LDL.LU R147, [R1+0x464] ;  /* 0x0004640001937983 */ /* 0x002ea20000300800 */
[----:B------:R-:W-:-:S04]  /*20550*/  SEL R5, R5, RZ, !P0 ;  /* 0x000000ff05057207 */ /* 0x000fc80004000000 */
[----:B------:R-:W-:Y:S02]  /*20560*/  ISETP.NE.U32.AND P2, PT, R5, RZ, PT ;  /* 0x000000ff0500720c */ /* 0x000fe40003f45070 */
[----:B------:R-:W-:-:S04]  /*20570*/  SEL R5, RZ, 0x4, !P3 ;  /* 0x00000004ff057807 */ /* 0x000fc80005800000 */
[----:B------:R-:W-:-:S04]  /*20580*/  SEL R5, R5, RZ, !P0 ;  /* 0x000000ff05057207 */ /* 0x000fc80004000000 */
[----:B------:R-:W-:Y:S02]  /*20590*/  ISETP.NE.U32.AND P3, PT, R5, RZ, PT ;  /* 0x000000ff0500720c */ /* 0x000fe40003f65070 */
[----:B---3--:R-:W-:-:S05]  /*205a0*/  IADD3 R148, P4, R148, R2, RZ ;  /* 0x0000000294947210 */ /* 0x008fca0007f9e0ff */
[----:B------:R-:W-:Y:S01]  /*205b0*/  IMAD.MOV.U32 R8, RZ, RZ, R148 ;  /* 0x000000ffff087224 */ /* 0x000fe200078e0094 */
[----:B----4-:R-:W-:Y:S01]  /*205c0*/  IADD3 R7, P5, R7, R2, RZ ;  /* 0x0000000207077210 */ /* 0x010fe20007fbe0ff */
[--C-:B------:R-:W-:Y:S01]  /*205d0*/  IMAD.X R149, R149, 0x1, R0.reuse, P4 ;  /* 0x0000000195957824 */ /* 0x100fe200020e0600 */
[----:B------:R1:W-:Y:S04]  /*205e0*/  STL [R1+0x434], R148 ;  /* 0x0004349401007387 */ /* 0x0003e80000100800 */
[----:B------:R-:W-:Y:S01]  /*205f0*/  MOV R9, R149 ;  /* 0x0000009500097202 */ /* 0x000fe20000000f00 */
[----:B------:R-:W-:Y:S04]  /*20600*/  STL [R1+0x430], R149 ;  /* 0x0004309501007387 */ /* 0x000fe80000100800 */
[----:B------:R3:W-:Y:S04]  /*20610*/  LDGSTS.E [R6+0x18008], desc[UR60][R8.64], P2 ;  /* 0x1800800008067fae */ /* 0x0007e8000912187c */
[----:B------:R4:W-:Y:S01]  /*20620*/  STL [R1+0x43c], R7 ;  /* 0x00043c0701007387 */ /* 0x0009e20000100800 */
[----:B--2---:R-:W-:-:S02]  /*20630*/  IMAD.X R146, R146, 0x1, R0, P5 ;  /* 0x0000000192927824 */ /* 0x004fc400028e0600 */
[----:B---3--:R-:W-:-:S03]  /*20640*/  IMAD.MOV.U32 R8, RZ, RZ, R7 ;  /* 0x000000ffff087224 */ /* 0x008fc600078e0007 */
[----:B------:R2:W-:Y:S01]  /*20650*/  STL [R1+0x438], R146 ;  /* 0x0004389201007387 */ /* 0x0005e20000100800 */
[----:B------:R-:W-:-:S03]  /*20660*/  IMAD.MOV.U32 R9, RZ, RZ, R146 ;  /* 0x000000ffff097224 */ /* 0x000fc600078e0092 */
[----:B-1----:R-:W3:Y:S04]  /*20670*/  LDL.LU R148, [R1+0x480] ;  /* 0x0004800001947983 */ /* 0x002ee80000300800 */
[----:B----4-:R-:W4:Y:S04]  /*20680*/  LDL.LU R7, [R1+0x484] ;  /* 0x0004840001077983 */ /* 0x010f280000300800 */
[----:B------:R-:W3:Y:S04]  /*20690*/  LDL.LU R149, [R1+0x4a0] ;  /* 0x0004a00001957983 */ /* 0x000ee80000300800 */
[----:B--2---:R-:W2:Y:S04]  /*206a0*/  LDL.LU R146, [R1+0x4a4] ;  /* 0x0004a40001927983 */ /* 0x004ea80000300800 */
[----:B------:R1:W-:Y:S01]  /*206b0*/  LDGSTS.E [R6+0x1800c], desc[UR60][R8.64], P3 ;  /* 0x1800c00008067fae */ /* 0x0003e2000992187c */
[----:B------:R-:W-:-:S03]  /*206c0*/  SEL R5, RZ, 0x4, P1 ;  /* 0x00000004ff057807 */ /* 0x000fc60000800000 */
[----:B------:R-:W4:Y:S01]  /*206d0*/  LDL.LU R9, [R1+0x440] ;  /* 0x0004400001097983 */ /* 0x000f220000300800 */
[----:B------:R-:W-:Y:S02]  /*206e0*/  SEL R5, R5, RZ, !P0 ;  /* 0x000000ff05057207 */ /* 0x000fe40004000000 */
[-C--:B------:R-:W-:Y:S01]  /*206f0*/  IADD3 R150, P1, R150, R4.reuse, RZ ;  /* 0x0000000496967210 */ /* 0x080fe20007f3e0ff */
[----:B------:R-:W0:Y:S01]  /*20700*/  LDGDEPBAR ;  /* 0x00000000000079af */ /* 0x000e220000000000 */
[----:B------:R-:W-:Y:S02]  /*20710*/  IADD3 R147, P2, R147, R4, RZ ;  /* 0x0000000493937210 */ /* 0x000fe40007f5e0ff */
[----:B------:R-:W-:Y:S01]  /*20720*/  ISETP.NE.U32.AND P0, PT, R5, RZ, PT ;  /* 0x000000ff0500720c */ /* 0x000fe20003f05070 */
[----:B------:R4:W-:Y:S02]  /*20730*/  STL [R1+0x444], R150 ;  /* 0x0004449601007387 */ /* 0x0009e40000100800 */
[----:B------:R-:W-:-:S02]  /*20740*/  IMAD.X R151, R151, 0x1, R3, P2 ;  /* 0x0000000197977824 */ /* 0x000fc400010e0603 */
[----:B------:R-:W-:Y:S02]  /*20750*/  VIADD R5, R12, UR4 ;  /* 0x000000040c057c36 */ /* 0x000fe40008000000 */
[----:B-1----:R-:W-:Y:S02]  /*20760*/  IMAD.MOV.U32 R8, RZ, RZ, R150 ;  /* 0x000000ffff087224 */ /* 0x002fe400078e0096 */
[----:B----4-:R-:W-:-:S05]  /*20770*/  IMAD.X R9, R9, 0x1, R3, P1 ;  /* 0x0000000109097824 */ /* 0x010fca00008e0603 */
[----:B------:R-:W-:Y:S04]  /*20780*/  STL [R1+0x440], R9 ;  /* 0x0004400901007387 */ /* 0x000fe80000100800 */
[----:B------:R1:W-:Y:S04]  /*20790*/  STL [R1+0x464], R147 ;  /* 0x0004649301007387 */ /* 0x0003e80000100800 */
[----:B------:R4:W-:Y:S04]  /*207a0*/  STL [R1+0x460], R151 ;  /* 0x0004609701007387 */ /* 0x0009e80000100800 */
[----:B------:R-:W3:Y:S04]  /*207b0*/  LDL.LU R6, [R1+0x4c4] ;  /* 0x0004c40001067983 */ /* 0x000ee80000300800 */
[----:B------:R2:W-:Y:S04]  /*207c0*/  LDGSTS.E [R5+0x60000], desc[UR60][R8.64], P0 ;  /* 0x6000000008057fae */ /* 0x0005e8000812187c */
[----:B------:R-:W3:Y:S01]  /*207d0*/  LDL.LU R150, [R1+0x4e4] ;  /* 0x0004e40001967983 */ /* 0x000ee20000300800 */
[----:B--2---:R-:W-:-:S03]  /*207e0*/  IMAD.MOV.U32 R8, RZ, RZ, R147 ;  /* 0x000000ffff087224 */ /* 0x004fc600078e0093 */
[----:B-1----:R-:W2:Y:S01]  /*207f0*/  LDL.LU R147, [R1+0x4c0] ;  /* 0x0004c00001937983 */ /* 0x002ea20000300800 */
[----:B------:R-:W-:-:S03]  /*20800*/  IMAD.MOV.U32 R9, RZ, RZ, R151 ;  /* 0x000000ffff097224 */ /* 0x000fc600078e0097 */
[----:B----4-:R-:W4:Y:S01]  /*20810*/  LDL.LU R151, [R1+0x4e0] ;  /* 0x0004e00001977983 */ /* 0x010f220000300800 */
[-C--:B------:R-:W-:Y:S02]  /*20820*/  IADD3 R7, P1, R7, R4.reuse, RZ ;  /* 0x0000000407077210 */ /* 0x080fe40007f3e0ff */
[----:B------:R-:W-:Y:S01]  /*20830*/  IADD3 R146, P2, R146, R4, RZ ;  /* 0x0000000492927210 */ /* 0x000fe20007f5e0ff */
[----:B------:R1:W-:Y:S02]  /*20840*/  LDGSTS.E [R5+0x60400], desc[UR60][R8.64], P0 ;  /* 0x6040000008057fae */ /* 0x0003e4000812187c */
[--C-:B---3--:R-:W-:Y:S02]  /*20850*/  IMAD.X R148, R148, 0x1, R3.reuse, P1 ;  /* 0x0000000194947824 */ /* 0x108fe400008e0603 */
[----:B------:R3:W-:Y:S01]  /*20860*/  STL [R1+0x484], R7 ;  /* 0x0004840701007387 */ /* 0x0007e20000100800 */
[----:B------:R-:W-:-:S03]  /*20870*/  IMAD.X R149, R149, 0x1, R3, P2 ;  /* 0x0000000195957824 */ /* 0x000fc600010e0603 */
[----:B------:R3:W-:Y:S01]  /*20880*/  STL [R1+0x480], R148 ;  /* 0x0004809401007387 */ /* 0x0007e20000100800 */
[----:B-1----:R-:W-:-:S03]  /*20890*/  IMAD.MOV.U32 R8, RZ, RZ, R7 ;  /* 0x000000ffff087224 */ /* 0x002fc600078e0007 */
[----:B------:R1:W-:Y:S01]  /*208a0*/  STL [R1+0x4a4], R146 ;  /* 0x0004a49201007387 */ /* 0x0003e20000100800 */
[----:B------:R-:W-:-:S03]  /*208b0*/  IMAD.MOV.U32 R9, RZ, RZ, R148 ;  /* 0x000000ffff097224 */ /* 0x000fc600078e0094 */
[----:B---3--:R-:W3:Y:S04]  /*208c0*/  LDL.LU R7, [R1+0x504] ;  /* 0x0005040001077983 */ /* 0x008ee80000300800 */
[----:B------:R1:W-:Y:S04]  /*208d0*/  STL [R1+0x4a0], R149 ;  /* 0x0004a09501007387 */ /* 0x0003e80000100800 */
[----:B------:R1:W-:Y:S04]  /*208e0*/  LDGSTS.E [R5+0x60800], desc[UR60][R8.64], P0 ;  /* 0x6080000008057fae */ /* 0x0003e8000812187c */
[----:B------:R-:W3:Y:S01]  /*208f0*/  LDL.LU R148, [R1+0x524] ;  /* 0x0005240001947983 */ /* 0x000ee20000300800 */
[----:B-1----:R-:W-:-:S03]  /*20900*/  IMAD.MOV.U32 R8, RZ, RZ, R146 ;  /* 0x000000ffff087224 */ /* 0x002fc600078e0092 */
[----:B------:R-:W3:Y:S01]  /*20910*/  LDL.LU R146, [R1+0x500] ;  /* 0x0005000001927983 */ /* 0x000ee20000300800 */
[----:B------:R-:W-:-:S03]  /*20920*/  IMAD.MOV.U32 R9, RZ, RZ, R149 ;  /* 0x000000ffff097224 */ /* 0x000fc600078e0095 */
[----:B------:R-:W3:Y:S04]  /*20930*/  LDL.LU R149, [R1+0x520] ;  /* 0x0005200001957983 */ /* 0x000ee80000300800 */
[----:B------:R1:W-:Y:S01]  /*20940*/  LDGSTS.E [R5+0x60c00], desc[UR60][R8.64], P0 ;  /* 0x60c0000008057fae */ /* 0x0003e2000812187c */
[-C--:B------:R-:W-:Y:S02]  /*20950*/  IADD3 R6, P1, R6, R4.reuse, RZ ;  /* 0x0000000406067210 */ /* 0x080fe40007f3e0ff */
[----:B------:R-:W-:-:S03]  /*20960*/  IADD3 R150, P2, R150, R4, RZ ;  /* 0x0000000496967210 */ /* 0x000fc60007f5e0ff */
[----:B------:R4:W-:Y:S01]  /*20970*/  STL [R1+0x4c4], R6 ;  /* 0x0004c40601007387 */ /* 0x0009e20000100800 */
[----:B-1----:R-:W-:Y:S02]  /*20980*/  IMAD.MOV.U32 R8, RZ, RZ, R6 ;  /* 0x000000ffff087224 */ /* 0x002fe400078e0006 */
[--C-:B--2---:R-:W-:Y:S02]  /*20990*/  IMAD.X R147, R147, 0x1, R3.reuse, P1 ;  /* 0x0000000193937824 */ /* 0x104fe400008e0603 */
[----:B----4-:R-:W-:-:S03]  /*209a0*/  IMAD.X R151, R151, 0x1, R3, P2 ;  /* 0x0000000197977824 */ /* 0x010fc600010e0603 */
[----:B------:R1:W-:Y:S01]  /*209b0*/  STL [R1+0x4c0], R147 ;  /* 0x0004c09301007387 */ /* 0x0003e20000100800 */
[----:B------:R-:W-:-:S03]  /*209c0*/  IMAD.MOV.U32 R9, RZ, RZ, R147 ;  /* 0x000000ffff097224 */ /* 0x000fc600078e0093 */
[----:B------:R2:W-:Y:S04]  /*209d0*/  STL [R1+0x4e4], R150 ;  /* 0x0004e49601007387 */ /* 0x0005e80000100800 */
[----:B------:R-:W4:Y:S04]  /*209e0*/  LDL.LU R6, [R1+0x544] ;  /* 0x0005440001067983 */ /* 0x000f280000300800 */
[----:B------:R2:W-:Y:S04]  /*209f0*/  STL [R1+0x4e0], R151 ;  /* 0x0004e09701007387 */ /* 0x0005e80000100800 */
[----:B------:R2:W-:Y:S04]  /*20a00*/  LDGSTS.E [R5+0x61000], desc[UR60][R8.64], P0 ;  /* 0x6100000008057fae */ /* 0x0005e8000812187c */
[----:B-1----:R-:W4:Y:S01]  /*20a10*/  LDL.LU R147, [R1+0x564] ;  /* 0x0005640001937983 */ /* 0x002f220000300800 */
[----:B--2---:R-:W-:-:S03]  /*20a20*/  IMAD.MOV.U32 R8, RZ, RZ, R150 ;  /* 0x000000ffff087224 */ /* 0x004fc600078e0096 */
[----:B------:R-:W2:Y:S01]  /*20a30*/  LDL.LU R150, [R1+0x540] ;  /* 0x0005400001967983 */ /* 0x000ea20000300800 */
[----:B------:R-:W-:-:S03]  /*20a40*/  IMAD.MOV.U32 R9, RZ, RZ, R151 ;  /* 0x000000ffff097224 */ /* 0x000fc600078e0097 */
[----:B------:R-:W2:Y:S01]  /*20a50*/  LDL.LU R151, [R1+0x560] ;  /* 0x0005600001977983 */ /* 0x000ea20000300800 */
[-C--:B---3--:R-:W-:Y:S02]  /*20a60*/  IADD3 R7, P1, R7, R4.reuse, RZ ;  /* 0x0000000407077210 */ /* 0x088fe40007f3e0ff */
[----:B------:R-:W-:Y:S01]  /*20a70*/  IADD3 R148, P2, R148, R4, RZ ;  /* 0x0000000494947210 */ /* 0x000fe20007f5e0ff */
[----:B------:R1:W-:Y:S02]  /*20a80*/  LDGSTS.E [R5+0x61400], desc[UR60][R8.64], P0 ;  /* 0x6140000008057fae */ /* 0x0003e4000812187c */
[--C-:B------:R-:W-:Y:S02]  /*20a90*/  IMAD.X R146, R146, 0x1, R3.reuse, P1 ;  /* 0x0000000192927824 */ /* 0x100fe400008e0603 */
        /* <DEDUP_REMOVED lines=15> */
[----:B----4-:R-:W-:-:S05]  /*20b90*/  IADD3 R6, P1, R6, R4, RZ ;  /* 0x0000000406067210 */ /* 0x010fca0007f3e0ff */
[----:B------:R4:W-:Y:S01]  /*20ba0*/  STL [R1+0x544], R6 ;  /* 0x0005440601007387 */ /* 0x0009e20000100800 */
[----:B-1----:R-:W-:Y:S01]  /*20bb0*/  IMAD.MOV.U32 R8, RZ, RZ, R6 ;  /* 0x000000ffff087224 */ /* 0x002fe200078e0006 */
[----:B------:R-:W-:Y:S02]  /*20bc0*/  IADD3 R147, P2, R147, R4, RZ ;  /* 0x0000000493937210 */ /* 0x000fe40007f5e0ff */
[----:B--2---:R-:W-:-:S03]  /*20bd0*/  IADD3.X R150, R150, R3, RZ, P1, !PT ;  /* 0x0000000396967210 */ /* 0x004fc60000ffe4ff */
[----:B------:R-:W-:Y:S02]  /*20be0*/  IMAD.X R151, R151, 0x1, R3, P2 ;  /* 0x0000000197977824 */ /* 0x000fe400010e0603 */
[----:B------:R1:W-:Y:S01]  /*20bf0*/  STL [R1+0x540], R150 ;  /* 0x0005409601007387 */ /* 0x0003e20000100800 */
[----:B------:R-:W-:-:S03]  /*20c00*/  IMAD.MOV.U32 R9, RZ, RZ, R150 ;  /* 0x000000ffff097224 */ /* 0x000fc600078e0096 */
[----:B------:R2:W-:Y:S04]  /*20c10*/  STL [R1+0x564], R147 ;  /* 0x0005649301007387 */ /* 0x0005e80000100800 */
[----:B----4-:R-:W4:Y:S04]  /*20c20*/  LDL.LU R6, [R1+0x5c4] ;  /* 0x0005c40001067983 */ /* 0x010f280000300800 */
        /* <DEDUP_REMOVED lines=29> */
[----:B------:R-:W-:Y:S01]  /*20e00*/  IADD3 R150, P2, R150, R4, RZ ;  /* 0x0000000496967210 */ /* 0x000fe20007f5e0ff */
[----:B--2---:R-:W-:-:S04]  /*20e10*/  IMAD.X R147, R147, 0x1, R3, P1 ;  /* 0x0000000193937824 */ /* 0x004fc800008e0603 */
[----:B------:R-:W-:Y:S01]  /*20e20*/  IMAD.X R151, R151, 0x1, R3, P2 ;  /* 0x0000000197977824 */ /* 0x000fe200010e0603 */
        /* <DEDUP_REMOVED lines=37> */
[----:B------:R-:W-:-:S03]  /*21080*/  MOV R9, R150 ;  /* 0x0000009600097202 */ /* 0x000fc60000000f00 */
        /* <DEDUP_REMOVED lines=52> */
[----:B-1----:R-:W-:Y:S02]  /*213d0*/  IMAD.MOV.U32 R8, RZ, RZ, R7 ;  /* 0x000000ffff087224 */ /* 0x002fe400078e0007 */
[----:B------:R-:W-:Y:S01]  /*213e0*/  IMAD.MOV.U32 R9, RZ, RZ, R146 ;  /* 0x000000ffff097224 */ /* 0x000fe200078e0092 */
[----:B------:R1:W-:Y:S04]  /*213f0*/  STL [R1+0x724], R148 ;  /* 0x0007249401007387 */ /* 0x0003e80000100800 */
        /* <DEDUP_REMOVED lines=28> */
[----:B------:R1:W-:Y:S01]  /*215c0*/  LDGSTS.E [R5+0x66400], desc[UR60][R8.64], P0 ;  /* 0x6640000008057fae */ /* 0x0003e2000812187c */
[----:B------:R-:W-:-:S03]  /*215d0*/  IADD3.X R148, R148, R3, RZ, P1, !PT ;  /* 0x0000000394947210 */ /* 0x000fc60000ffe4ff */
[----:B------:R-:W-:Y:S01]  /*215e0*/  STL [R1+0x784], R7 ;  /* 0x0007840701007387 */ /* 0x000fe20000100800 */
[----:B------:R-:W-:-:S03]  /*215f0*/  IMAD.X R149, R149, 0x1, R3, P2 ;  /* 0x0000000195957824 */ /* 0x000fc600010e0603 */
[----:B------:R3:W-:Y:S01]  /*21600*/  STL [R1+0x780], R148 ;  /* 0x0007809401007387 */ /* 0x0007e20000100800 */
[----:B-1----:R-:W-:Y:S02]  /*21610*/  IMAD.MOV.U32 R8, RZ, RZ, R7 ;  /* 0x000000ffff087224 */ /* 0x002fe400078e0007 */
[----:B------:R-:W-:Y:S01]  /*21620*/  IMAD.MOV.U32 R9, RZ, RZ, R148 ;  /* 0x000000ffff097224 */ /* 0x000fe200078e0094 */
[----:B------:R-:W-:Y:S04]  /*21630*/  STL [R1+0x7a4], R146 ;  /* 0x0007a49201007387 */ /* 0x000fe80000100800 */
[----:B------:R1:W-:Y:S04]  /*21640*/  LDGSTS.E [R5+0x66800], desc[UR60][R8.64], P0 ;  /* 0x6680000008057fae */ /* 0x0003e8000812187c */
[----:B---3--:R-:W3:Y:S04]  /*21650*/  LDL.LU R148, [R1+0x804] ;  /* 0x0008040001947983 */ /* 0x008ee80000300800 */
[----:B------:R1:W-:Y:S04]  /*21660*/  STL [R1+0x7a0], R149 ;  /* 0x0007a09501007387 */ /* 0x0003e80000100800 */
[----:B------:R-:W3:Y:S01]  /*21670*/  LDL.LU R7, [R1+0x824] ;  /* 0x0008240001077983 */ /* 0x000ee20000300800 */
[----:B-1----:R-:W-:-:S02]  /*21680*/  IMAD.MOV.U32 R9, RZ, RZ, R149 ;  /* 0x000000ffff097224 */ /* 0x002fc400078e0095 */
[----:B------:R-:W-:Y:S01]  /*21690*/  IMAD.MOV.U32 R8, RZ, RZ, R146 ;  /* 0x000000ffff087224 */ /* 0x000fe200078e0092 */
[----:B------:R-:W3:Y:S04]  /*216a0*/  LDL.LU R149, [R1+0x800] ;  /* 0x0008000001957983 */ /* 0x000ee80000300800 */
        /* <DEDUP_REMOVED lines=25> */
[----:B------:R-:W-:Y:S01]  /*21840*/  STL [R1+0x800], R149 ;  /* 0x0008009501007387 */ /* 0x000fe20000100800 */
[----:B-1----:R-:W-:Y:S02]  /*21850*/  IMAD.MOV.U32 R8, RZ, RZ, R148 ;  /* 0x000000ffff087224 */ /* 0x002fe400078e0094 */
[----:B------:R-:W-:Y:S01]  /*21860*/  IMAD.MOV.U32 R9, RZ, RZ, R149 ;  /* 0x000000ffff097224 */ /* 0x000fe200078e0095 */
[----:B------:R1:W-:Y:S04]  /*21870*/  STL [R1+0x824], R7 ;  /* 0x0008240701007387 */ /* 0x0003e80000100800 */
[----:B------:R1:W-:Y:S04]  /*21880*/  LDGSTS.E [R5+0x67800], desc[UR60][R8.64], P0 ;  /* 0x6780000008057fae */ /* 0x0003e8000812187c */
[----:B------:R1:W-:Y:S04]  /*21890*/  STL [R1+0x820], R146 ;  /* 0x0008209201007387 */ /* 0x0003e80000100800 */
[----:B---3--:R-:W3:Y:S01]  /*218a0*/  LDL.LU R148, [R1+0x488] ;  /* 0x0004880001947983 */ /* 0x008ee20000300800 */
[----:B-1----:R-:W-:-:S03]  /*218b0*/  IMAD.MOV.U32 R8, RZ, RZ, R7 ;  /* 0x000000ffff087224 */ /* 0x002fc600078e0007 */
[----:B------:R-:W3:Y:S01]  /*218c0*/  LDL.LU R7, [R1+0x48c] ;  /* 0x00048c0001077983 */ /* 0x000ee20000300800 */
[----:B------:R-:W-:-:S03]  /*218d0*/  IMAD.MOV.U32 R9, RZ, RZ, R146 ;  /* 0x000000ffff097224 */ /* 0x000fc600078e0092 */
[----:B------:R-:W3:Y:S04]  /*218e0*/  LDL.LU R149, [R1+0x4a8] ;  /* 0x0004a80001957983 */ /* 0x000ee80000300800 */
[----:B------:R-:W3:Y:S04]  /*218f0*/  LDL.LU R146, [R1+0x4ac] ;  /* 0x0004ac0001927983 */ /* 0x000ee80000300800 */
[----:B------:R1:W-:Y:S02]  /*21900*/  LDGSTS.E [R5+0x67c00], desc[UR60][R8.64], P0 ;  /* 0x67c0000008057fae */ /* 0x0003e4000812187c */
[----:B-1----:R-:W-:-:S05]  /*21910*/  LOP3.LUT R5, R12, 0x20, RZ, 0x3c, !PT ;  /* 0x000000200c057812 */ /* 0x002fca00078e3cff */
[----:B------:R-:W-:Y:S01]  /*21920*/  VIADD R5, R5, UR4 ;  /* 0x0000000405057c36 */ /* 0x000fe20008000000 */
[----:B----4-:R-:W-:-:S05]  /*21930*/  IADD3 R6, P1, R6, R4, RZ ;  /* 0x0000000406067210 */ /* 0x010fca0007f3e0ff */
[----:B------:R1:W-:Y:S01]  /*21940*/  STL [R1+0x44c], R6 ;  /* 0x00044c0601007387 */ /* 0x0003e20000100800 */
[----:B------:R-:W-:Y:S01]  /*21950*/  IMAD.MOV.U32 R8, RZ, RZ, R6 ;  /* 0x000000ffff087224 */ /* 0x000fe200078e0006 */
[----:B------:R-:W-:-:S05]  /*21960*/  IADD3 R147, P2, R147, R4, RZ ;  /* 0x0000000493937210 */ /* 0x000fca0007f5e0ff */
[----:B------:R-:W-:Y:S01]  /*21970*/  STL [R1+0x46c], R147 ;  /* 0x00046c9301007387 */ /* 0x000fe20000100800 */
[----:B--2---:R-:W-:-:S04]  /*21980*/  IMAD.X R150, R150, 0x1, R3, P1 ;  /* 0x0000000196967824 */ /* 0x004fc800008e0603 */
[----:B------:R-:W-:Y:S01]  /*21990*/  IMAD.MOV.U32 R9, RZ, RZ, R150 ;  /* 0x000000ffff097224 */ /* 0x000fe200078e0096 */
[----:B------:R2:W-:Y:S01]  /*219a0*/  STL [R1+0x448], R150 ;  /* 0x0004489601007387 */ /* 0x0005e20000100800 */
[----:B------:R-:W-:-:S03]  /*219b0*/  IMAD.X R151, R151, 0x1, R3, P2 ;  /* 0x0000000197977824 */ /* 0x000fc600010e0603 */
[----:B-1----:R-:W4:Y:S04]  /*219c0*/  LDL.LU R6, [R1+0x4cc] ;  /* 0x0004cc0001067983 */ /* 0x002f280000300800 */
[----:B------:R1:W-:Y:S04]  /*219d0*/  LDGSTS.E [R5+0x60100], desc[UR60][R8.64], P0 ;  /* 0x6010000008057fae */ /* 0x0003e8000812187c */
[----:B--2---:R-:W2:Y:S04]  /*219e0*/  LDL.LU R150, [R1+0x4ec] ;  /* 0x0004ec0001967983 */ /* 0x004ea80000300800 */
[----:B------:R1:W-:Y:S02]  /*219f0*/  STL [R1+0x468], R151 ;  /* 0x0004689701007387 */ /* 0x0003e40000100800 */
[----:B-1----:R-:W-:-:S02]  /*21a00*/  IMAD.MOV.U32 R8, RZ, RZ, R147 ;  /* 0x000000ffff087224 */ /* 0x002fc400078e0093 */
[----:B------:R-:W2:Y:S01]  /*21a10*/  LDL.LU R147, [R1+0x4c8] ;  /* 0x0004c80001937983 */ /* 0x000ea20000300800 */
[----:B------:R-:W-:-:S03]  /*21a20*/  IMAD.MOV.U32 R9, RZ, RZ, R151 ;  /* 0x000000ffff097224 */ /* 0x000fc600078e0097 */
[----:B------:R-:W2:Y:S04]  /*21a30*/  LDL.LU R151, [R1+0x4e8] ;  /* 0x0004e80001977983 */ /* 0x000ea80000300800 */
[----:B------:R1:W-:Y:S01]  /*21a40*/  LDGSTS.E [R5+0x60500], desc[UR60][R8.64], P0 ;  /* 0x6050000008057fae */ /* 0x0003e2000812187c */
[----:B---3--:R-:W-:-:S05]  /*21a50*/  IADD3 R7, P1, R7, R4, RZ ;  /* 0x0000000407077210 */ /* 0x008fca0007f3e0ff */
[--C-:B------:R-:W-:Y:S01]  /*21a60*/  IMAD.X R148, R148, 0x1, R3.reuse, P1 ;  /* 0x0000000194947824 */ /* 0x100fe200008e0603 */
[----:B------:R-:W-:Y:S01]  /*21a70*/  IADD3 R146, P2, R146, R4, RZ ;  /* 0x0000000492927210 */ /* 0x000fe20007f5e0ff */
[----:B------:R3:W-:Y:S01]  /*21a80*/  STL [R1+0x48c], R7 ;  /* 0x00048c0701007387 */ /* 0x0007e20000100800 */
[----:B-1----:R-:W-:Y:S01]  /*21a90*/  MOV R8, R7 ;  /* 0x0000000700087202 */ /* 0x002fe20000000f00 */
[----:B------:R-:W-:Y:S02]  /*21aa0*/  IMAD.MOV.U32 R9, RZ, RZ, R148 ;  /* 0x000000ffff097224 */ /* 0x000fe400078e0094 */
[----:B------:R-:W-:Y:S01]  /*21ab0*/  IMAD.X R149, R149, 0x1, R3, P2 ;  /* 0x0000000195957824 */ /* 0x000fe200010e0603 */
[----:B------:R1:W-:Y:S04]  /*21ac0*/  STL [R1+0x488], R148 ;  /* 0x0004889401007387 */ /* 0x0003e80000100800 */
[----:B------:R1:W-:Y:S04]  /*21ad0*/  STL [R1+0x4ac], R146 ;  /* 0x0004ac9201007387 */ /* 0x0003e80000100800 */
[----:B---3--:R-:W3:Y:S04]  /*21ae0*/  LDL.LU R7, [R1+0x50c] ;  /* 0x00050c0001077983 */ /* 0x008ee80000300800 */
[----:B------:R1:W-:Y:S04]  /*21af0*/  STL [R1+0x4a8], R149 ;  /* 0x0004a89501007387 */ /* 0x0003e80000100800 */
[----:B------:R1:W-:Y:S04]  /*21b00*/  LDGSTS.E [R5+0x60900], desc[UR60][R8.64], P0 ;  /* 0x6090000008057fae */ /* 0x0003e8000812187c */
[----:B-1----:R-:W3:Y:S01]  /*21b10*/  LDL.LU R148, [R1+0x52c] ;  /* 0x00052c0001947983 */ /* 0x002ee20000300800 */
[----:B------:R-:W-:-:S03]  /*21b20*/  IMAD.MOV.U32 R8, RZ, RZ, R146 ;  /* 0x000000ffff087224 */ /* 0x000fc600078e0092 */
[----:B------:R-:W3:Y:S01]  /*21b30*/  LDL.LU R146, [R1+0x508] ;  /* 0x0005080001927983 */ /* 0x000ee20000300800 */
[----:B------:R-:W-:-:S03]  /*21b40*/  IMAD.MOV.U32 R9, RZ, RZ, R149 ;  /* 0x000000ffff097224 */ /* 0x000fc600078e0095 */
[----:B------:R-:W3:Y:S04]  /*21b50*/  LDL.LU R149, [R1+0x528] ;  /* 0x0005280001957983 */ /* 0x000ee80000300800 */
[----:B------:R1:W-:Y:S01]  /*21b60*/  LDGSTS.E [R5+0x60d00], desc[UR60][R8.64], P0 ;  /* 0x60d0000008057fae */ /* 0x0003e2000812187c */
[-C--:B----4-:R-:W-:Y:S02]  /*21b70*/  IADD3 R6, P1, R6, R4.reuse, RZ ;  /* 0x0000000406067210 */ /* 0x090fe40007f3e0ff */
[----:B--2---:R-:W-:-:S03]  /*21b80*/  IADD3 R150, P2, R150, R4, RZ ;  /* 0x0000000496967210 */ /* 0x004fc60007f5e0ff */
[----:B------:R2:W-:Y:S01]  /*21b90*/  STL [R1+0x4cc], R6 ;  /* 0x0004cc0601007387 */ /* 0x0005e20000100800 */
[----:B-1----:R-:W-:Y:S02]  /*21ba0*/  IMAD.MOV.U32 R8, RZ, RZ, R6 ;  /* 0x000000ffff087224 */ /* 0x002fe400078e0006 */
[--C-:B------:R-:W-:Y:S02]  /*21bb0*/  IMAD.X R147, R147, 0x1, R3.reuse, P1 ;  /* 0x0000000193937824 */ /* 0x100fe400008e0603 */
[----:B------:R-:W-:-:S03]  /*21bc0*/  IMAD.X R151, R151, 0x1, R3, P2 ;  /* 0x0000000197977824 */ /* 0x000fc600010e0603 */
[----:B------:R1:W-:Y:S01]  /*21bd0*/  STL [R1+0x4c8], R147 ;  /* 0x0004c89301007387 */ /* 0x0003e20000100800 */
[----:B------:R-:W-:-:S03]  /*21be0*/  IMAD.MOV.U32 R9, RZ, RZ, R147 ;  /* 0x000000ffff097224 */ /* 0x000fc600078e0093 */
[----:B------:R4:W-:Y:S04]  /*21bf0*/  STL [R1+0x4ec], R150 ;  /* 0x0004ec9601007387 */ /* 0x0009e80000100800 */
[----:B--2---:R-:W2:Y:S04]  /*21c00*/  LDL.LU R6, [R1+0x54c] ;  /* 0x00054c0001067983 */ /* 0x004ea80000300800 */
[----:B------:R4:W-:Y:S04]  /*21c10*/  STL [R1+0x4e8], R151 ;  /* 0x0004e89701007387 */ /* 0x0009e80000100800 */
[----:B------:R4:W-:Y:S04]  /*21c20*/  LDGSTS.E [R5+0x61100], desc[UR60][R8.64], P0 ;  /* 0x6110000008057fae */ /* 0x0009e8000812187c */
[----:B-1----:R-:W2:Y:S01]  /*21c30*/  LDL.LU R147, [R1+0x56c] ;  /* 0x00056c0001937983 */ /* 0x002ea20000300800 */
[----:B----4-:R-:W-:-:S03]  /*21c40*/  IMAD.MOV.U32 R8, RZ, RZ, R150 ;  /* 0x000000ffff087224 */ /* 0x010fc600078e0096 */
[----:B------:R-:W4:Y:S01]  /*21c50*/  LDL.LU R150, [R1+0x548] ;  /* 0x0005480001967983 */ /* 0x000f220000300800 */
[----:B------:R-:W-:-:S03]  /*21c60*/  IMAD.MOV.U32 R9, RZ, RZ, R151 ;  /* 0x000000ffff097224 */ /* 0x000fc600078e0097 */
[----:B------:R-:W4:Y:S01]  /*21c70*/  LDL.LU R151, [R1+0x568] ;  /* 0x0005680001977983 */ /* 0x000f220000300800 */
[----:B---3--:R-:W-:-:S03]  /*21c80*/  IADD3 R7, P1, R7, R4, RZ ;  /* 0x0000000407077210 */ /* 0x008fc60007f3e0ff */
[----:B------:R1:W-:Y:S01]  /*21c90*/  LDGSTS.E [R5+0x61500], desc[UR60][R8.64], P0 ;  /* 0x6150000008057fae */ /* 0x0003e2000812187c */
[----:B------:R-:W-:-:S03]  /*21ca0*/  IADD3 R148, P2, R148, R4, RZ ;  /* 0x0000000494947210 */ /* 0x000fc60007f5e0ff */
[----:B------:R3:W-:Y:S01]  /*21cb0*/  STL [R1+0x50c], R7 ;  /* 0x00050c0701007387 */ /* 0x0007e20000100800 */
[----:B------:R-:W-:Y:S02]  /*21cc0*/  IMAD.X R146, R146, 0x1, R3, P1 ;  /* 0x0000000192927824 */ /* 0x000fe400008e0603 */
[----:B-1----:R-:W-:Y:S02]  /*21cd0*/  IMAD.MOV.U32 R8, RZ, RZ, R7 ;  /* 0x000000ffff087224 */ /* 0x002fe400078e0007 */
[----:B------:R-:W-:Y:S01]  /*21ce0*/  IMAD.X R149, R149, 0x1, R3, P2 ;  /* 0x0000000195957824 */ /* 0x000fe200010e0603 */
[----:B------:R1:W-:Y:S01]  /*21cf0*/  STL [R1+0x508], R146 ;  /* 0x0005089201007387 */ /* 0x0003e20000100800 */
[----:B------:R-:W-:-:S03]  /*21d00*/  IMAD.MOV.U32 R9, RZ, RZ, R146 ;  /* 0x000000ffff097224 */ /* 0x000fc600078e0092 */
        /* <DEDUP_REMOVED lines=10> */
[----:B--2---:R-:W-:-:S05]  /*21db0*/  IADD3 R6, P1, R6, R4, RZ ;  /* 0x0000000406067210 */ /* 0x004fca0007f3e0ff */
[----:B------:R2:W-:Y:S01]  /*21dc0*/  STL [R1+0x54c], R6 ;  /* 0x00054c0601007387 */ /* 0x0005e20000100800 */
[----:B-1----:R-:W-:Y:S01]  /*21dd0*/  IMAD.MOV.U32 R8, RZ, RZ, R6 ;  /* 0x000000ffff087224 */ /* 0x002fe200078e0006 */
[----:B------:R-:W-:Y:S01]  /*21de0*/  IADD3 R147, P2, R147, R4, RZ ;  /* 0x0000000493937210 */ /* 0x000fe20007f5e0ff */
[----:B----4-:R-:W-:-:S04]  /*21df0*/  IMAD.X R150, R150, 0x1, R3, P1 ;  /* 0x0000000196967824 */ /* 0x010fc800008e0603 */
[----:B------:R-:W-:Y:S01]  /*21e00*/  IMAD.X R151, R151, 0x1, R3, P2 ;  /* 0x0000000197977824 */ /* 0x000fe200010e0603 */
        /* <DEDUP_REMOVED lines=27> */
[----:B------:R-:W-:-:S03]  /*21fc0*/  MOV R9, R149 ;  /* 0x0000009500097202 */ /* 0x000fc60000000f00 */
        /* <DEDUP_REMOVED lines=74> */
[----:B--2---:R-:W-:-:S04]  /*22470*/  IADD3 R6, P1, R6, R4, RZ ;  /* 0x0000000406067210 */ /* 0x004fc80007f3e0ff */
[----:B-1----:R-:W-:Y:S01]  /*22480*/  MOV R8, R6 ;  /* 0x0000000600087202 */ /* 0x002fe20000000f00 */
[----:B------:R1:W-:Y:S01]  /*22490*/  STL [R1+0x6cc], R6 ;  /* 0x0006cc0601007387 */ /* 0x0003e20000100800 */
[----:B------:R-:W-:Y:S01]  /*224a0*/  IADD3 R150, P2, R150, R4, RZ ;  /* 0x0000000496967210 */ /* 0x000fe20007f5e0ff */
[----:B----4-:R-:W-:-:S04]  /*224b0*/  IMAD.X R147, R147, 0x1, R3, P1 ;  /* 0x0000000193937824 */ /* 0x010fc800008e0603 */
[----:B------:R-:W-:Y:S01]  /*224c0*/  IMAD.X R151, R151, 0x1, R3, P2 ;  /* 0x0000000197977824 */ /* 0x000fe200010e0603 */
[----:B------:R2:W-:Y:S01]  /*224d0*/  STL [R1+0x6c8], R147 ;  /* 0x0006c89301007387 */ /* 0x0005e20000100800 */
[----:B------:R-:W-:-:S03]  /*224e0*/  IMAD.MOV.U32 R9, RZ, RZ, R147 ;  /* 0x000000ffff097224 */ /* 0x000fc600078e0093 */
[----:B------:R4:W-:Y:S04]  /*224f0*/  STL [R1+0x6ec], R150 ;  /* 0x0006ec9601007387 */ /* 0x0009e80000100800 */
[----:B-1----:R-:W3:Y:S04]  /*22500*/  LDL.LU R6, [R1+0x74c] ;  /* 0x00074c0001067983 */ /* 0x002ee80000300800 */
[----:B------:R1:W-:Y:S04]  /*22510*/  STL [R1+0x6e8], R151 ;  /* 0x0006e89701007387 */ /* 0x0003e80000100800 */
[----:B------:R4:W-:Y:S04]  /*22520*/  LDGSTS.E [R5+0x65100], desc[UR60][R8.64], P0 ;  /* 0x6510000008057fae */ /* 0x0009e8000812187c */
[----:B--2---:R-:W2:Y:S01]  /*22530*/  LDL.LU R147, [R1+0x76c] ;  /* 0x00076c0001937983 */ /* 0x004ea20000300800 */
[----:B----4-:R-:W-:-:S03]  /*22540*/  IMAD.MOV.U32 R8, RZ, RZ, R150 ;  /* 0x000000ffff087224 */ /* 0x010fc600078e0096 */
[----:B------:R-:W4:Y:S01]  /*22550*/  LDL.LU R150, [R1+0x748] ;  /* 0x0007480001967983 */ /* 0x000f220000300800 */
[----:B------:R-:W-:-:S03]  /*22560*/  IMAD.MOV.U32 R9, RZ, RZ, R151 ;  /* 0x000000ffff097224 */ /* 0x000fc600078e0097 */
[----:B-1----:R-:W4:Y:S01]  /*22570*/  LDL.LU R151, [R1+0x768] ;  /* 0x0007680001977983 */ /* 0x002f220000300800 */
        /* <DEDUP_REMOVED lines=19> */
[----:B------:R-:W-:-:S05]  /*226b0*/  IADD3 R6, P1, R6, R4, RZ ;  /* 0x0000000406067210 */ /* 0x000fca0007f3e0ff */
[----:B------:R4:W-:Y:S01]  /*226c0*/  STL [R1+0x74c], R6 ;  /* 0x00074c0601007387 */ /* 0x0009e20000100800 */
[----:B-1----:R-:W-:Y:S01]  /*226d0*/  IMAD.MOV.U32 R8, RZ, RZ, R6 ;  /* 0x000000ffff087224 */ /* 0x002fe200078e0006 */
[----:B--2---:R-:W-:Y:S01]  /*226e0*/  IADD3 R147, P2, R147, R4, RZ ;  /* 0x0000000493937210 */ /* 0x004fe20007f5e0ff */
[----:B----4-:R-:W-:-:S04]  /*226f0*/  IMAD.X R150, R150, 0x1, R3, P1 ;  /* 0x0000000196967824 */ /* 0x010fc800008e0603 */
[----:B------:R-:W-:Y:S01]  /*22700*/  IMAD.X R151, R151, 0x1, R3, P2 ;  /* 0x0000000197977824 */ /* 0x000fe200010e0603 */
        /* <DEDUP_REMOVED lines=11> */
[----:B---3--:R-:W-:-:S03]  /*227c0*/  IADD3 R7, P1, R7, R4, RZ ;  /* 0x0000000407077210 */ /* 0x008fc60007f3e0ff */
[----:B------:R1:W-:Y:S01]  /*227d0*/  LDGSTS.E [R5+0x66500], desc[UR60][R8.64], P0 ;  /* 0x6650000008057fae */ /* 0x0003e2000812187c */
[----:B------:R-:W-:-:S03]  /*227e0*/  IADD3 R146, P2, R146, R4, RZ ;  /* 0x0000000492927210 */ /* 0x000fc60007f5e0ff */
[----:B------:R-:W-:Y:S01]  /*227f0*/  STL [R1+0x78c], R7 ;  /* 0x00078c0701007387 */ /* 0x000fe20000100800 */
[----:B------:R-:W-:Y:S02]  /*22800*/  IMAD.X R148, R148, 0x1, R3, P1 ;  /* 0x0000000194947824 */ /* 0x000fe400008e0603 */
[----:B-1----:R-:W-:Y:S02]  /*22810*/  IMAD.MOV.U32 R8, RZ, RZ, R7 ;  /* 0x000000ffff087224 */ /* 0x002fe400078e0007 */
[----:B------:R-:W-:Y:S01]  /*22820*/  IMAD.X R149, R149, 0x1, R3, P2 ;  /* 0x0000000195957824 */ /* 0x000fe200010e0603 */
[----:B------:R1:W-:Y:S01]  /*22830*/  STL [R1+0x788], R148 ;  /* 0x0007889401007387 */ /* 0x0003e20000100800 */
[----:B------:R-:W-:-:S03]  /*22840*/  IMAD.MOV.U32 R9, RZ, RZ, R148 ;  /* 0x000000ffff097224 */ /* 0x000fc600078e0094 */
[----:B------:R-:W-:Y:S04]  /*22850*/  STL [R1+0x7ac], R146 ;  /* 0x0007ac9201007387 */ /* 0x000fe80000100800 */
[----:B------:R3:W-:Y:S04]  /*22860*/  LDGSTS.E [R5+0x66900], desc[UR60][R8.64], P0 ;  /* 0x6690000008057fae */ /* 0x0007e8000812187c */
[----:B-1----:R-:W2:Y:S04]  /*22870*/  LDL.LU R148, [R1+0x80c] ;  /* 0x00080c0001947983 */ /* 0x002ea80000300800 */
[----:B------:R1:W-:Y:S04]  /*22880*/  STL [R1+0x7a8], R149 ;  /* 0x0007a89501007387 */ /* 0x0003e80000100800 */
[----:B------:R-:W2:Y:S01]  /*22890*/  LDL.LU R7, [R1+0x82c] ;  /* 0x00082c0001077983 */ /* 0x000ea20000300800 */
[----:B---3--:R-:W-:-:S02]  /*228a0*/  IMAD.MOV.U32 R9, RZ, RZ, R149 ;  /* 0x000000ffff097224 */ /* 0x008fc400078e0095 */
[----:B------:R-:W-:Y:S01]  /*228b0*/  IMAD.MOV.U32 R8, RZ, RZ, R146 ;  /* 0x000000ffff087224 */ /* 0x000fe200078e0092 */
[----:B-1----:R-:W3:Y:S04]  /*228c0*/  LDL.LU R149, [R1+0x808] ;  /* 0x0008080001957983 */ /* 0x002ee80000300800 */
        /* <DEDUP_REMOVED lines=17> */
[----:B------:R-:W-:-:S03]  /*229e0*/  MOV R9, R151 ;  /* 0x0000009700097202 */ /* 0x000fc60000000f00 */
[----:B------:R-:W2:Y:S01]  /*229f0*/  LDL.LU R151, [R1+0x470] ;  /* 0x0004700001977983 */ /* 0x000ea20000300800 */
[----:B------:R-:W-:-:S03]  /*22a00*/  IADD3 R148, P1, R148, R4, RZ ;  /* 0x0000000494947210 */ /* 0x000fc60007f3e0ff */
[----:B------:R1:W-:Y:S01]  /*22a10*/  LDGSTS.E [R5+0x67500], desc[UR60][R8.64], P0 ;  /* 0x6750000008057fae */ /* 0x0003e2000812187c */
[----:B------:R-:W-:Y:S01]  /*22a20*/  IADD3 R7, P2, R7, R4, RZ ;  /* 0x0000000407077210 */ /* 0x000fe20007f5e0ff */
[--C-:B---3--:R-:W-:Y:S02]  /*22a30*/  IMAD.X R149, R149, 0x1, R3.reuse, P1 ;  /* 0x0000000195957824 */ /* 0x108fe400008e0603 */
[----:B-1----:R-:W-:Y:S02]  /*22a40*/  IMAD.MOV.U32 R8, RZ, RZ, R148 ;  /* 0x000000ffff087224 */ /* 0x002fe400078e0094 */
[----:B------:R-:W-:Y:S02]  /*22a50*/  IMAD.X R146, R146, 0x1, R3, P2 ;  /* 0x0000000192927824 */ /* 0x000fe400010e0603 */
[----:B------:R-:W-:Y:S01]  /*22a60*/  IMAD.MOV.U32 R9, RZ, RZ, R149 ;  /* 0x000000ffff097224 */ /* 0x000fe200078e0095 */
[----:B------:R1:W-:Y:S04]  /*22a70*/  STL [R1+0x80c], R148 ;  /* 0x00080c9401007387 */ /* 0x0003e80000100800 */
[----:B------:R-:W-:Y:S04]  /*22a80*/  STL [R1+0x808], R149 ;  /* 0x0008089501007387 */ /* 0x000fe80000100800 */
[----:B------:R3:W-:Y:S04]  /*22a90*/  STL [R1+0x82c], R7 ;  /* 0x00082c0701007387 */ /* 0x0007e80000100800 */
[----:B------:R3:W-:Y:S04]  /*22aa0*/  LDGSTS.E [R5+0x67900], desc[UR60][R8.64], P0 ;  /* 0x6790000008057fae */ /* 0x0007e8000812187c */
[----:B------:R3:W-:Y:S04]  /*22ab0*/  STL [R1+0x828], R146 ;  /* 0x0008289201007387 */ /* 0x0007e80000100800 */
[----:B-1----:R-:W2:Y:S01]  /*22ac0*/  LDL.LU R148, [R1+0x490] ;  /* 0x0004900001947983 */ /* 0x002ea20000300800 */
[----:B---3--:R-:W-:-:S03]  /*22ad0*/  IMAD.MOV.U32 R8, RZ, RZ, R7 ;  /* 0x000000ffff087224 */ /* 0x008fc600078e0007 */
        /* <DEDUP_REMOVED lines=26> */
[----:B------:R-:W-:Y:S01]  /*22c80*/  IMAD.X R148, R148, 0x1, R3, P1 ;  /* 0x0000000194947824 */ /* 0x000fe200008e0603 */
[----:B------:R-:W-:Y:S01]  /*22c90*/  IADD3 R146, P2, R146, R4, RZ ;  /* 0x0000000492927210 */ /* 0x000fe20007f5e0ff */
[----:B------:R3:W-:Y:S01]  /*22ca0*/  STL [R1+0x494], R7 ;  /* 0x0004940701007387 */ /* 0x0007e20000100800 */
[----:B-1----:R-:W-:Y:S02]  /*22cb0*/  IMAD.MOV.U32 R8, RZ, RZ, R7 ;  /* 0x000000ffff087224 */ /* 0x002fe400078e0007 */
[----:B------:R-:W-:Y:S01]  /*22cc0*/  IMAD.MOV.U32 R9, RZ, RZ, R148 ;  /* 0x000000ffff097224 */ /* 0x000fe200078e0094 */
[----:B------:R1:W-:Y:S01]  /*22cd0*/  STL [R1+0x490], R148 ;  /* 0x0004909401007387 */ /* 0x0003e20000100800 */
[----:B------:R-:W-:-:S03]  /*22ce0*/  IMAD.X R149, R149, 0x1, R3, P2 ;  /* 0x0000000195957824 */ /* 0x000fc600010e0603 */
        /* <DEDUP_REMOVED lines=26> */
[----:B------:R-:W4:Y:S04]  /*22e90*/  LDL.LU R151, [R1+0x570] ;  /* 0x0005700001977983 */ /* 0x000f280000300800 */
[----:B------:R1:W-:Y:S01]  /*22ea0*/  LDGSTS.E [R5+0x61600], desc[UR60][R8.64], P0 ;  /* 0x6160000008057fae */ /* 0x0003e2000812187c */
[----:B---3--:R-:W-:-:S05]  /*22eb0*/  IADD3 R7, P1, R7, R4, RZ ;  /* 0x0000000407077210 */ /* 0x008fca0007f3e0ff */
[----:B------:R3:W-:Y:S01]  /*22ec0*/  STL [R1+0x514], R7 ;  /* 0x0005140701007387 */ /* 0x0007e20000100800 */
[----:B------:R-:W-:Y:S01]  /*22ed0*/  IADD3 R148, P2, R148, R4, RZ ;  /* 0x0000000494947210 */ /* 0x000fe20007f5e0ff */
[----:B-1----:R-:W-:Y:S02]  /*22ee0*/  IMAD.MOV.U32 R8, RZ, RZ, R7 ;  /* 0x000000ffff087224 */ /* 0x002fe400078e0007 */
[----:B------:R-:W-:Y:S01]  /*22ef0*/  IMAD.X R146, R146, 0x1, R3, P1 ;  /* 0x0000000192927824 */ /* 0x000fe200008e0603 */
[----:B------:R-:W-:-:S04]  /*22f00*/  IADD3.X R149, R149, R3, RZ, P2, !PT ;  /* 0x0000000395957210 */ /* 0x000fc800017fe4ff */
        /* <DEDUP_REMOVED lines=34> */
[--C-:B------:R-:W-:Y:S02]  /*23130*/  IMAD.X R148, R148, 0x1, R3.reuse, P1 ;  /* 0x0000000194947824 */ /* 0x100fe400008e0603 */
[----:B------:R-:W-:-:S03]  /*23140*/  IMAD.X R149, R149, 0x1, R3, P2 ;  /* 0x0000000195957824 */ /* 0x000fc600010e0603 */
        /* <DEDUP_REMOVED lines=43> */
[----:B------:R-:W-:-:S03]  /*23400*/  MOV R8, R148 ;  /* 0x0000009400087202 */ /* 0x000fc60000000f00 */
        /* <DEDUP_REMOVED lines=80> */
[----:B----4-:R-:W-:-:S03]  /*23910*/  IMAD.X R150, R150, 0x1, R3, P1 ;  /* 0x0000000196967824 */ /* 0x010fc600008e0603 */
[----:B------:R-:W-:Y:S02]  /*23920*/  IADD3.X R151, R151, R3, RZ, P2, !PT ;  /* 0x0000000397977210 */ /* 0x000fe400017fe4ff */
        /* <DEDUP_REMOVED lines=13> */
[----:B------:R-:W-:Y:S01]  /*23a00*/  STL [R1+0x794], R7 ;  /* 0x0007940701007387 */ /* 0x000fe20000100800 */
[----:B------:R-:W-:Y:S01]  /*23a10*/  IADD3 R146, P2, R146, R4, RZ ;  /* 0x0000000492927210 */ /* 0x000fe20007f5e0ff */
[----:B-1----:R-:W-:Y:S02]  /*23a20*/  IMAD.MOV.U32 R8, RZ, RZ, R7 ;  /* 0x000000ffff087224 */ /* 0x002fe400078e0007 */
[--C-:B------:R-:W-:Y:S02]  /*23a30*/  IMAD.X R148, R148, 0x1, R3.reuse, P1 ;  /* 0x0000000194947824 */ /* 0x100fe400008e0603 */
[----:B------:R-:W-:-:S03]  /*23a40*/  IMAD.X R149, R149, 0x1, R3, P2 ;  /* 0x0000000195957824 */ /* 0x000fc600010e0603 */
[----:B------:R1:W-:Y:S01]  /*23a50*/  STL [R1+0x790], R148 ;  /* 0x0007909401007387 */ /* 0x0003e20000100800 */
[----:B------:R-:W-:-:S03]  /*23a60*/  IMAD.MOV.U32 R9, RZ, RZ, R148 ;  /* 0x000000ffff097224 */ /* 0x000fc600078e0094 */
[----:B------:R-:W-:Y:S04]  /*23a70*/  STL [R1+0x7b4], R146 ;  /* 0x0007b49201007387 */ /* 0x000fe80000100800 */
[----:B------:R3:W-:Y:S04]  /*23a80*/  LDGSTS.E [R5+0x66a00], desc[UR60][R8.64], P0 ;  /* 0x66a0000008057fae */ /* 0x0007e8000812187c */
[----:B-1----:R-:W4:Y:S04]  /*23a90*/  LDL.LU R148, [R1+0x814] ;  /* 0x0008140001947983 */ /* 0x002f280000300800 */
[----:B------:R1:W-:Y:S04]  /*23aa0*/  STL [R1+0x7b0], R149 ;  /* 0x0007b09501007387 */ /* 0x0003e80000100800 */
[----:B------:R-:W4:Y:S01]  /*23ab0*/  LDL.LU R7, [R1+0x834] ;  /* 0x0008340001077983 */ /* 0x000f220000300800 */
[----:B---3--:R-:W-:-:S03]  /*23ac0*/  IMAD.MOV.U32 R9, RZ, RZ, R149 ;  /* 0x000000ffff097224 */ /* 0x008fc600078e0095 */
[----:B-1----:R-:W3:Y:S01]  /*23ad0*/  LDL.LU R149, [R1+0x810] ;  /* 0x0008100001957983 */ /* 0x002ee20000300800 */
        /* <DEDUP_REMOVED lines=21> */
[-C--:B------:R-:W-:Y:S02]  /*23c30*/  IADD3 R148, P1, R148, R4.reuse, RZ ;  /* 0x0000000494947210 */ /* 0x080fe40007f3e0ff */
[----:B------:R-:W-:-:S03]  /*23c40*/  IADD3 R7, P2, R7, R4, RZ ;  /* 0x0000000407077210 */ /* 0x000fc60007f5e0ff */
[----:B-1----:R-:W-:Y:S02]  /*23c50*/  IMAD.MOV.U32 R8, RZ, RZ, R148 ;  /* 0x000000ffff087224 */ /* 0x002fe400078e0094 */
[----:B---3--:R-:W-:Y:S01]  /*23c60*/  IMAD.X R149, R149, 0x1, R3, P1 ;  /* 0x0000000195957824 */ /* 0x008fe200008e0603 */
[----:B------:R-:W-:Y:S03]  /*23c70*/  STL [R1+0x814], R148 ;  /* 0x0008149401007387 */ /* 0x000fe60000100800 */
[----:B------:R-:W-:Y:S02]  /*23c80*/  IMAD.MOV.U32 R9, RZ, RZ, R149 ;  /* 0x000000ffff097224 */ /* 0x000fe400078e0095 */
[----:B------:R-:W-:Y:S01]  /*23c90*/  IMAD.X R146, R146, 0x1, R3, P2 ;  /* 0x0000000192927824 */ /* 0x000fe200010e0603 */
[----:B------:R-:W-:Y:S04]  /*23ca0*/  STL [R1+0x810], R149 ;  /* 0x0008109501007387 */ /* 0x000fe80000100800 */
[----:B------:R-:W-:Y:S04]  /*23cb0*/  STL [R1+0x834], R7 ;  /* 0x0008340701007387 */ /* 0x000fe80000100800 */
[----:B------:R1:W-:Y:S04]  /*23cc0*/  LDGSTS.E [R5+0x67a00], desc[UR60][R8.64], P0 ;  /* 0x67a0000008057fae */ /* 0x0003e8000812187c */
[----:B------:R3:W-:Y:S01]  /*23cd0*/  STL [R1+0x830], R146 ;  /* 0x0008309201007387 */ /* 0x0007e20000100800 */
[----:B-1----:R-:W-:-:S02]  /*23ce0*/  IMAD.MOV.U32 R9, RZ, RZ, R146 ;  /* 0x000000ffff097224 */ /* 0x002fc400078e0092 */
[----:B------:R-:W-:Y:S01]  /*23cf0*/  IMAD.MOV.U32 R8, RZ, RZ, R7 ;  /* 0x000000ffff087224 */ /* 0x000fe200078e0007 */
[----:B---3--:R-:W3:Y:S04]  /*23d00*/  LDL.LU R146, [R1+0x498] ;  /* 0x0004980001927983 */ /* 0x008ee80000300800 */
[----:B------:R-:W3:Y:S04]  /*23d10*/  LDL.LU R7, [R1+0x49c] ;  /* 0x00049c0001077983 */ /* 0x000ee80000300800 */
[----:B------:R-:W3:Y:S04]  /*23d20*/  LDL.LU R149, [R1+0x4b8] ;  /* 0x0004b80001957983 */ /* 0x000ee80000300800 */
[----:B------:R1:W-:Y:S04]  /*23d30*/  LDGSTS.E [R5+0x67e00], desc[UR60][R8.64], P0 ;  /* 0x67e0000008057fae */ /* 0x0003e8000812187c */
[----:B------:R-:W3:Y:S01]  /*23d40*/  LDL.LU R148, [R1+0x4bc] ;  /* 0x0004bc0001947983 */ /* 0x000ee20000300800 */
[----:B-1----:R-:W-:-:S05]  /*23d50*/  LOP3.LUT R5, R12, 0x60, RZ, 0x3c, !PT ;  /* 0x000000600c057812 */ /* 0x002fca00078e3cff */
[----:B------:R-:W-:Y:S01]  /*23d60*/  VIADD R5, R5, UR4 ;  /* 0x0000000405057c36 */ /* 0x000fe20008000000 */
[----:B--2---:R-:W-:-:S05]  /*23d70*/  IADD3 R6, P1, R6, R4, RZ ;  /* 0x0000000406067210 */ /* 0x004fca0007f3e0ff */
[----:B------:R1:W-:Y:S01]  /*23d80*/  STL [R1+0x45c], R6 ;  /* 0x00045c0601007387 */ /* 0x0003e20000100800 */
[----:B------:R-:W-:Y:S01]  /*23d90*/  IMAD.MOV.U32 R8, RZ, RZ, R6 ;  /* 0x000000ffff087224 */ /* 0x000fe200078e0006 */
[----:B------:R-:W-:-:S05]  /*23da0*/  IADD3 R147, P2, R147, R4, RZ ;  /* 0x0000000493937210 */ /* 0x000fca0007f5e0ff */
[----:B------:R-:W-:Y:S01]  /*23db0*/  STL [R1+0x47c], R147 ;  /* 0x00047c9301007387 */ /* 0x000fe20000100800 */
[--C-:B----4-:R-:W-:Y:S02]  /*23dc0*/  IMAD.X R150, R150, 0x1, R3.reuse, P1 ;  /* 0x0000000196967824 */ /* 0x110fe400008e0603 */
[----:B------:R-:W-:-:S03]  /*23dd0*/  IMAD.X R151, R151, 0x1, R3, P2 ;  /* 0x0000000197977824 */ /* 0x000fc600010e0603 */
[----:B------:R-:W-:Y:S01]  /*23de0*/  MOV R9, R150 ;  /* 0x0000009600097202 */ /* 0x000fe20000000f00 */
[----:B------:R2:W-:Y:S04]  /*23df0*/  STL [R1+0x458], R150 ;  /* 0x0004589601007387 */ /* 0x0005e80000100800 */
        /* <DEDUP_REMOVED lines=11> */
[----:B------:R3:W-:Y:S01]  /*23eb0*/  STL [R1+0x49c], R7 ;  /* 0x00049c0701007387 */ /* 0x0007e20000100800 */
[----:B-1----:R-:W-:Y:S01]  /*23ec0*/  IMAD.MOV.U32 R8, RZ, RZ, R7 ;  /* 0x000000ffff087224 */ /* 0x002fe200078e0007 */
[----:B------:R-:W-:Y:S02]  /*23ed0*/  IADD3 R148, P2, R148, R4, RZ ;  /* 0x0000000494947210 */ /* 0x000fe40007f5e0ff */
[----:B------:R1:W-:Y:S01]  /*23ee0*/  STL [R1+0x498], R146 ;  /* 0x0004989201007387 */ /* 0x0003e20000100800 */
[----:B------:R-:W-:Y:S02]  /*23ef0*/  IMAD.MOV.U32 R9, RZ, RZ, R146 ;  /* 0x000000ffff097224 */ /* 0x000fe400078e0092 */
[----:B------:R-:W-:Y:S01]  /*23f00*/  IMAD.X R149, R149, 0x1, R3, P2 ;  /* 0x0000000195957824 */ /* 0x000fe200010e0603 */
[----:B------:R1:W-:Y:S04]  /*23f10*/  STL [R1+0x4bc], R148 ;  /* 0x0004bc9401007387 */ /* 0x0003e80000100800 */
[----:B---3--:R-:W3:Y:S04]  /*23f20*/  LDL.LU R7, [R1+0x51c] ;  /* 0x00051c0001077983 */ /* 0x008ee80000300800 */
[----:B------:R1:W-:Y:S04]  /*23f30*/  STL [R1+0x4b8], R149 ;  /* 0x0004b89501007387 */ /* 0x0003e80000100800 */
[----:B------:R1:W-:Y:S04]  /*23f40*/  LDGSTS.E [R5+0x60b00], desc[UR60][R8.64], P0 ;  /* 0x60b0000008057fae */ /* 0x0003e8000812187c */
[----:B-1----:R-:W3:Y:S01]  /*23f50*/  LDL.LU R146, [R1+0x53c] ;  /* 0x00053c0001927983 */ /* 0x002ee20000300800 */
[----:B------:R-:W-:-:S02]  /*23f60*/  IMAD.MOV.U32 R8, RZ, RZ, R148 ;  /* 0x000000ffff087224 */ /* 0x000fc400078e0094 */
[----:B------:R-:W-:Y:S01]  /*23f70*/  IMAD.MOV.U32 R9, RZ, RZ, R149 ;  /* 0x000000ffff097224 */ /* 0x000fe200078e0095 */
[----:B------:R-:W3:Y:S04]  /*23f80*/  LDL.LU R148, [R1+0x518] ;  /* 0x0005180001947983 */ /* 0x000ee80000300800 */
[----:B------:R-:W3:Y:S04]  /*23f90*/  LDL.LU R149, [R1+0x538] ;  /* 0x0005380001957983 */ /* 0x000ee80000300800 */
[----:B------:R1:W-:Y:S01]  /*23fa0*/  LDGSTS.E [R5+0x60f00], desc[UR60][R8.64], P0 ;  /* 0x60f0000008057fae */ /* 0x0003e2000812187c */
[----:B----4-:R-:W-:-:S02]  /*23fb0*/  IADD3 R6, P1, R6, R4, RZ ;  /* 0x0000000406067210 */ /* 0x010fc40007f3e0ff */
        /* <DEDUP_REMOVED lines=19> */
[----:B-1----:R-:W-:Y:S01]  /*240f0*/  IMAD.MOV.U32 R8, RZ, RZ, R7 ;  /* 0x000000ffff087224 */ /* 0x002fe200078e0007 */
[----:B------:R-:W-:Y:S01]  /*24100*/  IADD3 R146, P2, R146, R4, RZ ;  /* 0x0000000492927210 */ /* 0x000fe20007f5e0ff */
[----:B------:R-:W-:-:S04]  /*24110*/  IMAD.X R148, R148, 0x1, R3, P1 ;  /* 0x0000000194947824 */ /* 0x000fc800008e0603 */
        /* <DEDUP_REMOVED lines=34> */
[----:B------:R-:W-:Y:S02]  /*24340*/  IADD3 R148, P2, R148, R4, RZ ;  /* 0x0000000494947210 */ /* 0x000fe40007f5e0ff */
[----:B------:R-:W-:-:S03]  /*24350*/  IADD3.X R146, R146, R3, RZ, P1, !PT ;  /* 0x0000000392927210 */ /* 0x000fc60000ffe4ff */
[----:B------:R-:W-:Y:S02]  /*24360*/  IMAD.X R149, R149, 0x1, R3, P2 ;  /* 0x0000000195957824 */ /* 0x000fe400010e0603 */
        /* <DEDUP_REMOVED lines=20> */
[----:B------:R-:W-:Y:S04]  /*244b0*/  STL [R1+0x5fc], R150 ;  /* 0x0005fc9601007387 */ /* 0x000fe80000100800 */
        /* <DEDUP_REMOVED lines=17> */
[----:B------:R-:W-:Y:S04]  /*245d0*/  STL [R1+0x63c], R146 ;  /* 0x00063c9201007387 */ /* 0x000fe80000100800 */
        /* <DEDUP_REMOVED lines=28> */
[----:B-1----:R-:W-:Y:S01]  /*247a0*/  IMAD.MOV.U32 R8, RZ, RZ, R7 ;  /* 0x000000ffff087224 */ /* 0x002fe200078e0007 */
[----:B------:R-:W-:Y:S01]  /*247b0*/  IADD3 R148, P2, R148, R4, RZ ;  /* 0x0000000494947210 */ /* 0x000fe20007f5e0ff */
[----:B------:R-:W-:-:S05]  /*247c0*/  IMAD.X R149, R149, 0x1, R3, P1 ;  /* 0x0000000195957824 */ /* 0x000fca00008e0603 */
[----:B------:R-:W-:Y:S01]  /*247d0*/  MOV R9, R149 ;  /* 0x0000009500097202 */ /* 0x000fe20000000f00 */
[----:B------:R-:W-:Y:S01]  /*247e0*/  IMAD.X R146, R146, 0x1, R3, P2 ;  /* 0x0000000192927824 */ /* 0x000fe200010e0603 */
[----:B------:R-:W-:Y:S04]  /*247f0*/  STL [R1+0x69c], R7 ;  /* 0x00069c0701007387 */ /* 0x000fe80000100800 */
[----:B------:R1:W-:Y:S04]  /*24800*/  LDGSTS.E [R5+0x64b00], desc[UR60][R8.64], P0 ;  /* 0x64b0000008057fae */ /* 0x0003e8000812187c */
[----:B------:R3:W-:Y:S04]  /*24810*/  STL [R1+0x698], R149 ;  /* 0x0006989501007387 */ /* 0x0007e80000100800 */
[----:B------:R-:W-:Y:S01]  /*24820*/  STL [R1+0x6bc], R148 ;  /* 0x0006bc9401007387 */ /* 0x000fe20000100800 */
[----:B-1----:R-:W-:-:S02]  /*24830*/  IMAD.MOV.U32 R8, RZ, RZ, R148 ;  /* 0x000000ffff087224 */ /* 0x002fc400078e0094 */
[----:B------:R-:W-:Y:S01]  /*24840*/  IMAD.MOV.U32 R9, RZ, RZ, R146 ;  /* 0x000000ffff097224 */ /* 0x000fe200078e0092 */
[----:B---3--:R-:W3:Y:S04]  /*24850*/  LDL.LU R149, [R1+0x71c] ;  /* 0x00071c0001957983 */ /* 0x008ee80000300800 */
[----:B------:R1:W-:Y:S04]  /*24860*/  LDGSTS.E [R5+0x64f00], desc[UR60][R8.64], P0 ;  /* 0x64f0000008057fae */ /* 0x0003e8000812187c */
[----:B------:R1:W-:Y:S04]  /*24870*/  STL [R1+0x6b8], R146 ;  /* 0x0006b89201007387 */ /* 0x0003e80000100800 */
[----:B------:R-:W3:Y:S04]  /*24880*/  LDL.LU R7, [R1+0x73c] ;  /* 0x00073c0001077983 */ /* 0x000ee80000300800 */
[----:B-1----:R-:W5:Y:S04]  /*24890*/  LDL.LU R146, [R1+0xa58] ;  /* 0x000a580001927983 */ /* 0x002f680000300800 */
[----:B------:R-:W3:Y:S01]  /*248a0*/  LDL.LU R148, [R1+0x738] ;  /* 0x0007380001947983 */ /* 0x000ee20000300800 */
[----:B--2---:R-:W-:-:S05]  /*248b0*/  IADD3 R6, P1, R6, R4, RZ ;  /* 0x0000000406067210 */ /* 0x004fca0007f3e0ff */
[----:B------:R-:W-:Y:S01]  /*248c0*/  IMAD.MOV.U32 R8, RZ, RZ, R6 ;  /* 0x000000ffff087224 */ /* 0x000fe200078e0006 */
[----:B------:R-:W-:Y:S01]  /*248d0*/  IADD3 R151, P2, R151, R4, RZ ;  /* 0x0000000497977210 */ /* 0x000fe20007f5e0ff */
[----:B------:R-:W-:Y:S01]  /*248e0*/  STL [R1+0x6dc], R6 ;  /* 0x0006dc0601007387 */ /* 0x000fe20000100800 */
[----:B----4-:R-:W-:-:S04]  /*248f0*/  IMAD.X R150, R150, 0x1, R3, P1 ;  /* 0x0000000196967824 */ /* 0x010fc800008e0603 */
[----:B------:R-:W-:Y:S02]  /*24900*/  IMAD.MOV.U32 R9, RZ, RZ, R150 ;  /* 0x000000ffff097224 */ /* 0x000fe400078e0096 */
[----:B------:R-:W-:Y:S01]  /*24910*/  IMAD.X R147, R147, 0x1, R3, P2 ;  /* 0x0000000193937824 */ /* 0x000fe200010e0603 */
[----:B------:R1:W-:Y:S04]  /*24920*/  STL [R1+0x6d8], R150 ;  /* 0x0006d89601007387 */ /* 0x0003e80000100800 */
[----:B------:R2:W-:Y:S04]  /*24930*/  LDGSTS.E [R5+0x65300], desc[UR60][R8.64], P0 ;  /* 0x6530000008057fae */ /* 0x0005e8000812187c */
[----:B------:R-:W-:Y:S04]  /*24940*/  STL [R1+0x6fc], R151 ;  /* 0x0006fc9701007387 */ /* 0x000fe80000100800 */
[----:B-1----:R-:W4:Y:S01]  /*24950*/  LDL.LU R150, [R1+0x75c] ;  /* 0x00075c0001967983 */ /* 0x002f220000300800 */
[----:B--2---:R-:W-:-:S02]  /*24960*/  IMAD.MOV.U32 R8, RZ, RZ, R151 ;  /* 0x000000ffff087224 */ /* 0x004fc400078e0097 */
[----:B------:R-:W-:Y:S01]  /*24970*/  IMAD.MOV.U32 R9, RZ, RZ, R147 ;  /* 0x000000ffff097224 */ /* 0x000fe200078e0093 */
[----:B------:R1:W-:Y:S04]  /*24980*/  STL [R1+0x6f8], R147 ;  /* 0x0006f89301007387 */ /* 0x0003e80000100800 */
[----:B------:R-:W2:Y:S04]  /*24990*/  LDL.LU R6, [R1+0x77c] ;  /* 0x00077c0001067983 */ /* 0x000ea80000300800 */
[----:B------:R3:W-:Y:S04]  /*249a0*/  LDGSTS.E [R5+0x65700], desc[UR60][R8.64], P0 ;  /* 0x6570000008057fae */ /* 0x0007e8000812187c */
[----:B-1----:R-:W5:Y:S04]  /*249b0*/  LDL.LU R147, [R1+0xa54] ;  /* 0x000a540001937983 */ /* 0x002f680000300800 */
[----:B------:R-:W2:Y:S04]  /*249c0*/  LDL.LU R151, [R1+0x778] ;  /* 0x0007780001977983 */ /* 0x000ea80000300800 */
[----:B------:R-:W4:Y:S01]  /*249d0*/  LDL.LU R9, [R1+0x718] ;  /* 0x0007180001097983 */ /* 0x000f220000300800 */
[----:B---3--:R-:W-:-:S05]  /*249e0*/  IADD3 R149, P1, R149, R4, RZ ;  /* 0x0000000495957210 */ /* 0x008fca0007f3e0ff */
[----:B------:R-:W-:Y:S01]  /*249f0*/  IMAD.MOV.U32 R8, RZ, RZ, R149 ;  /* 0x000000ffff087224 */ /* 0x000fe200078e0095 */
[----:B------:R-:W-:Y:S01]  /*24a00*/  IADD3 R7, P2, R7, R4, RZ ;  /* 0x0000000407077210 */ /* 0x000fe20007f5e0ff */
[----:B------:R1:W-:Y:S04]  /*24a10*/  STL [R1+0x71c], R149 ;  /* 0x00071c9501007387 */ /* 0x0003e80000100800 */
[--C-:B------:R-:W-:Y:S02]  /*24a20*/  IMAD.X R148, R148, 0x1, R3.reuse, P2 ;  /* 0x0000000194947824 */ /* 0x100fe400010e0603 */
[----:B----4-:R-:W-:-:S05]  /*24a30*/  IMAD.X R9, R9, 0x1, R3, P1 ;  /* 0x0000000109097824 */ /* 0x010fca00008e0603 */
[----:B------:R3:W-:Y:S04]  /*24a40*/  STL [R1+0x718], R9 ;  /* 0x0007180901007387 */ /* 0x0007e80000100800 */
[----:B------:R4:W-:Y:S04]  /*24a50*/  LDGSTS.E [R5+0x65b00], desc[UR60][R8.64], P0 ;  /* 0x65b0000008057fae */ /* 0x0009e8000812187c */
[----:B------:R-:W-:Y:S04]  /*24a60*/  STL [R1+0x73c], R7 ;  /* 0x00073c0701007387 */ /* 0x000fe80000100800 */
[----:B-1----:R-:W2:Y:S01]  /*24a70*/  LDL.LU R149, [R1+0x7bc] ;  /* 0x0007bc0001957983 */ /* 0x002ea20000300800 */
[----:B----4-:R-:W-:-:S02]  /*24a80*/  IMAD.MOV.U32 R8, RZ, RZ, R7 ;  /* 0x000000ffff087224 */ /* 0x010fc400078e0007 */
[----:B---3--:R-:W-:Y:S01]  /*24a90*/  IMAD.MOV.U32 R9, RZ, RZ, R148 ;  /* 0x000000ffff097224 */ /* 0x008fe200078e0094 */
[----:B------:R1:W-:Y:S04]  /*24aa0*/  STL [R1+0x738], R148 ;  /* 0x0007389401007387 */ /* 0x0003e80000100800 */
[----:B------:R3:W-:Y:S04]  /*24ab0*/  LDGSTS.E [R5+0x65f00], desc[UR60][R8.64], P0 ;  /* 0x65f0000008057fae */ /* 0x0007e8000812187c */
[----:B-1----:R-:W4:Y:S04]  /*24ac0*/  LDL.LU R148, [R1+0x7b8] ;  /* 0x0007b80001947983 */ /* 0x002f280000300800 */
[----:B------:R-:W4:Y:S04]  /*24ad0*/  LDL.LU R7, [R1+0x7fc] ;  /* 0x0007fc0001077983 */ /* 0x000f280000300800 */
[----:B------:R-:W4:Y:S01]  /*24ae0*/  LDL.LU R9, [R1+0x758] ;  /* 0x0007580001097983 */ /* 0x000f220000300800 */
[----:B------:R-:W-:-:S02]  /*24af0*/  IADD3 R150, P1, R150, R4, RZ ;  /* 0x0000000496967210 */ /* 0x000fc40007f3e0ff */
[----:B--2---:R-:W-:-:S03]  /*24b00*/  IADD3 R6, P2, R6, R4, RZ ;  /* 0x0000000406067210 */ /* 0x004fc60007f5e0ff */
[----:B---3--:R-:W-:Y:S02]  /*24b10*/  IMAD.MOV.U32 R8, RZ, RZ, R150 ;  /* 0x000000ffff087224 */ /* 0x008fe400078e0096 */
[--C-:B------:R-:W-:Y:S01]  /*24b20*/  IMAD.X R151, R151, 0x1, R3.reuse, P2 ;  /* 0x0000000197977824 */ /* 0x100fe200010e0603 */
[----:B------:R1:W-:Y:S01]  /*24b30*/  STL [R1+0x75c], R150 ;  /* 0x00075c9601007387 */ /* 0x0003e20000100800 */
[----:B----4-:R-:W-:-:S05]  /*24b40*/  IMAD.X R9, R9, 0x1, R3, P1 ;  /* 0x0000000109097824 */ /* 0x010fca00008e0603 */
[----:B------:R2:W-:Y:S04]  /*24b50*/  STL [R1+0x758], R9 ;  /* 0x0007580901007387 */ /* 0x0005e80000100800 */
[----:B------:R3:W-:Y:S04]  /*24b60*/  LDGSTS.E [R5+0x66300], desc[UR60][R8.64], P0 ;  /* 0x6630000008057fae */ /* 0x0007e8000812187c */
[----:B------:R-:W-:Y:S04]  /*24b70*/  STL [R1+0x77c], R6 ;  /* 0x00077c0601007387 */ /* 0x000fe80000100800 */
[----:B-1----:R-:W4:Y:S01]  /*24b80*/  LDL.LU R150, [R1+0x7f8] ;  /* 0x0007f80001967983 */ /* 0x002f220000300800 */
[----:B---3--:R-:W-:-:S02]  /*24b90*/  IMAD.MOV.U32 R8, RZ, RZ, R6 ;  /* 0x000000ffff087224 */ /* 0x008fc400078e0006 */
[----:B--2---:R-:W-:Y:S01]  /*24ba0*/  IMAD.MOV.U32 R9, RZ, RZ, R151 ;  /* 0x000000ffff097224 */ /* 0x004fe200078e0097 */
[----:B------:R1:W-:Y:S04]  /*24bb0*/  STL [R1+0x778], R151 ;  /* 0x0007789701007387 */ /* 0x0003e80000100800 */
[----:B------:R2:W-:Y:S04]  /*24bc0*/  LDGSTS.E [R5+0x66700], desc[UR60][R8.64], P0 ;  /* 0x6670000008057fae */ /* 0x0005e8000812187c */
[----:B-1----:R-:W3:Y:S04]  /*24bd0*/  LDL.LU R151, [R1+0x838] ;  /* 0x0008380001977983 */ /* 0x002ee80000300800 */
[----:B------:R-:W3:Y:S04]  /*24be0*/  LDL.LU R6, [R1+0x83c] ;  /* 0x00083c0001067983 */ /* 0x000ee80000300800 */
[----:B------:R-:W4:Y:S04]  /*24bf0*/  LDL.LU R8, [R1+0x798] ;  /* 0x0007980001087983 */ /* 0x000f280000300800 */
[----:B------:R-:W2:Y:S01]  /*24c00*/  LDL.LU R9, [R1+0x79c] ;  /* 0x00079c0001097983 */ /* 0x000ea20000300800 */
[----:B------:R-:W-:-:S05]  /*24c10*/  IADD3 R149, P2, R149, R4, RZ ;  /* 0x0000000495957210 */ /* 0x000fca0007f5e0ff */
[----:B------:R-:W-:Y:S01]  /*24c20*/  IMAD.X R148, R148, 0x1, R3, P2 ;  /* 0x0000000194947824 */ /* 0x000fe200010e0603 */
[----:B--2---:R-:W-:-:S05]  /*24c30*/  IADD3 R9, P1, R9, R4, RZ ;  /* 0x0000000409097210 */ /* 0x004fca0007f3e0ff */
[----:B----4-:R-:W-:Y:S01]  /*24c40*/  IMAD.X R8, R8, 0x1, R3, P1 ;  /* 0x0000000108087824 */ /* 0x010fe200008e0603 */
[----:B------:R1:W-:Y:S04]  /*24c50*/  STL [R1+0x79c], R9 ;  /* 0x00079c0901007387 */ /* 0x0003e80000100800 */
[----:B------:R2:W-:Y:S01]  /*24c60*/  STL [R1+0x798], R8 ;  /* 0x0007980801007387 */ /* 0x0005e20000100800 */
[----:B-1----:R-:W-:-:S04]  /*24c70*/  LOP3.LUT R9, R9, R8, RZ, 0x3c, !PT ;  /* 0x0000000809097212 */ /* 0x002fc800078e3cff */
[----:B--2---:R-:W-:-:S04]  /*24c80*/  LOP3.LUT R8, R9, R8, RZ, 0x3c, !PT ;  /* 0x0000000809087212 */ /* 0x004fc800078e3cff */
[----:B------:R-:W-:Y:S01]  /*24c90*/  LOP3.LUT R9, R9, R8, RZ, 0x3c, !PT ;  /* 0x0000000809097212 */ /* 0x000fe200078e3cff */
[----:B------:R-:W-:Y:S04]  /*24ca0*/  STL [R1+0x7bc], R149 ;  /* 0x0007bc9501007387 */ /* 0x000fe80000100800 */
[----:B------:R1:W-:Y:S04]  /*24cb0*/  LDGSTS.E [R5+0x66b00], desc[UR60][R8.64], P0 ;  /* 0x66b0000008057fae */ /* 0x0003e8000812187c */
[----:B------:R2:W-:Y:S01]  /*24cc0*/  STL [R1+0x7b8], R148 ;  /* 0x0007b89401007387 */ /* 0x0005e20000100800 */
[----:B-1----:R-:W-:-:S02]  /*24cd0*/  IMAD.MOV.U32 R8, RZ, RZ, R149 ;  /* 0x000000ffff087224 */ /* 0x002fc400078e0095 */
[----:B------:R-:W-:Y:S02]  /*24ce0*/  IMAD.MOV.U32 R9, RZ, RZ, R148 ;  /* 0x000000ffff097224 */ /* 0x000fe400078e0094 */
[----:B--2---:R-:W5:Y:S04]  /*24cf0*/  LDL.LU R148, [R1+0xa50] ;  /* 0x000a500001947983 */ /* 0x004f680000300800 */
[----:B------:R-:W5:Y:S04]  /*24d00*/  LDL.LU R149, [R1+0xa4c] ;  /* 0x000a4c0001957983 */ /* 0x000f680000300800 */
[----:B------:R1:W-:Y:S04]  /*24d10*/  LDGSTS.E [R5+0x66f00], desc[UR60][R8.64], P0 ;  /* 0x66f0000008057fae */ /* 0x0003e8000812187c */
[----:B------:R-:W2:Y:S04]  /*24d20*/  LDL.LU R8, [R1+0x7d8] ;  /* 0x0007d80001087983 */ /* 0x000ea80000300800 */
[----:B------:R-:W1:Y:S01]  /*24d30*/  LDL.LU R9, [R1+0x7dc] ;  /* 0x0007dc0001097983 */ /* 0x000e620000300800 */
[----:B------:R-:W-:-:S05]  /*24d40*/  IADD3 R7, P2, R7, R4, RZ ;  /* 0x0000000407077210 */ /* 0x000fca0007f5e0ff */
[----:B------:R-:W-:Y:S01]  /*24d50*/  IMAD.X R150, R150, 0x1, R3, P2 ;  /* 0x0000000196967824 */ /* 0x000fe200010e0603 */
[----:B-1----:R-:W-:-:S05]  /*24d60*/  IADD3 R9, P1, R9, R4, RZ ;  /* 0x0000000409097210 */ /* 0x002fca0007f3e0ff */
[----:B--2---:R-:W-:Y:S01]  /*24d70*/  IMAD.X R8, R8, 0x1, R3, P1 ;  /* 0x0000000108087824 */ /* 0x004fe200008e0603 */
        /* <DEDUP_REMOVED lines=11> */
[----:B------:R-:W2:Y:S04]  /*24e30*/  LDL.LU R7, [R1+0xa44] ;  /* 0x000a440001077983 */ /* 0x000ea80000300800 */
[----:B------:R1:W-:Y:S04]  /*24e40*/  LDGSTS.E [R5+0x67700], desc[UR60][R8.64], P0 ;  /* 0x6770000008057fae */ /* 0x0003e8000812187c */
[----:B------:R-:W4:Y:S04]  /*24e50*/  LDL.LU R8, [R1+0x818] ;  /* 0x0008180001087983 */ /* 0x000f280000300800 */
[----:B------:R-:W1:Y:S01]  /*24e60*/  LDL.LU R9, [R1+0x81c] ;  /* 0x00081c0001097983 */ /* 0x000e620000300800 */
[----:B---3--:R-:W-:-:S05]  /*24e70*/  IADD3 R6, P2, R6, R4, RZ ;  /* 0x0000000406067210 */ /* 0x008fca0007f5e0ff */
[----:B------:R-:W-:Y:S02]  /*24e80*/  IMAD.X R151, R151, 0x1, R3, P2 ;  /* 0x0000000197977824 */ /* 0x000fe400010e0603 */
[----:B------:R-:W-:Y:S01]  /*24e90*/  VIADD R11, R11, 0x1 ;  /* 0x000000010b0b7836 */ /* 0x000fe20000000000 */
[----:B-1----:R-:W-:-:S04]  /*24ea0*/  IADD3 R9, P1, R9, R4, RZ ;  /* 0x0000000409097210 */ /* 0x002fc80007f3e0ff */
[----:B----4-:R-:W-:Y:S01]  /*24eb0*/  IADD3.X R8, R8, R3, RZ, P1, !PT ;  /* 0x0000000308087210 */ /* 0x010fe20000ffe4ff */
[----:B------:R1:W-:Y:S04]  /*24ec0*/  STL [R1+0x81c], R9 ;  /* 0x00081c0901007387 */ /* 0x0003e80000100800 */
[----:B------:R3:W-:Y:S01]  /*24ed0*/  STL [R1+0x818], R8 ;  /* 0x0008180801007387 */ /* 0x0007e20000100800 */
[----:B-1----:R-:W-:-:S04]  /*24ee0*/  LOP3.LUT R9, R9, R8, RZ, 0x3c, !PT ;  /* 0x0000000809097212 */ /* 0x002fc800078e3cff */
[----:B---3--:R-:W-:-:S04]  /*24ef0*/  LOP3.LUT R8, R9, R8, RZ, 0x3c, !PT ;  /* 0x0000000809087212 */ /* 0x008fc800078e3cff */
[----:B------:R-:W-:-:S05]  /*24f00*/  LOP3.LUT R9, R9, R8, RZ, 0x3c, !PT ;  /* 0x0000000809097212 */ /* 0x000fca00078e3cff */
[----:B------:R1:W-:Y:S04]  /*24f10*/  LDGSTS.E [R5+0x67b00], desc[UR60][R8.64], P0 ;  /* 0x67b0000008057fae */ /* 0x0003e8000812187c */
[----:B------:R-:W-:Y:S01]  /*24f20*/  STL [R1+0x83c], R6 ;  /* 0x00083c0601007387 */ /* 0x000fe20000100800 */
[----:B-1----:R-:W-:Y:S02]  /*24f30*/  IMAD.MOV.U32 R8, RZ, RZ, R6 ;  /* 0x000000ffff087224 */ /* 0x002fe400078e0006 */
[----:B------:R-:W-:Y:S01]  /*24f40*/  IMAD.MOV.U32 R9, RZ, RZ, R151 ;  /* 0x000000ffff097224 */ /* 0x000fe200078e0097 */
[----:B------:R1:W-:Y:S04]  /*24f50*/  STL [R1+0x838], R151 ;  /* 0x0008389701007387 */ /* 0x0003e80000100800 */
[----:B------:R3:W-:Y:S01]  /*24f60*/  LDGSTS.E [R5+0x67f00], desc[UR60][R8.64], P0 ;  /* 0x67f0000008057fae */ /* 0x0007e2000812187c */
[----:B--2---:R-:W-:-:S03]  /*24f70*/  ISETP.NE.U32.AND P0, PT, R11, R7, PT ;  /* 0x000000070b00720c */ /* 0x004fc60003f05070 */
[----:B------:R-:W0:Y:S04]  /*24f80*/  LDGDEPBAR ;  /* 0x00000000000079af */ /* 0x000e280000000000 */
[----:B-1----:R3:W5:Y:S04]  /*24f90*/  LDL.LU R151, [R1+0xa40] ;  /* 0x000a400001977983 */ /* 0x0027680000300800 */
[----:B------:R3:W5:Y:S02]  /*24fa0*/  LDL.LU R7, [R1+0xa3c] ;  /* 0x000a3c0001077983 */ /* 0x0007640000300800 */
[----:B------:R-:W-:Y:S05]  /*24fb0*/  @P0 BRA `(.L_x_1) ;  /* 0xffffff3c005c0947 */ /* 0x000fea000383ffff */
.L_x_0:
[----:B---3--:R-:W2:Y:S01]  /*24fc0*/  LDL.LU R5, [R1+0x84c] ;  /* 0x00084c0001057983 */ /* 0x008ea20000300800 */
[----:B------:R-:W-:-:S04]  /*24fd0*/  DEPBAR.LE SB0, 0x0 ;  /* 0x000080000000791a */ /* 0x000fc80000000000 */
[----:B------:R-:W3:Y:S01]  /*24fe0*/  LDL.LU R4, [R1+0x854] ;  /* 0x0008540001047983 */ /* 0x000ee20000300800 */
[----:B------:R-:W1:Y:S01]  /*24ff0*/  S2R R6, SR_TID.X ;  /* 0x0000000000067919 */ /* 0x000e620000002100 */
[----:B------:R-:W-:Y:S01]  /*25000*/  IMAD.MOV.U32 R10, RZ, RZ, R24 ;  /* 0x000000ffff0a7224 */ /* 0x000fe200078e0018 */
[----:B------:R-:W-:Y:S01]  /*25010*/  ULDC UR4, c[0x0][0x228] ;  /* 0x00008a0000047ab9 */ /* 0x000fe20000000800 */
[----:B------:R-:W-:Y:S01]  /*25020*/  IMAD.MOV.U32 R11, RZ, RZ, R26 ;  /* 0x000000ffff0b7224 */ /* 0x000fe200078e001a */
[----:B------:R-:W-:Y:S01]  /*25030*/  ULDC UR5, c[0x0][0x22c] ;  /* 0x00008b0000057ab9 */ /* 0x000fe20000000800 */
[----:B--2---:R-:W-:Y:S02]  /*25040*/  R2UR UR6, R5 ;  /* 0x00000000050672ca */ /* 0x004fe400000e0000 */
[----:B------:R-:W2:Y:S01]  /*25050*/  LDL.LU R5, [R1+0xa38] ;  /* 0x000a380001057983 */ /* 0x000ea20000300800 */
[C---:B-1----:R-:W-:Y:S02]  /*25060*/  IMAD.SHL.U32 R2, R6.reuse, 0x10, RZ ;  /* 0x0000001006027824 */ /* 0x042fe400078e00ff */
[C---:B------:R-:W-:Y:S01]  /*25070*/  IMAD.SHL.U32 R0, R6.reuse, 0x80, RZ ;  /* 0x0000008006007824 */ /* 0x040fe200078e00ff */
[----:B------:R-:W4:Y:S01]  /*25080*/  LDL.LU R8, [R1] ;  /* 0x0000000001087983 */ /* 0x000f220000300800 */
[----:B------:R-:W-:Y:S01]  /*25090*/  IMAD.SHL.U32 R3, R6, 0x8, RZ ;  /* 0x0000000806037824 */ /* 0x000fe200078e00ff */
[----:B------:R-:W-:-:S02]  /*250a0*/  LOP3.LUT R2, R2, 0xf0, RZ, 0xc0, !PT ;  /* 0x000000f002027812 */ /* 0x000fc400078ec0ff */
[----:B------:R-:W4:Y:S01]  /*250b0*/  LDL.LU R9, [R1+0x8] ;  /* 0x0000080001097983 */ /* 0x000f220000300800 */
[----:B------:R-:W-:Y:S02]  /*250c0*/  LOP3.LUT R0, R0, 0x800, RZ, 0xc0, !PT ;  /* 0x0000080000007812 */ /* 0x000fe400078ec0ff */
[----:B------:R-:W-:Y:S02]  /*250d0*/  LOP3.LUT R3, R3, 0x700, RZ, 0xc0, !PT ;  /* 0x0000070003037812 */ /* 0x000fe400078ec0ff */
[----:B------:R-:W-:Y:S01]  /*250e0*/  IADD3 R0, R0, UR6, R2 ;  /* 0x0000000600007c10 */ /* 0x000fe2000fffe002 */
[----:B-----5:R-:W-:-:S04]  /*250f0*/  VIADD R2, R7, 0x1 ;  /* 0x0000000107027836 */ /* 0x020fc80000000000 */
[----:B------:R-:W-:Y:S01]  /*25100*/  IMAD.IADD R0, R3, 0x1, R0 ;  /* 0x0000000103007824 */ /* 0x000fe200078e0200 */
[----:B------:R-:W-:Y:S06]  /*25110*/  BAR.SYNC.DEFER_BLOCKING 0x0 ;  /* 0x0000000000007b1d */ /* 0x000fec0000010000 */
[----:B----4-:R1:W-:Y:S04]  /*25120*/  STSM.16.M88.4 [R0], R8 ;  /* 0x0000000800007844 */ /* 0x0103e80000000200 */
[----:B-1----:R-:W4:Y:S04]  /*25130*/  LDL.LU R8, [R1+0x4] ;  /* 0x0000040001087983 */ /* 0x002f280000300800 */
[----:B------:R-:W4:Y:S01]  /*25140*/  LDL.LU R9, [R1+0xc] ;  /* 0x00000c0001097983 */ /* 0x000f220000300800 */
[----:B--2---:R-:W-:Y:S01]  /*25150*/  ISETP.GE.AND P0, PT, R5, UR4, PT ;  /* 0x0000000405007c0c */ /* 0x004fe2000bf06270 */
[----:B------:R-:W-:-:S03]  /*25160*/  ULDC UR4, c[0x0][0x22c] ;  /* 0x00008b0000047ab9 */ /* 0x000fc60000000800 */
[----:B------:R-:W-:Y:S01]  /*25170*/  ISETP.LT.AND P4, PT, R2, UR4, !P0 ;  /* 0x0000000402007c0c */ /* 0x000fe2000c781270 */
[C---:B------:R-:W-:Y:S01]  /*25180*/  VIADD R2, R7.reuse, 0x2 ;  /* 0x0000000207027836 */ /* 0x040fe20000000000 */
[----:B---3--:R-:W-:Y:S01]  /*25190*/  ISETP.LT.AND P5, PT, R7, R4, !P0 ;  /* 0x000000040700720c */ /* 0x008fe200047a1270 */
[----:B------:R-:W-:Y:S01]  /*251a0*/  ULDC UR4, c[0x0][0x22c] ;  /* 0x00008b0000047ab9 */ /* 0x000fe20000000800 */
[----:B------:R-:W-:Y:S02]  /*251b0*/  LOP3.LUT R4, R6, 0xff, RZ, 0xc0, !PT ;  /* 0x000000ff06047812 */ /* 0x000fe400078ec0ff */
[----:B------:R-:W-:Y:S01]  /*251c0*/  ISETP.LT.AND P3, PT, R2, UR4, !P0 ;  /* 0x0000000402007c0c */ /* 0x000fe2000c761270 */
[----:B------:R-:W-:Y:S01]  /*251d0*/  IMAD.MOV.U32 R10, RZ, RZ, R25 ;  /* 0x000000ffff0a7224 */ /* 0x000fe200078e0019 */
[----:B------:R-:W-:Y:S01]  /*251e0*/  LEA R2, R4, UR6, 0x4 ;  /* 0x0000000604027c11 */ /* 0x000fe2000f8e20ff */
[----:B------:R-:W-:Y:S01]  /*251f0*/  BAR.SYNC.DEFER_BLOCKING 0x0 ;  /* 0x0000000000007b1d */ /* 0x000fe20000010000 */
        /* <DEDUP_REMOVED lines=11> */
[----:B------:R-:W-:Y:S01]  /*252b0*/  IMAD.MOV.U32 R171, RZ, RZ, R83 ;  /* 0x000000ffffab7224 */ /* 0x000fe200078e0053 */
[----:B------:R-:W1:Y:S01]  /*252c0*/  LDS.128 R12, [R2] ;  /* 0x00000000020c7984 */ /* 0x000e620000000c00 */
[----:B------:R-:W-:-:S02]  /*252d0*/  IMAD.MOV.U32 R174, RZ, RZ, R85 ;  /* 0x000000ffffae7224 */ /* 0x000fc400078e0055 */
[----:B------:R-:W-:Y:S01]  /*252e0*/  IMAD.MOV.U32 R175, RZ, RZ, R87 ;  /* 0x000000ffffaf7224 */ /* 0x000fe200078e0057 */
[----:B------:R-:W-:Y:S01]  /*252f0*/  BAR.SYNC.DEFER_BLOCKING 0x0 ;  /* 0x0000000000007b1d */ /* 0x000fe20000010000 */
        /* <DEDUP_REMOVED lines=19> */
[----:B-1----:R1:W-:Y:S01]  /*25430*/  STL.64 [R1+0x200], R12 ;  /* 0x0002000c01007387 */ /* 0x0023e20000100a00 */
[----:B------:R-:W-:Y:S02]  /*25440*/  IMAD.MOV.U32 R215, RZ, RZ, R127 ;  /* 0x000000ffffd77224 */ /* 0x000fe400078e007f */
[----:B------:R-:W-:Y:S01]  /*25450*/  IMAD.MOV.U32 R218, RZ, RZ, R129 ;  /* 0x000000ffffda7224 */ /* 0x000fe200078e0081 */
[----:B------:R2:W-:Y:S01]  /*25460*/  STL.64 [R1+0x208], R14 ;  /* 0x0002080e01007387 */ /* 0x0005e20000100a00 */
[----:B------:R-:W-:Y:S02]  /*25470*/  IMAD.MOV.U32 R219, RZ, RZ, R131 ;  /* 0x000000ffffdb7224 */ /* 0x000fe400078e0083 */
[----:B------:R-:W-:Y:S02]  /*25480*/  IMAD.MOV.U32 R222, RZ, RZ, R133 ;  /* 0x000000ffffde7224 */ /* 0x000fe400078e0085 */
[----:B------:R-:W-:-:S02]  /*25490*/  IMAD.MOV.U32 R223, RZ, RZ, R135 ;  /* 0x000000ffffdf7224 */ /* 0x000fc400078e0087 */
[----:B------:R-:W-:Y:S01]  /*254a0*/  IMAD.MOV.U32 R226, RZ, RZ, R137 ;  /* 0x000000ffffe27224 */ /* 0x000fe200078e0089 */
[----:B-1----:R-:W3:Y:S01]  /*254b0*/  LDL.LU R12, [R1+0x10] ;  /* 0x00001000010c7983 */ /* 0x002ee20000300800 */
[----:B------:R-:W-:Y:S02]  /*254c0*/  IMAD.MOV.U32 R227, RZ, RZ, R139 ;  /* 0x000000ffffe37224 */ /* 0x000fe400078e008b */
[----:B------:R-:W-:Y:S01]  /*254d0*/  IMAD.MOV.U32 R230, RZ, RZ, R141 ;  /* 0x000000ffffe67224 */ /* 0x000fe200078e008d */
[----:B------:R-:W3:Y:S01]  /*254e0*/  LDL.LU R13, [R1+0x18] ;  /* 0x00001800010d7983 */ /* 0x000ee20000300800 */
[----:B--2---:R-:W-:Y:S02]  /*254f0*/  IMAD.MOV.U32 R14, RZ, RZ, R28 ;  /* 0x000000ffff0e7224 */ /* 0x004fe400078e001c */
[----:B------:R-:W-:Y:S01]  /*25500*/  IMAD.MOV.U32 R231, RZ, RZ, R143 ;  /* 0x000000ffffe77224 */ /* 0x000fe200078e008f */
[----:B------:R-:W-:Y:S01]  /*25510*/  MOV R234, R145 ;  /* 0x0000009100ea7202 */ /* 0x000fe20000000f00 */
[----:B------:R-:W-:Y:S01]  /*25520*/  IMAD.MOV.U32 R15, RZ, RZ, R30 ;  /* 0x000000ffff0f7224 */ /* 0x000fe200078e001e */
[----:B------:R-:W-:Y:S01]  /*25530*/  ULDC UR4, c[0x0][0x22c] ;  /* 0x00008b0000047ab9 */ /* 0x000fe20000000800 */
[----:B------:R-:W-:Y:S01]  /*25540*/  IMAD.MOV.U32 R235, RZ, RZ, R147 ;  /* 0x000000ffffeb7224 */ /* 0x000fe200078e0093 */
[----:B------:R-:W-:Y:S01]  /*25550*/  ULDC.64 UR6, c[0x0][0x220] ;  /* 0x0000880000067ab9 */ /* 0x000fe20000000a00 */
[----:B----4-:R1:W-:Y:S01]  /*25560*/  STSM.16.M88.4 [R0], R8 ;  /* 0x0000000800007844 */ /* 0x0103e20000000200 */
[----:B------:R-:W-:Y:S06]  /*25570*/  BAR.SYNC.DEFER_BLOCKING 0x0 ;  /* 0x0000000000007b1d */ /* 0x000fec0000010000 */
[----:B-1----:R-:W2:Y:S04]  /*25580*/  LDL.LU R8, [R1+0x14] ;  /* 0x0000140001087983 */ /* 0x002ea80000300800 */
[----:B------:R-:W2:Y:S04]  /*25590*/  LDL.LU R9, [R1+0x1c] ;  /* 0x00001c0001097983 */ /* 0x000ea80000300800 */
[----:B------:R-:W1:Y:S01]  /*255a0*/  LDS.128 R16, [R2] ;  /* 0x0000000002107984 */ /* 0x000e620000000c00 */
[----:B------:R-:W-:Y:S06]  /*255b0*/  BAR.SYNC.DEFER_BLOCKING 0x0 ;  /* 0x0000000000007b1d */ /* 0x000fec0000010000 */
[----:B---3--:R-:W-:Y:S02]  /*255c0*/  STSM.16.M88.4 [R0], R12 ;  /* 0x0000000c00007844 */ /* 0x008fe40000000200 */
[----:B------:R-:W-:Y:S06]  /*255d0*/  BAR.SYNC.DEFER_BLOCKING 0x0 ;  /* 0x0000000000007b1d */ /* 0x000fec0000010000 */
[----:B------:R-:W3:Y:S04]  /*255e0*/  LDS.128 R12, [R2] ;  /* 0x00000000020c7984 */ /* 0x000ee80000000c00 */
[----:B-1----:R-:W-:Y:S04]  /*255f0*/  STL.64 [R1], R16 ;  /* 0x0000001001007387 */ /* 0x002fe80000100a00 */
[----:B------:R-:W-:Y:S04]  /*25600*/  STL.64 [R1+0x8], R18 ;  /* 0x0000081201007387 */ /* 0x000fe80000100a00 */
[----:B---3--:R1:W-:Y:S04]  /*25610*/  STL.64 [R1+0x10], R12 ;  /* 0x0000100c01007387 */ /* 0x0083e80000100a00 */
[----:B------:R-:W-:Y:S04]  /*25620*/  STL.64 [R1+0x18], R14 ;  /* 0x0000180e01007387 */ /* 0x000fe80000100a00 */
[----:B-1----:R-:W3:Y:S04]  /*25630*/  LDL.LU R12, [R1+0x20] ;  /* 0x00002000010c7983 */ /* 0x002ee80000300800 */
[----:B------:R-:W3:Y:S01]  /*25640*/  LDL.LU R13, [R1+0x28] ;  /* 0x00002800010d7983 */ /* 0x000ee20000300800 */
[----:B------:R-:W-:-:S02]  /*25650*/  IMAD.MOV.U32 R10, RZ, RZ, R29 ;  /* 0x000000ffff0a7224 */ /* 0x000fc400078e001d */
[----:B------:R-:W-:Y:S01]  /*25660*/  IMAD.MOV.U32 R11, RZ, RZ, R31 ;  /* 0x000000ffff0b7224 */ /* 0x000fe200078e001f */
[----:B------:R-:W-:Y:S06]  /*25670*/  BAR.SYNC.DEFER_BLOCKING 0x0 ;  /* 0x0000000000007b1d */ /* 0x000fec0000010000 */
[----:B--2---:R1:W-:Y:S02]  /*25680*/  STSM.16.M88.4 [R0], R8 ;  /* 0x0000000800007844 */ /* 0x0043e40000000200 */
[----:B------:R-:W-:Y:S06]  /*25690*/  BAR.SYNC.DEFER_BLOCKING 0x0 ;  /* 0x0000000000007b1d */ /* 0x000fec0000010000 */
[----:B-1----:R-:W2:Y:S04]  /*256a0*/  LDL.LU R8, [R1+0x24] ;  /* 0x0000240001087983 */ /* 0x002ea80000300800 */
[----:B------:R-:W2:Y:S04]  /*256b0*/  LDL.LU R9, [R1+0x2c] ;  /* 0x00002c0001097983 */ /* 0x000ea80000300800 */
[----:B------:R-:W1:Y:S01]  /*256c0*/  LDS.128 R248, [R2] ;  /* 0x0000000002f87984 */ /* 0x000e620000000c00 */
[----:B------:R-:W-:-:S02]  /*256d0*/  IMAD.MOV.U32 R14, RZ, RZ, R32 ;  /* 0x000000ffff0e7224 */ /* 0x000fc400078e0020 */
[----:B------:R-:W-:Y:S01]  /*256e0*/  IMAD.MOV.U32 R15, RZ, RZ, R34 ;  /* 0x000000ffff0f7224 */ /* 0x000fe200078e0022 */
[----:B------:R-:W-:Y:S01]  /*256f0*/  BAR.SYNC.DEFER_BLOCKING 0x0 ;  /* 0x0000000000007b1d */ /* 0x000fe20000010000 */
[----:B------:R-:W-:Y:S02]  /*25700*/  IMAD.MOV.U32 R10, RZ, RZ, R33 ;  /* 0x000000ffff0a7224 */ /* 0x000fe400078e0021 */
[----:B------:R-:W-:-:S03]  /*25710*/  IMAD.MOV.U32 R11, RZ, RZ, R35 ;  /* 0x000000ffff0b7224 */ /* 0x000fc600078e0023 */
[----:B-1----:R-:W-:Y:S04]  /*25720*/  STL [R1+0xa40], R250 ;  /* 0x000a40fa01007387 */ /* 0x002fe80000100800 */
[----:B------:R-:W-:Y:S04]  /*25730*/  STL [R1+0xa3c], R251 ;  /* 0x000a3cfb01007387 */ /* 0x000fe80000100800 */
[----:B---3--:R-:W-:Y:S01]  /*25740*/  STSM.16.M88.4 [R0], R12 ;  /* 0x0000000c00007844 */ /* 0x008fe20000000200 */
[----:B------:R-:W-:Y:S06]  /*25750*/  BAR.SYNC.DEFER_BLOCKING 0x0 ;  /* 0x0000000000007b1d */ /* 0x000fec0000010000 */
[----:B------:R-:W1:Y:S02]  /*25760*/  LDS.128 R244, [R2] ;  /* 0x0000000002f47984 */ /* 0x000e640000000c00 */
[----:B------:R-:W-:Y:S06]  /*25770*/  BAR.SYNC.DEFER_BLOCKING 0x0 ;  /* 0x0000000000007b1d */ /* 0x000fec0000010000 */
[----:B--2---:R2:W-:Y:S02]  /*25780*/  STSM.16.M88.4 [R0], R8 ;  /* 0x0000000800007844 */ /* 0x0045e40000000200 */
[----:B------:R-:W-:Y:S06]  /*25790*/  BAR.SYNC.DEFER_BLOCKING 0x0 ;  /* 0x0000000000007b1d */ /* 0x000fec0000010000 */
[----:B--2---:R-:W2:Y:S04]  /*257a0*/  LDL.LU R8, [R1+0x30] ;  /* 0x0000300001087983 */ /* 0x004ea80000300800 */
[----:B------:R-:W2:Y:S04]  /*257b0*/  LDL.LU R9, [R1+0x38] ;  /* 0x0000380001097983 */ /* 0x000ea80000300800 */
[----:B------:R-:W3:Y:S04]  /*257c0*/  LDL.LU R12, [R1+0x34] ;  /* 0x00003400010c7983 */ /* 0x000ee80000300800 */
[----:B------:R-:W3:Y:S04]  /*257d0*/  LDL.LU R13, [R1+0x3c] ;  /* 0x00003c00010d7983 */ /* 0x000ee80000300800 */
[----:B------:R-:W4:Y:S01]  /*257e0*/  LDS.128 R240, [R2] ;  /* 0x0000000002f07984 */ /* 0x000f220000000c00 */
[----:B------:R-:W-:-:S02]  /*257f0*/  IMAD.MOV.U32 R10, RZ, RZ, R36 ;  /* 0x000000ffff0a7224 */ /* 0x000fc400078e0024 */
[----:B------:R-:W-:Y:S01]  /*25800*/  IMAD.MOV.U32 R11, RZ, RZ, R38 ;  /* 0x000000ffff0b7224 */ /* 0x000fe200078e0026 */
[----:B------:R-:W-:Y:S01]  /*25810*/  BAR.SYNC.DEFER_BLOCKING 0x0 ;  /* 0x0000000000007b1d */ /* 0x000fe20000010000 */
[----:B------:R-:W-:Y:S01]  /*25820*/  MOV R14, R37 ;  /* 0x00000025000e7202 */ /* 0x000fe20000000f00 */
[----:B------:R-:W-:-:S04]  /*25830*/  IMAD.MOV.U32 R15, RZ, RZ, R39 ;  /* 0x000000ffff0f7224 */ /* 0x000fc800078e0027 */
[----:B--2---:R-:W-:Y:S02]  /*25840*/  STSM.16.M88.4 [R0], R8 ;  /* 0x0000000800007844 */ /* 0x004fe40000000200 */
[----:B------:R-:W-:Y:S06]  /*25850*/  BAR.SYNC.DEFER_BLOCKING 0x0 ;  /* 0x0000000000007b1d */ /* 0x000fec0000010000 */
[----:B------:R-:W2:Y:S02]  /*25860*/  LDS.128 R8, [R2] ;  /* 0x0000000002087984 */ /* 0x000ea40000000c00 */
[----:B------:R-:W-:Y:S06]  /*25870*/  BAR.SYNC.DEFER_BLOCKING 0x0 ;  /* 0x0000000000007b1d */ /* 0x000fec0000010000 */
[----:B---3--:R3:W-:Y:S02]  /*25880*/  STSM.16.M88.4 [R0], R12 ;  /* 0x0000000c00007844 */ /* 0x0087e40000000200 */
[----:B------:R-:W-:Y:S06]  /*25890*/  BAR.SYNC.DEFER_BLOCKING 0x0 ;  /* 0x0000000000007b1d */ /* 0x000fec0000010000 */
[----:B---3--:R-:W3:Y:S04]  /*258a0*/  LDL.LU R12, [R1+0x40] ;  /* 0x00004000010c7983 */ /* 0x008ee80000300800 */
[----:B------:R-:W3:Y:S04]  /*258b0*/  LDL.LU R13, [R1+0x48] ;  /* 0x00004800010d7983 */ /* 0x000ee80000300800 */
[----:B------:R-:W4:Y:S04]  /*258c0*/  LDL.LU R16, [R1+0x44] ;  /* 0x0000440001107983 */ /* 0x000f280000300800 */
[----:B------:R-:W4:Y:S04]  /*258d0*/  LDL.LU R17, [R1+0x4c] ;  /* 0x00004c0001117983 */ /* 0x000f280000300800 */
[----:B------:R-:W2:Y:S01]  /*258e0*/  LDS.128 R20, [R2] ;  /* 0x0000000002147984 */ /* 0x000ea20000000c00 */
[----:B------:R-:W-:-:S02]  /*258f0*/  IMAD.MOV.U32 R14, RZ, RZ, R40 ;  /* 0x000000ffff0e7224 */ /* 0x000fc400078e0028 */
[----:B------:R-:W-:Y:S01]  /*25900*/  IMAD.MOV.U32 R15, RZ, RZ, R42 ;  /* 0x000000ffff0f7224 */ /* 0x000fe200078e002a */
[----:B------:R-:W-:Y:S01]  /*25910*/  BAR.SYNC.DEFER_BLOCKING 0x0 ;  /* 0x0000000000007b1d */ /* 0x000fe20000010000 */
[----:B------:R-:W-:Y:S02]  /*25920*/  IMAD.MOV.U32 R18, RZ, RZ, R41 ;  /* 0x000000ffff127224 */ /* 0x000fe400078e0029 */
[----:B------:R-:W-:-:S03]  /*25930*/  IMAD.MOV.U32 R19, RZ, RZ, R43 ;  /* 0x000000ffff137224 */ /* 0x000fc600078e002b */
[----:B---3--:R-:W-:Y:S02]  /*25940*/  STSM.16.M88.4 [R0], R12 ;  /* 0x0000000c00007844 */ /* 0x008fe40000000200 */
[----:B------:R-:W-:Y:S06]  /*25950*/  BAR.SYNC.DEFER_BLOCKING 0x0 ;  /* 0x0000000000007b1d */ /* 0x000fec0000010000 */
[----:B------:R-:W3:Y:S02]  /*25960*/  LDS.128 R12, [R2] ;  /* 0x00000000020c7984 */ /* 0x000ee40000000c00 */
[----:B------:R-:W-:Y:S06]  /*25970*/  BAR.SYNC.DEFER_BLOCKING 0x0 ;  /* 0x0000000000007b1d */ /* 0x000fec0000010000 */
[----:B----4-:R4:W-:Y:S02]  /*25980*/  STSM.16.M88.4 [R0], R16 ;  /* 0x0000001000007844 */ /* 0x0109e40000000200 */
[----:B------:R-:W-:Y:S06]  /*25990*/  BAR.SYNC.DEFER_BLOCKING 0x0 ;  /* 0x0000000000007b1d */ /* 0x000fec0000010000 */
[----:B----4-:R-:W4:Y:S04]  /*259a0*/  LDL.LU R16, [R1+0x50] ;  /* 0x0000500001107983 */ /* 0x010f280000300800 */
[----:B------:R-:W4:Y:S04]  /*259b0*/  LDL.LU R17, [R1+0x58] ;  /* 0x0000580001117983 */ /* 0x000f280000300800 */
[----:B------:R-:W2:Y:S04]  /*259c0*/  LDL.LU R24, [R1+0x54] ;  /* 0x0000540001187983 */ /* 0x000ea80000300800 */
[----:B------:R-:W2:Y:S04]  /*259d0*/  LDL.LU R25, [R1+0x5c] ;  /* 0x00005c0001197983 */ /* 0x000ea80000300800 */
[----:B------:R-:W3:Y:S01]  /*259e0*/  LDS.128 R28, [R2] ;  /* 0x00000000021c7984 */ /* 0x000ee20000000c00 */
[----:B------:R-:W-:-:S02]  /*259f0*/  IMAD.MOV.U32 R18, RZ, RZ, R44 ;  /* 0x000000ffff127224 */ /* 0x000fc400078e002c */
[----:B------:R-:W-:Y:S01]  /*25a00*/  IMAD.MOV.U32 R19, RZ, RZ, R46 ;  /* 0x000000ffff137224 */ /* 0x000fe200078e002e */
[----:B------:R-:W-:Y:S01]  /*25a10*/  BAR.SYNC.DEFER_BLOCKING 0x0 ;  /* 0x0000000000007b1d */ /* 0x000fe20000010000 */
[----:B------:R-:W-:-:S05]  /*25a20*/  IMAD.MOV.U32 R27, RZ, RZ, R47 ;  /* 0x000000ffff1b7224 */ /* 0x000fca00078e002f */
[----:B----4-:R-:W-:Y:S02]  /*25a30*/  STSM.16.M88.4 [R0], R16 ;  /* 0x0000001000007844 */ /* 0x010fe40000000200 */
[----:B------:R-:W-:Y:S06]  /*25a40*/  BAR.SYNC.DEFER_BLOCKING 0x0 ;  /* 0x0000000000007b1d */ /* 0x000fec0000010000 */
[----:B------:R-:W4:Y:S02]  /*25a50*/  LDS.128 R16, [R2] ;  /* 0x0000000002107984 */ /* 0x000f240000000c00 */
        /* <DEDUP_REMOVED lines=11> */
[----:B------:R-:W-:Y:S02]  /*25b10*/  IMAD.MOV.U32 R34, RZ, RZ, R49 ;  /* 0x000000ffff227224 */ /* 0x000fe400078e0031 */
[----:B------:R-:W-:-:S03]  /*25b20*/  IMAD.MOV.U32 R35, RZ, RZ, R51 ;  /* 0x000000ffff237224 */ /* 0x000fc600078e0033 */
        /* <DEDUP_REMOVED lines=30> */
[----:B------:R-:W-:Y:S02]  /*25d10*/  IMAD.MOV.U32 R50, RZ, RZ, R57 ;  /* 0x000000ffff327224 */ /* 0x000fe400078e0039 */
[----:B------:R-:W-:-:S03]  /*25d20*/  IMAD.MOV.U32 R51, RZ, RZ, R59 ;  /* 0x000000ffff337224 */ /* 0x000fc600078e003b */
[----:B----4-:R-:W-:Y:S02]  /*25d30*/  STSM.16.M88.4 [R0], R40 ;  /* 0x0000002800007844 */ /* 0x010fe40000000200 */
[----:B------:R-:W-:Y:S06]  /*25d40*/  BAR.SYNC.DEFER_BLOCKING 0x0 ;  /* 0x0000000000007b1d */ /* 0x000fec0000010000 */
[----:B------:R-:W4:Y:S02]  /*25d50*/  LDS.128 R40, [R2] ;  /* 0x0000000002287984 */ /* 0x000f240000000c00 */
[----:B------:R-:W-:Y:S06]  /*25d60*/  BAR.SYNC.DEFER_BLOCKING 0x0 ;  /* 0x0000000000007b1d */ /* 0x000fec0000010000 */
[----:B--2---:R2:W-:Y:S04]  /*25d70*/  STSM.16.M88.4 [R0], R48 ;  /* 0x0000003000007844 */ /* 0x0045e80000000200 */
[----:B--2---:R-:W2:Y:S04]  /*25d80*/  LDL.LU R48, [R1+0x90] ;  /* 0x0000900001307983 */ /* 0x004ea80000300800 */
[----:B------:R-:W2:Y:S04]  /*25d90*/  LDL.LU R49, [R1+0x98] ;  /* 0x0000980001317983 */ /* 0x000ea80000300800 */
[----:B------:R-:W3:Y:S04]  /*25da0*/  LDL.LU R56, [R1+0x94] ;  /* 0x0000940001387983 */ /* 0x000ee80000300800 */
[----:B------:R-:W3:Y:S01]  /*25db0*/  LDL.LU R57, [R1+0x9c] ;  /* 0x00009c0001397983 */ /* 0x000ee20000300800 */
[----:B------:R-:W-:-:S02]  /*25dc0*/  IMAD.MOV.U32 R50, RZ, RZ, R60 ;  /* 0x000000ffff327224 */ /* 0x000fc400078e003c */
[----:B------:R-:W-:Y:S01]  /*25dd0*/  IMAD.MOV.U32 R51, RZ, RZ, R62 ;  /* 0x000000ffff337224 */ /* 0x000fe200078e003e */
[----:B------:R-:W-:Y:S01]  /*25de0*/  BAR.SYNC.DEFER_BLOCKING 0x0 ;  /* 0x0000000000007b1d */ /* 0x000fe20000010000 */
[----:B------:R-:W-:Y:S02]  /*25df0*/  IMAD.MOV.U32 R58, RZ, RZ, R61 ;  /* 0x000000ffff3a7224 */ /* 0x000fe400078e003d */
[----:B------:R-:W-:-:S03]  /*25e00*/  IMAD.MOV.U32 R59, RZ, RZ, R63 ;  /* 0x000000ffff3b7224 */ /* 0x000fc600078e003f */
[----:B------:R-:W4:Y:S02]  /*25e10*/  LDS.128 R60, [R2] ;  /* 0x00000000023c7984 */ /* 0x000f240000000c00 */
[----:B------:R-:W-:Y:S06]  /*25e20*/  BAR.SYNC.DEFER_BLOCKING 0x0 ;  /* 0x0000000000007b1d */ /* 0x000fec0000010000 */
[----:B--2---:R-:W-:Y:S02]  /*25e30*/  STSM.16.M88.4 [R0], R48 ;  /* 0x0000003000007844 */ /* 0x004fe40000000200 */
[----:B------:R-:W-:Y:S06]  /*25e40*/  BAR.SYNC.DEFER_BLOCKING 0x0 ;  /* 0x0000000000007b1d */ /* 0x000fec0000010000 */
[----:B------:R-:W2:Y:S02]  /*25e50*/  LDS.128 R48, [R2] ;  /* 0x0000000002307984 */ /* 0x000ea40000000c00 */
[----:B------:R-:W-:Y:S06]  /*25e60*/  BAR.SYNC.DEFER_BLOCKING 0x0 ;  /* 0x0000000000007b1d */ /* 0x000fec0000010000 */
[----:B---3--:R3:W-:Y:S04]  /*25e70*/  STSM.16.M88.4 [R0], R56 ;  /* 0x0000003800007844 */ /* 0x0087e80000000200 */
[----:B---3--:R-:W3:Y:S04]  /*25e80*/  LDL.LU R56, [R1+0xa0] ;  /* 0x0000a00001387983 */ /* 0x008ee80000300800 */
[----:B------:R-:W3:Y:S04]  /*25e90*/  LDL.LU R57, [R1+0xa8] ;  /* 0x0000a80001397983 */ /* 0x000ee80000300800 */
[----:B------:R-:W4:Y:S04]  /*25ea0*/  LDL.LU R152, [R1+0xa4] ;  /* 0x0000a40001987983 */ /* 0x000f280000300800 */
[----:B------:R-:W4:Y:S01]  /*25eb0*/  LDL.LU R153, [R1+0xac] ;  /* 0x0000ac0001997983 */ /* 0x000f220000300800 */
[----:B------:R-:W-:Y:S01]  /*25ec0*/  BAR.SYNC.DEFER_BLOCKING 0x0 ;  /* 0x0000000000007b1d */ /* 0x000fe20000010000 */
[----:B------:R-:W-:Y:S01]  /*25ed0*/  IMAD.MOV.U32 R58, RZ, RZ, R64 ;  /* 0x000000ffff3a7224 */ /* 0x000fe200078e0040 */
[----:B------:R-:W-:-:S04]  /*25ee0*/  MOV R59, R66 ;  /* 0x00000042003b7202 */ /* 0x000fc80000000f00 */
[----:B------:R-:W2:Y:S02]  /*25ef0*/  LDS.128 R64, [R2] ;  /* 0x0000000002407984 */ /* 0x000ea40000000c00 */
[----:B------:R-:W-:Y:S06]  /*25f00*/  BAR.SYNC.DEFER_BLOCKING 0x0 ;  /* 0x0000000000007b1d */ /* 0x000fec0000010000 */
[----:B---3--:R-:W-:Y:S02]  /*25f10*/  STSM.16.M88.4 [R0], R56 ;  /* 0x0000003800007844 */ /* 0x008fe40000000200 */
[----:B------:R-:W-:Y:S06]  /*25f20*/  BAR.SYNC.DEFER_BLOCKING 0x0 ;  /* 0x0000000000007b1d */ /* 0x000fec0000010000 */
[----:B------:R-:W3:Y:S02]  /*25f30*/  LDS.128 R56, [R2] ;  /* 0x0000000002387984 */ /* 0x000ee40000000c00 */
[----:B------:R-:W-:Y:S06]  /*25f40*/  BAR.SYNC.DEFER_BLOCKING 0x0 ;  /* 0x0000000000007b1d */ /* 0x000fec0000010000 */
[----:B----4-:R4:W-:Y:S04]  /*25f50*/  STSM.16.M88.4 [R0], R152 ;  /* 0x0000009800007844 */ /* 0x0109e80000000200 */
[----:B----4-:R-:W4:Y:S04]  /*25f60*/  LDL.LU R152, [R1+0xb0] ;  /* 0x0000b00001987983 */ /* 0x010f280000300800 */
[----:B------:R-:W4:Y:S04]  /*25f70*/  LDL.LU R153, [R1+0xb8] ;  /* 0x0000b80001997983 */ /* 0x000f280000300800 */
[----:B------:R-:W2:Y:S04]  /*25f80*/  LDL.LU R156, [R1+0xb4] ;  /* 0x0000b400019c7983 */ /* 0x000ea80000300800 */
[----:B------:R-:W2:Y:S01]  /*25f90*/  LDL.LU R157, [R1+0xbc] ;  /* 0x0000bc00019d7983 */ /* 0x000ea20000300800 */
[----:B------:R-:W-:Y:S01]  /*25fa0*/  BAR.SYNC.DEFER_BLOCKING 0x0 ;  /* 0x0000000000007b1d */ /* 0x000fe20000010000 */
[----:B------:R-:W-:-:S02]  /*25fb0*/  IMAD.MOV.U32 R154, RZ, RZ, R68 ;  /* 0x000000ffff9a7224 */ /* 0x000fc400078e0044 */
[----:B------:R-:W-:-:S03]  /*25fc0*/  IMAD.MOV.U32 R155, RZ, RZ, R70 ;  /* 0x000000ffff9b7224 */ /* 0x000fc600078e0046 */
[----:B------:R-:W3:Y:S02]  /*25fd0*/  LDS.128 R68, [R2] ;  /* 0x0000000002447984 */ /* 0x000ee40000000c00 */
[----:B------:R-:W-:Y:S06]  /*25fe0*/  BAR.SYNC.DEFER_BLOCKING 0x0 ;  /* 0x0000000000007b1d */ /* 0x000fec0000010000 */
        /* <DEDUP_REMOVED lines=9> */
[----:B------:R-:W-:Y:S01]  /*26080*/  BAR.SYNC.DEFER_BLOCKING 0x0 ;  /* 0x0000000000007b1d */ /* 0x000fe20000010000 */
[----:B------:R-:W-:-:S02]  /*26090*/  IMAD.MOV.U32 R158, RZ, RZ, R72 ;  /* 0x000000ffff9e7224 */ /* 0x000fc400078e0048 */
        /* <DEDUP_REMOVED lines=13> */
[----:B------:R-:W-:-:S02]  /*26170*/  IMAD.MOV.U32 R162, RZ, RZ, R76 ;  /* 0x000000ffffa27224 */ /* 0x000fc400078e004c */
[----:B------:R-:W-:-:S03]  /*26180*/  IMAD.MOV.U32 R163, RZ, RZ, R78 ;  /* 0x000000ffffa37224 */ /* 0x000fc600078e004e */
        /* <DEDUP_REMOVED lines=54> */
[----:B------:R-:W-:Y:S01]  /*264f0*/  MOV R178, R92 ;  /* 0x0000005c00b27202 */ /* 0x000fe20000000f00 */
[----:B------:R-:W-:-:S04]  /*26500*/  IMAD.MOV.U32 R179, RZ, RZ, R94 ;  /* 0x000000ffffb37224 */ /* 0x000fc800078e005e */
        /* <DEDUP_REMOVED lines=188> */
[----:B---3--:R3:W-:Y:S02]  /*270d0*/  STSM.16.M88.4 [R0], R232 ;  /* 0x000000e800007844 */ /* 0x0087e40000000200 */
[----:B------:R-:W-:Y:S06]  /*270e0*/  BAR.SYNC.DEFER_BLOCKING 0x0 ;  /* 0x0000000000007b1d */ /* 0x000fec0000010000 */
[----:B---3--:R-:W3:Y:S04]  /*270f0*/  LDL.LU R232, [R1+0x1f0] ;  /* 0x0001f00001e87983 */ /* 0x008ee80000300800 */
[----:B------:R-:W4:Y:S04]  /*27100*/  LDL.LU R250, [R1] ;  /* 0x0000000001fa7983 */ /* 0x000f280000300800 */
[----:B------:R-:W3:Y:S04]  /*27110*/  LDL.LU R233, [R1+0x1f8] ;  /* 0x0001f80001e97983 */ /* 0x000ee80000300800 */
[----:B------:R-:W2:Y:S01]  /*27120*/  LDS.128 R236, [R2] ;  /* 0x0000000002ec7984 */ /* 0x000ea20000000c00 */
[----:B------:R-:W-:-:S02]  /*27130*/  IMAD.MOV.U32 R234, RZ, RZ, R148 ;  /* 0x000000ffffea7224 */ /* 0x000fc400078e0094 */
[----:B------:R-:W-:Y:S01]  /*27140*/  IMAD.MOV.U32 R235, RZ, RZ, R150 ;  /* 0x000000ffffeb7224 */ /* 0x000fe200078e0096 */
[----:B------:R-:W-:Y:S06]  /*27150*/  BAR.SYNC.DEFER_BLOCKING 0x0 ;  /* 0x0000000000007b1d */ /* 0x000fec0000010000 */
[----:B---3--:R3:W-:Y:S04]  /*27160*/  STSM.16.M88.4 [R0], R232 ;  /* 0x000000e800007844 */ /* 0x0087e80000000200 */
[----:B---3--:R-:W3:Y:S04]  /*27170*/  LDL.LU R232, [R1+0x1f4] ;  /* 0x0001f40001e87983 */ /* 0x008ee80000300800 */
[----:B------:R-:W3:Y:S01]  /*27180*/  LDL.LU R233, [R1+0x1fc] ;  /* 0x0001fc0001e97983 */ /* 0x000ee20000300800 */
[----:B------:R-:W-:-:S02]  /*27190*/  IMAD.MOV.U32 R234, RZ, RZ, R149 ;  /* 0x000000ffffea7224 */ /* 0x000fc400078e0095 */
[----:B------:R-:W-:Y:S01]  /*271a0*/  IMAD.MOV.U32 R235, RZ, RZ, R151 ;  /* 0x000000ffffeb7224 */ /* 0x000fe200078e0097 */
[----:B------:R-:W-:Y:S06]  /*271b0*/  BAR.SYNC.DEFER_BLOCKING 0x0 ;  /* 0x0000000000007b1d */ /* 0x000fec0000010000 */
[----:B------:R-:W2:Y:S04]  /*271c0*/  LDL.LU R251, [R1+0x8] ;  /* 0x0000080001fb7983 */ /* 0x000ea80000300800 */
[----:B------:R-:W1:Y:S01]  /*271d0*/  LDS.128 R148, [R2] ;  /* 0x0000000002947984 */ /* 0x000e620000000c00 */
[----:B------:R-:W-:Y:S01]  /*271e0*/  BAR.SYNC.DEFER_BLOCKING 0x0 ;  /* 0x0000000000007b1d */ /* 0x000fe20000010000 */
[----:B------:R-:W-:-:S05]  /*271f0*/  VIADD R3, R7, 0x3 ;  /* 0x0000000307037836 */ /* 0x000fca0000000000 */
[----:B---3--:R3:W-:Y:S04]  /*27200*/  STSM.16.M88.4 [R0], R232 ;  /* 0x000000e800007844 */ /* 0x0087e80000000200 */
[----:B---3--:R-:W3:Y:S01]  /*27210*/  LDL.LU R0, [R1+0x200] ;  /* 0x0002000001007983 */ /* 0x008ee20000300800 */
[----:B------:R-:W-:Y:S01]  /*27220*/  BAR.SYNC.DEFER_BLOCKING 0x0 ;  /* 0x0000000000007b1d */ /* 0x000fe20000010000 */
[----:B------:R-:W-:Y:S01]  /*27230*/  ISETP.LT.AND P2, PT, R3, UR5, !P0 ;  /* 0x0000000503007c0c */ /* 0x000fe2000c741270 */
[----:B------:R-:W-:-:S04]  /*27240*/  VIADD R3, R7, 0x4 ;  /* 0x0000000407037836 */ /* 0x000fc80000000000 */
[----:B------:R-:W-:Y:S01]  /*27250*/  ULDC UR5, c[0x0][0x248] ;  /* 0x0000920000057ab9 */ /* 0x000fe20000000800 */
[----:B------:R-:W-:Y:S01]  /*27260*/  ISETP.LT.AND P1, PT, R3, UR4, !P0 ;  /* 0x0000000403007c0c */ /* 0x000fe2000c721270 */
[----:B------:R-:W-:Y:S01]  /*27270*/  ULDC UR4, c[0x0][0x244] ;  /* 0x0000910000047ab9 */ /* 0x000fe20000000800 */
[----:B------:R-:W2:Y:S01]  /*27280*/  LDL.LU R235, [R1+0x4] ;  /* 0x0000040001eb7983 */ /* 0x000ea20000300800 */
[----:B------:R-:W-:Y:S01]  /*27290*/  IMAD R6, R5, UR4, RZ ;  /* 0x0000000405067c24 */ /* 0x000fe2000f8e02ff */
[----:B------:R-:W-:Y:S01]  /*272a0*/  ULDC UR4, c[0x0][0x22c] ;  /* 0x00008b0000047ab9 */ /* 0x000fe20000000800 */
[----:B------:R-:W-:-:S03]  /*272b0*/  IMAD R5, R7, UR5, RZ ;  /* 0x0000000507057c24 */ /* 0x000fc6000f8e02ff */
[C---:B------:R-:W-:Y:S01]  /*272c0*/  LEA R3, P6, R6.reuse, UR6, 0x2 ;  /* 0x0000000606037c11 */ /* 0x040fe2000f8c10ff */
[----:B------:R-:W-:Y:S01]  /*272d0*/  VIADD R252, R5, UR5 ;  /* 0x0000000505fc7c36 */ /* 0x000fe20008000000 */
[----:B------:R-:W-:Y:S02]  /*272e0*/  ULDC UR6, c[0x0][0x248] ;  /* 0x0000920000067ab9 */ /* 0x000fe40000000800 */
[----:B------:R-:W-:Y:S01]  /*272f0*/  LEA.HI.X.SX32 R6, R6, UR7, 0x2, P6 ;  /* 0x0000000706067c11 */ /* 0x000fe2000b0f16ff */
[----:B------:R-:W-:Y:S01]  /*27300*/  VIADD R234, R7, 0x6 ;  /* 0x0000000607ea7836 */ /* 0x000fe20000000000 */
[----:B------:R-:W-:Y:S01]  /*27310*/  LEA R4, P6, R5, R3, 0x2 ;  /* 0x0000000305047211 */ /* 0x000fe200078c10ff */
[----:B------:R-:W-:-:S03]  /*27320*/  ULDC UR7, c[0x0][0x22c] ;  /* 0x00008b0000077ab9 */ /* 0x000fc60000000800 */
[----:B------:R-:W-:Y:S02]  /*27330*/  LEA.HI.X.SX32 R5, R5, R6, 0x2, P6 ;  /* 0x0000000605057211 */ /* 0x000fe400030f16ff */
[----:B------:R-:W-:-:S04]  /*27340*/  LEA R232, P6, R252, R3, 0x2 ;  /* 0x00000003fce87211 */ /* 0x000fc800078c10ff */
[C---:B------:R-:W-:Y:S01]  /*27350*/  LEA.HI.X.SX32 R233, R252.reuse, R6, 0x2, P6 ;  /* 0x00000006fce97211 */ /* 0x040fe200030f16ff */
[----:B---3--:R3:W-:Y:S04]  /*27360*/  @P5 STG.E desc[UR60][R4.64], R0 ;  /* 0x0000000004005986 */ /* 0x0087e8000c10193c */
[----:B----4-:R4:W-:Y:S01]  /*27370*/  @P4 STG.E desc[UR60][R232.64], R250 ;  /* 0x000000fae8004986 */ /* 0x0109e2000c10193c */
[----:B---3--:R-:W-:-:S03]  /*27380*/  VIADD R0, R252, UR5 ;  /* 0x00000005fc007c36 */ /* 0x008fc60008000000 */
[----:B------:R-:W3:Y:S04]  /*27390*/  LDL.LU R252, [R1+0xc] ;  /* 0x00000c0001fc7983 */ /* 0x000ee80000300800 */
[----:B----4-:R-:W4:Y:S04]  /*273a0*/  LDL.LU R250, [R1+0xa40] ;  /* 0x000a400001fa7983 */ /* 0x010f280000300800 */
[----:B------:R-:W2:Y:S01]  /*273b0*/  LDL.LU R233, [R1+0x204] ;  /* 0x0002040001e97983 */ /* 0x000ea20000300800 */
[----:B------:R-:W-:-:S05]  /*273c0*/  VIADD R5, R7, 0x5 ;  /* 0x0000000507057836 */ /* 0x000fca0000000000 */
[----:B------:R-:W-:Y:S01]  /*273d0*/  ISETP.LT.AND P5, PT, R5, UR4, !P0 ;  /* 0x0000000405007c0c */ /* 0x000fe2000c7a1270 */
[----:B------:R-:W-:Y:S02]  /*273e0*/  ULDC UR4, c[0x0][0x22c] ;  /* 0x00008b0000047ab9 */ /* 0x000fe40000000800 */
[----:B------:R-:W-:Y:S01]  /*273f0*/  ISETP.LT.AND P4, PT, R234, UR4, !P0 ;  /* 0x00000004ea007c0c */ /* 0x000fe2000c781270 */
[----:B------:R-:W-:Y:S01]  /*27400*/  ULDC UR4, c[0x0][0x22c] ;  /* 0x00008b0000047ab9 */ /* 0x000fe20000000800 */
[----:B------:R-:W3:Y:S01]  /*27410*/  LDL.LU R234, [R1+0x208] ;  /* 0x0002080001ea7983 */ /* 0x000ee20000300800 */
[----:B------:R-:W-:-:S04]  /*27420*/  LEA R4, P6, R0, R3, 0x2 ;  /* 0x0000000300047211 */ /* 0x000fc800078c10ff */
[C---:B------:R-:W-:Y:S01]  /*27430*/  LEA.HI.X.SX32 R5, R0.reuse, R6, 0x2, P6 ;  /* 0x0000000600057211 */ /* 0x040fe200030f16ff */
[----:B------:R-:W-:-:S04]  /*27440*/  VIADD R0, R0, UR5 ;  /* 0x0000000500007c36 */ /* 0x000fc80008000000 */
[----:B--2---:R2:W-:Y:S01]  /*27450*/  @P3 STG.E desc[UR60][R4.64], R233 ;  /* 0x000000e904003986 */ /* 0x0045e2000c10193c */
[----:B------:R-:W-:Y:S01]  /*27460*/  LEA R232, P3, R0, R3, 0x2 ;  /* 0x0000000300e87211 */ /* 0x000fe200078610ff */
[----:B--2---:R-:W-:-:S03]  /*27470*/  VIADD R4, R7, 0x7 ;  /* 0x0000000707047836 */ /* 0x004fc60000000000 */
[CC--:B------:R-:W-:Y:S01]  /*27480*/  LEA.HI.X.SX32 R233, R0.reuse, R6.reuse, 0x2, P3 ;  /* 0x0000000600e97211 */ /* 0x0c0fe200018f16ff */
[----:B------:R-:W-:Y:S02]  /*27490*/  VIADD R5, R0, UR5 ;  /* 0x0000000500057c36 */ /* 0x000fe40008000000 */
[----:B------:R-:W-:Y:S01]  /*274a0*/  VIADD R0, R7, 0x8 ;  /* 0x0000000807007836 */ /* 0x000fe20000000000 */
[----:B------:R-:W-:Y:S01]  /*274b0*/  ISETP.LT.AND P3, PT, R4, UR4, !P0 ;  /* 0x0000000404007c0c */ /* 0x000fe2000c761270 */
[----:B------:R-:W-:Y:S01]  /*274c0*/  ULDC UR4, c[0x0][0x22c] ;  /* 0x00008b0000047ab9 */ /* 0x000fe20000000800 */
[C---:B------:R-:W-:Y:S01]  /*274d0*/  LEA R4, P6, R5.reuse, R3, 0x2 ;  /* 0x0000000305047211 */ /* 0x040fe200078c10ff */
[----:B------:R2:W-:Y:S01]  /*274e0*/  @P2 STG.E desc[UR60][R232.64], R235 ;  /* 0x000000ebe8002986 */ /* 0x0005e2000c10193c */
[----:B------:R-:W-:Y:S01]  /*274f0*/  ISETP.LT.AND P2, PT, R0, UR4, !P0 ;  /* 0x0000000400007c0c */ /* 0x000fe2000c741270 */
[C---:B------:R-:W-:Y:S01]  /*27500*/  VIADD R0, R5.reuse, UR5 ;  /* 0x0000000505007c36 */ /* 0x040fe20008000000 */
[----:B------:R-:W-:Y:S01]  /*27510*/  LEA.HI.X.SX32 R5, R5, R6, 0x2, P6 ;  /* 0x0000000605057211 */ /* 0x000fe200030f16ff */
[----:B------:R-:W-:-:S04]  /*27520*/  ULDC UR4, c[0x0][0x22c] ;  /* 0x00008b0000047ab9 */ /* 0x000fc80000000800 */
[----:B---3--:R3:W-:Y:S01]  /*27530*/  @P1 STG.E desc[UR60][R4.64], R234 ;  /* 0x000000ea04001986 */ /* 0x0087e2000c10193c */
[----:B--2---:R-:W-:Y:S01]  /*27540*/  VIADD R233, R7, 0x9 ;  /* 0x0000000907e97836 */ /* 0x004fe20000000000 */
[C---:B------:R-:W-:Y:S01]  /*27550*/  LEA R232, P6, R0.reuse, R3, 0x2 ;  /* 0x0000000300e87211 */ /* 0x040fe200078c10ff */
[----:B------:R-:W-:-:S03]  /*27560*/  VIADD R235, R0, UR5 ;  /* 0x0000000500eb7c36 */ /* 0x000fc60008000000 */
[----:B------:R-:W-:Y:S01]  /*27570*/  ISETP.LT.AND P1, PT, R233, UR4, !P0 ;  /* 0x00000004e9007c0c */ /* 0x000fe2000c721270 */
[----:B------:R-:W-:Y:S01]  /*27580*/  ULDC UR4, c[0x0][0x22c] ;  /* 0x00008b0000047ab9 */ /* 0x000fe20000000800 */
[----:B------:R-:W-:Y:S02]  /*27590*/  LEA.HI.X.SX32 R233, R0, R6, 0x2, P6 ;  /* 0x0000000600e97211 */ /* 0x000fe400030f16ff */
[C---:B---3--:R-:W-:Y:S01]  /*275a0*/  LEA R4, P6, R235.reuse, R3, 0x2 ;  /* 0x00000003eb047211 */ /* 0x048fe200078c10ff */
[----:B------:R-:W-:-:S03]  /*275b0*/  VIADD R234, R235, UR5 ;  /* 0x00000005ebea7c36 */ /* 0x000fc60008000000 */
[-C--:B------:R-:W-:Y:S02]  /*275c0*/  LEA.HI.X.SX32 R5, R235, R6.reuse, 0x2, P6 ;  /* 0x00000006eb057211 */ /* 0x080fe400030f16ff */
[----:B------:R-:W2:Y:S04]  /*275d0*/  LDL.LU R235, [R1+0x20c] ;  /* 0x00020c0001eb7983 */ /* 0x000ea80000300800 */
[----:B------:R3:W-:Y:S02]  /*275e0*/  @P5 STG.E desc[UR60][R232.64], R251 ;  /* 0x000000fbe8005986 */ /* 0x0007e4000c10193c */
[C---:B---3--:R-:W-:Y:S02]  /*275f0*/  LEA R232, P6, R234.reuse, R3, 0x2 ;  /* 0x00000003eae87211 */ /* 0x048fe400078c10ff */
[----:B------:R-:W3:Y:S02]  /*27600*/  LDL.LU R251, [R1+0xa3c] ;  /* 0x000a3c0001fb7983 */ /* 0x000ee40000300800 */
[----:B------:R-:W-:-:S02]  /*27610*/  LEA.HI.X.SX32 R233, R234, R6, 0x2, P6 ;  /* 0x00000006eae97211 */ /* 0x000fc400030f16ff */
[----:B--2---:R2:W-:Y:S04]  /*27620*/  @P4 STG.E desc[UR60][R4.64], R235 ;  /* 0x000000eb04004986 */ /* 0x0045e8000c10193c */
[----:B------:R1:W-:Y:S04]  /*27630*/  @P3 STG.E desc[UR60][R232.64], R252 ;  /* 0x000000fce8003986 */ /* 0x0003e8000c10193c */
[----:B--2---:R-:W2:Y:S04]  /*27640*/  LDL.LU R235, [R1+0x14] ;  /* 0x0000140001eb7983 */ /* 0x004ea80000300800 */
[----:B-1----:R-:W4:Y:S01]  /*27650*/  LDL.LU R232, [R1+0x10] ;  /* 0x0000100001e87983 */ /* 0x002f220000300800 */
[----:B------:R-:W-:-:S02]  /*27660*/  VIADD R0, R7, 0xa ;  /* 0x0000000a07007836 */ /* 0x000fc40000000000 */
[----:B------:R-:W-:Y:S01]  /*27670*/  VIADD R5, R7, 0xb ;  /* 0x0000000b07057836 */ /* 0x000fe20000000000 */
[----:B------:R-:W3:Y:S02]  /*27680*/  LDL.LU R252, [R1+0x1c] ;  /* 0x00001c0001fc7983 */ /* 0x000ee40000300800 */
[----:B------:R-:W-:Y:S01]  /*27690*/  ISETP.LT.AND P5, PT, R0, UR4, !P0 ;  /* 0x0000000400007c0c */ /* 0x000fe2000c7a1270 */
[----:B------:R-:W-:Y:S01]  /*276a0*/  VIADD R0, R234, UR5 ;  /* 0x00000005ea007c36 */ /* 0x000fe20008000000 */
[----:B------:R-:W-:-:S04]  /*276b0*/  ULDC UR4, c[0x0][0x22c] ;  /* 0x00008b0000047ab9 */ /* 0x000fc80000000800 */
[CC--:B------:R-:W-:Y:S02]  /*276c0*/  LEA R4, P6, R0.reuse, R3.reuse, 0x2 ;  /* 0x0000000300047211 */ /* 0x0c0fe400078c10ff */
[----:B------:R-:W-:Y:S01]  /*276d0*/  ISETP.LT.AND P4, PT, R5, UR4, !P0 ;  /* 0x0000000405007c0c */ /* 0x000fe2000c781270 */
[C---:B------:R-:W-:Y:S01]  /*276e0*/  VIADD R233, R0.reuse, UR5 ;  /* 0x0000000500e97c36 */ /* 0x040fe20008000000 */
[----:B------:R-:W-:Y:S01]  /*276f0*/  LEA.HI.X.SX32 R5, R0, R6, 0x2, P6 ;  /* 0x0000000600057211 */ /* 0x000fe200030f16ff */
[----:B------:R-:W-:Y:S01]  /*27700*/  VIADD R234, R7, 0xc ;  /* 0x0000000c07ea7836 */ /* 0x000fe20000000000 */
[----:B------:R-:W-:Y:S01]  /*27710*/  ULDC UR4, c[0x0][0x22c] ;  /* 0x00008b0000047ab9 */ /* 0x000fe20000000800 */
[C---:B------:R-:W-:Y:S02]  /*27720*/  VIADD R0, R233.reuse, UR5 ;  /* 0x00000005e9007c36 */ /* 0x040fe40008000000 */
[----:B----4-:R1:W-:Y:S02]  /*27730*/  @P2 STG.E desc[UR60][R4.64], R232 ;  /* 0x000000e804002986 */ /* 0x0103e4000c10193c */
[----:B-1----:R-:W-:-:S04]  /*27740*/  LEA R232, P2, R233, R3, 0x2 ;  /* 0x00000003e9e87211 */ /* 0x002fc800078410ff */
[----:B------:R-:W-:-:S05]  /*27750*/  LEA.HI.X.SX32 R233, R233, R6, 0x2, P2 ;  /* 0x00000006e9e97211 */ /* 0x000fca00010f16ff */
[----:B------:R1:W-:Y:S04]  /*27760*/  @P1 STG.E desc[UR60][R232.64], R248 ;  /* 0x000000f8e8001986 */ /* 0x0003e8000c10193c */
[----:B-1----:R-:W4:Y:S01]  /*27770*/  LDL.LU R248, [R1+0x18] ;  /* 0x0000180001f87983 */ /* 0x002f220000300800 */
[----:B------:R-:W-:Y:S01]  /*27780*/  ISETP.LT.AND P3, PT, R234, UR4, !P0 ;  /* 0x00000004ea007c0c */ /* 0x000fe2000c761270 */
[C---:B------:R-:W-:Y:S01]  /*27790*/  VIADD R234, R7.reuse, 0xd ;  /* 0x0000000d07ea7836 */ /* 0x040fe20000000000 */
[----:B------:R-:W-:Y:S01]  /*277a0*/  ULDC UR4, c[0x0][0x22c] ;  /* 0x00008b0000047ab9 */ /* 0x000fe20000000800 */
[----:B------:R-:W-:Y:S01]  /*277b0*/  VIADD R5, R7, 0xe ;  /* 0x0000000e07057836 */ /* 0x000fe20000000000 */
[C---:B------:R-:W-:Y:S01]  /*277c0*/  LEA R4, P6, R0.reuse, R3, 0x2 ;  /* 0x0000000300047211 */ /* 0x040fe200078c10ff */
[----:B------:R-:W-:Y:S01]  /*277d0*/  VIADD R233, R0, UR5 ;  /* 0x0000000500e97c36 */ /* 0x000fe20008000000 */
[----:B------:R-:W-:Y:S01]  /*277e0*/  ISETP.LT.AND P2, PT, R234, UR4, !P0 ;  /* 0x00000004ea007c0c */ /* 0x000fe2000c741270 */
[----:B------:R-:W-:-:S02]  /*277f0*/  ULDC UR4, c[0x0][0x22c] ;  /* 0x00008b0000047ab9 */ /* 0x000fc40000000800 */
[----:B------:R-:W-:Y:S01]  /*27800*/  ISETP.LT.AND P1, PT, R5, UR4, !P0 ;  /* 0x0000000405007c0c */ /* 0x000fe2000c721270 */
[C---:B------:R-:W-:Y:S01]  /*27810*/  VIADD R234, R233.reuse, UR5 ;  /* 0x00000005e9ea7c36 */ /* 0x040fe20008000000 */
[-C--:B------:R-:W-:Y:S01]  /*27820*/  LEA.HI.X.SX32 R5, R0, R6.reuse, 0x2, P6 ;  /* 0x0000000600057211 */ /* 0x080fe200030f16ff */
[----:B------:R-:W-:Y:S01]  /*27830*/  ULDC UR4, c[0x0][0x22c] ;  /* 0x00008b0000047ab9 */ /* 0x000fe20000000800 */
[-C--:B------:R-:W-:Y:S02]  /*27840*/  LEA R232, P6, R233, R3.reuse, 0x2 ;  /* 0x00000003e9e87211 */ /* 0x080fe400078c10ff */
[----:B------:R-:W-:Y:S01]  /*27850*/  IADD3 R0, R7, 0xf, RZ ;  /* 0x0000000f07007810 */ /* 0x000fe20007ffe0ff */
[----:B--2---:R1:W-:Y:S01]  /*27860*/  @P5 STG.E desc[UR60][R4.64], R235 ;  /* 0x000000eb04005986 */ /* 0x0043e2000c10193c */
[----:B------:R-:W-:Y:S02]  /*27870*/  LEA.HI.X.SX32 R233, R233, R6, 0x2, P6 ;  /* 0x00000006e9e97211 */ /* 0x000fe400030f16ff */
[----:B------:R-:W-:Y:S01]  /*27880*/  ISETP.LT.AND P5, PT, R0, UR4, !P0 ;  /* 0x0000000400007c0c */ /* 0x000fe2000c7a1270 */
[C---:B------:R-:W-:Y:S01]  /*27890*/  VIADD R0, R234.reuse, UR5 ;  /* 0x00000005ea007c36 */ /* 0x040fe20008000000 */
[----:B------:R-:W-:Y:S01]  /*278a0*/  ULDC UR4, c[0x0][0x22c] ;  /* 0x00008b0000047ab9 */ /* 0x000fe20000000800 */
[----:B------:R2:W-:Y:S01]  /*278b0*/  @P4 STG.E desc[UR60][R232.64], R249 ;  /* 0x000000f9e8004986 */ /* 0x0005e2000c10193c */
[----:B-1----:R-:W-:Y:S01]  /*278c0*/  VIADD R235, R7, 0x10 ;  /* 0x0000001007eb7836 */ /* 0x002fe20000000000 */
[----:B------:R-:W-:-:S04]  /*278d0*/  LEA R4, P6, R234, R3, 0x2 ;  /* 0x00000003ea047211 */ /* 0x000fc800078c10ff */
[-C--:B------:R-:W-:Y:S02]  /*278e0*/  LEA.HI.X.SX32 R5, R234, R6.reuse, 0x2, P6 ;  /* 0x00000006ea057211 */ /* 0x080fe400030f16ff */
[----:B------:R-:W-:Y:S01]  /*278f0*/  ISETP.LT.AND P4, PT, R235, UR4, !P0 ;  /* 0x00000004eb007c0c */ /* 0x000fe2000c781270 */
[C---:B------:R-:W-:Y:S01]  /*27900*/  VIADD R235, R0.reuse, UR5 ;  /* 0x0000000500eb7c36 */ /* 0x040fe20008000000 */
[C---:B--2---:R-:W-:Y:S01]  /*27910*/  LEA R232, P6, R0.reuse, R3, 0x2 ;  /* 0x0000000300e87211 */ /* 0x044fe200078c10ff */
[C---:B------:R-:W-:Y:S01]  /*27920*/  VIADD R234, R7.reuse, 0x11 ;  /* 0x0000001107ea7836 */ /* 0x040fe20000000000 */
[----:B------:R-:W-:Y:S02]  /*27930*/  ULDC UR4, c[0x0][0x22c] ;  /* 0x00008b0000047ab9 */ /* 0x000fe40000000800 */
[----:B------:R-:W-:Y:S01]  /*27940*/  LEA.HI.X.SX32 R233, R0, R6, 0x2, P6 ;  /* 0x0000000600e97211 */ /* 0x000fe200030f16ff */
[----:B------:R-:W-:Y:S01]  /*27950*/  VIADD R0, R7, 0x12 ;  /* 0x0000001207007836 */ /* 0x000fe20000000000 */
[----:B----4-:R1:W-:Y:S01]  /*27960*/  @P3 STG.E desc[UR60][R4.64], R248 ;  /* 0x000000f804003986 */ /* 0x0103e2000c10193c */
[----:B------:R-:W-:Y:S01]  /*27970*/  ISETP.LT.AND P3, PT, R234, UR4, !P0 ;  /* 0x00000004ea007c0c */ /* 0x000fe2000c761270 */
[----:B------:R-:W-:-:S02]  /*27980*/  ULDC UR4, c[0x0][0x22c] ;  /* 0x00008b0000047ab9 */ /* 0x000fc40000000800 */
[----:B------:R-:W-:Y:S01]  /*27990*/  @P2 STG.E desc[UR60][R232.64], R250 ;  /* 0x000000fae8002986 */ /* 0x000fe2000c10193c */
[----:B-1----:R-:W-:-:S04]  /*279a0*/  LEA R4, P6, R235, R3, 0x2 ;  /* 0x00000003eb047211 */ /* 0x002fc800078c10ff */
[C---:B------:R-:W-:Y:S01]  /*279b0*/  LEA.HI.X.SX32 R5, R235.reuse, R6, 0x2, P6 ;  /* 0x00000006eb057211 */ /* 0x040fe200030f16ff */
[----:B------:R-:W-:Y:S01]  /*279c0*/  VIADD R235, R235, UR5 ;  /* 0x00000005ebeb7c36 */ /* 0x000fe20008000000 */
[----:B------:R-:W-:Y:S01]  /*279d0*/  ISETP.LT.AND P2, PT, R0, UR4, !P0 ;  /* 0x0000000400007c0c */ /* 0x000fe2000c741270 */
[----:B------:R-:W-:Y:S01]  /*279e0*/  VIADD R0, R7, 0x13 ;  /* 0x0000001307007836 */ /* 0x000fe20000000000 */
[----:B------:R-:W-:Y:S01]  /*279f0*/  ULDC UR4, c[0x0][0x22c] ;  /* 0x00008b0000047ab9 */ /* 0x000fe20000000800 */
[----:B---3--:R1:W-:Y:S01]  /*27a00*/  @P1 STG.E desc[UR60][R4.64], R252 ;  /* 0x000000fc04001986 */ /* 0x0083e2000c10193c */
[----:B------:R-:W-:-:S04]  /*27a10*/  LEA R248, P1, R235, R3, 0x2 ;  /* 0x00000003ebf87211 */ /* 0x000fc800078210ff */
[----:B------:R-:W-:Y:S02]  /*27a20*/  LEA.HI.X.SX32 R249, R235, R6, 0x2, P1 ;  /* 0x00000006ebf97211 */ /* 0x000fe400008f16ff */
[----:B------:R-:W-:Y:S01]  /*27a30*/  ISETP.LT.AND P1, PT, R0, UR4, !P0 ;  /* 0x0000000400007c0c */ /* 0x000fe2000c721270 */
[----:B------:R-:W-:Y:S01]  /*27a40*/  VIADD R0, R7, 0x14 ;  /* 0x0000001407007836 */ /* 0x000fe20000000000 */
[----:B------:R-:W-:Y:S01]  /*27a50*/  ULDC UR4, c[0x0][0x22c] ;  /* 0x00008b0000047ab9 */ /* 0x000fe20000000800 */
[----:B-1----:R-:W-:Y:S01]  /*27a60*/  VIADD R252, R235, UR5 ;  /* 0x00000005ebfc7c36 */ /* 0x002fe20008000000 */
[----:B------:R-:W-:Y:S02]  /*27a70*/  @P5 STG.E desc[UR60][R248.64], R251 ;  /* 0x000000fbf8005986 */ /* 0x000fe4000c10193c */
[----:B------:R-:W-:Y:S01]  /*27a80*/  ISETP.LT.AND P5, PT, R0, UR4, !P0 ;  /* 0x0000000400007c0c */ /* 0x000fe2000c7a1270 */
[----:B------:R-:W-:Y:S01]  /*27a90*/  ULDC UR4, c[0x0][0x248] ;  /* 0x0000920000047ab9 */ /* 0x000fe20000000800 */
[----:B------:R-:W-:Y:S01]  /*27aa0*/  ULDC UR5, c[0x0][0x22c] ;  /* 0x00008b0000057ab9 */ /* 0x000fe20000000800 */
[----:B------:R-:W-:-:S04]  /*27ab0*/  LEA R234, P6, R252, R3, 0x2 ;  /* 0x00000003fcea7211 */ /* 0x000fc800078c10ff */
[CC--:B------:R-:W-:Y:S01]  /*27ac0*/  LEA.HI.X.SX32 R235, R252.reuse, R6.reuse, 0x2, P6 ;  /* 0x00000006fceb7211 */ /* 0x0c0fe200030f16ff */
[----:B------:R-:W-:Y:S01]  /*27ad0*/  VIADD R252, R252, UR4 ;  /* 0x00000004fcfc7c36 */ /* 0x000fe20008000000 */
[----:B------:R-:W-:Y:S01]  /*27ae0*/  ULDC UR4, c[0x0][0x248] ;  /* 0x0000920000047ab9 */ /* 0x000fe20000000800 */
[----:B------:R-:W-:Y:S02]  /*27af0*/  VIADD R0, R7, 0x15 ;  /* 0x0000001507007836 */ /* 0x000fe40000000000 */
[C---:B------:R-:W-:Y:S01]  /*27b00*/  VIADD R5, R252.reuse, UR4 ;  /* 0x00000004fc057c36 */ /* 0x040fe20008000000 */
[C---:B------:R-:W-:Y:S01]  /*27b10*/  LEA R232, P6, R252.reuse, R3, 0x2 ;  /* 0x00000003fce87211 */ /* 0x040fe200078c10ff */
[----:B------:R-:W-:Y:S01]  /*27b20*/  ULDC UR4, c[0x0][0x248] ;  /* 0x0000920000047ab9 */ /* 0x000fe20000000800 */
[----:B------:R1:W-:Y:S02]  /*27b30*/  @P4 STG.E desc[UR60][R234.64], R244 ;  /* 0x000000f4ea004986 */ /* 0x0003e4000c10193c */
[----:B------:R-:W-:-:S02]  /*27b40*/  LEA.HI.X.SX32 R233, R252, R6, 0x2, P6 ;  /* 0x00000006fce97211 */ /* 0x000fc400030f16ff */
[-C--:B------:R-:W-:Y:S02]  /*27b50*/  LEA R4, P6, R5, R3.reuse, 0x2 ;  /* 0x0000000305047211 */ /* 0x080fe400078c10ff */
[----:B------:R-:W-:Y:S01]  /*27b60*/  ISETP.LT.AND P4, PT, R0, UR5, !P0 ;  /* 0x0000000500007c0c */ /* 0x000fe2000c781270 */
[----:B------:R-:W-:Y:S01]  /*27b70*/  VIADD R0, R7, 0x16 ;  /* 0x0000001607007836 */ /* 0x000fe20000000000 */
[----:B------:R-:W-:Y:S01]  /*27b80*/  ULDC UR5, c[0x0][0x22c] ;  /* 0x00008b0000057ab9 */ /* 0x000fe20000000800 */
[C---:B-1----:R-:W-:Y:S01]  /*27b90*/  VIADD R244, R5.reuse, UR4 ;  /* 0x0000000405f47c36 */ /* 0x042fe20008000000 */
[----:B------:R-:W-:Y:S01]  /*27ba0*/  LEA.HI.X.SX32 R5, R5, R6, 0x2, P6 ;  /* 0x0000000605057211 */ /* 0x000fe200030f16ff */
[----:B------:R1:W-:Y:S01]  /*27bb0*/  @P3 STG.E desc[UR60][R232.64], R240 ;  /* 0x000000f0e8003986 */ /* 0x0003e2000c10193c */
[----:B------:R-:W-:Y:S02]  /*27bc0*/  ULDC UR4, c[0x0][0x248] ;  /* 0x0000920000047ab9 */ /* 0x000fe40000000800 */
[----:B------:R-:W-:-:S02]  /*27bd0*/  LEA R234, P6, R244, R3, 0x2 ;  /* 0x00000003f4ea7211 */ /* 0x000fc400078c10ff */
[----:B------:R-:W-:Y:S01]  /*27be0*/  ISETP.LT.AND P3, PT, R0, UR5, !P0 ;  /* 0x0000000500007c0c */ /* 0x000fe2000c761270 */
[C---:B------:R-:W-:Y:S01]  /*27bf0*/  VIADD R0, R7.reuse, 0x17 ;  /* 0x0000001707007836 */ /* 0x040fe20000000000 */
[CC--:B------:R-:W-:Y:S01]  /*27c00*/  LEA.HI.X.SX32 R235, R244.reuse, R6.reuse, 0x2, P6 ;  /* 0x00000006f4eb7211 */ /* 0x0c0fe200030f16ff */
[----:B------:R-:W-:Y:S01]  /*27c10*/  VIADD R244, R244, UR4 ;  /* 0x00000004f4f47c36 */ /* 0x000fe20008000000 */
[----:B------:R-:W-:Y:S01]  /*27c20*/  ULDC UR5, c[0x0][0x22c] ;  /* 0x00008b0000057ab9 */ /* 0x000fe20000000800 */
[----:B------:R2:W-:Y:S01]  /*27c30*/  @P2 STG.E desc[UR60][R4.64], R245 ;  /* 0x000000f504002986 */ /* 0x0005e2000c10193c */
[----:B------:R-:W-:Y:S01]  /*27c40*/  ISETP.LT.AND P2, PT, R0, UR5, !P0 ;  /* 0x0000000500007c0c */ /* 0x000fe2000c741270 */
[----:B------:R-:W-:Y:S01]  /*27c50*/  ULDC UR4, c[0x0][0x248] ;  /* 0x0000920000047ab9 */ /* 0x000fe20000000800 */
[----:B------:R-:W-:Y:S01]  /*27c60*/  VIADD R0, R7, 0x18 ;  /* 0x0000001807007836 */ /* 0x000fe20000000000 */
[----:B------:R3:W-:Y:S01]  /*27c70*/  @P1 STG.E desc[UR60][R234.64], R241 ;  /* 0x000000f1ea001986 */ /* 0x0007e2000c10193c */
[C---:B-1----:R-:W-:Y:S01]  /*27c80*/  LEA R232, P1, R244.reuse, R3, 0x2 ;  /* 0x00000003f4e87211 */ /* 0x042fe200078210ff */
[C---:B------:R-:W-:Y:S01]  /*27c90*/  VIADD R240, R244.reuse, UR4 ;  /* 0x00000004f4f07c36 */ /* 0x040fe20008000000 */
[----:B------:R-:W-:Y:S01]  /*27ca0*/  ULDC UR4, c[0x0][0x22c] ;  /* 0x00008b0000047ab9 */ /* 0x000fe20000000800 */
[----:B------:R-:W-:Y:S01]  /*27cb0*/  ULDC UR5, c[0x0][0x22c] ;  /* 0x00008b0000057ab9 */ /* 0x000fe20000000800 */
[----:B------:R-:W-:-:S02]  /*27cc0*/  LEA.HI.X.SX32 R233, R244, R6, 0x2, P1 ;  /* 0x00000006f4e97211 */ /* 0x000fc400008f16ff */
[----:B------:R-:W-:Y:S01]  /*27cd0*/  ISETP.LT.AND P1, PT, R0, UR4, !P0 ;  /* 0x0000000400007c0c */ /* 0x000fe2000c721270 */
[C---:B------:R-:W-:Y:S01]  /*27ce0*/  VIADD R0, R7.reuse, 0x19 ;  /* 0x0000001907007836 */ /* 0x040fe20000000000 */
[----:B------:R-:W-:Y:S01]  /*27cf0*/  LEA R244, P6, R240, R3, 0x2 ;  /* 0x00000003f0f47211 */ /* 0x000fe200078c10ff */
[----:B------:R-:W-:Y:S01]  /*27d00*/  ULDC UR4, c[0x0][0x22c] ;  /* 0x00008b0000047ab9 */ /* 0x000fe20000000800 */
[----:B------:R1:W-:Y:S02]  /*27d10*/  @P5 STG.E desc[UR60][R232.64], R246 ;  /* 0x000000f6e8005986 */ /* 0x0003e4000c10193c */
[----:B------:R-:W-:Y:S01]  /*27d20*/  ISETP.LT.AND P5, PT, R0, UR4, !P0 ;  /* 0x0000000400007c0c */ /* 0x000fe2000c7a1270 */
[----:B------:R-:W-:Y:S01]  /*27d30*/  ULDC UR4, c[0x0][0x248] ;  /* 0x0000920000047ab9 */ /* 0x000fe20000000800 */
[C---:B--2---:R-:W-:Y:S01]  /*27d40*/  LEA.HI.X.SX32 R245, R240.reuse, R6, 0x2, P6 ;  /* 0x00000006f0f57211 */ /* 0x044fe200030f16ff */
[----:B------:R-:W-:Y:S01]  /*27d50*/  VIADD R240, R240, UR4 ;  /* 0x00000004f0f07c36 */ /* 0x000fe20008000000 */
[----:B------:R-:W-:Y:S01]  /*27d60*/  ULDC UR4, c[0x0][0x248] ;  /* 0x0000920000047ab9 */ /* 0x000fe20000000800 */
[----:B------:R-:W-:-:S02]  /*27d70*/  VIADD R0, R7, 0x1a ;  /* 0x0000001a07007836 */ /* 0x000fc40000000000 */
[C---:B---3--:R-:W-:Y:S01]  /*27d80*/  VIADD R234, R240.reuse, UR4 ;  /* 0x00000004f0ea7c36 */ /* 0x048fe20008000000 */
[CC--:B------:R-:W-:Y:S01]  /*27d90*/  LEA R4, P6, R240.reuse, R3.reuse, 0x2 ;  /* 0x00000003f0047211 */ /* 0x0c0fe200078c10ff */
[----:B------:R-:W-:Y:S01]  /*27da0*/  ULDC UR4, c[0x0][0x248] ;  /* 0x0000920000047ab9 */ /* 0x000fe20000000800 */
[----:B------:R-:W-:Y:S02]  /*27db0*/  @P4 STG.E desc[UR60][R244.64], R242 ;  /* 0x000000f2f4004986 */ /* 0x000fe4000c10193c */
[-C--:B------:R-:W-:Y:S01]  /*27dc0*/  LEA.HI.X.SX32 R5, R240, R6.reuse, 0x2, P6 ;  /* 0x00000006f0057211 */ /* 0x080fe200030f16ff */
[C---:B------:R-:W-:Y:S01]  /*27dd0*/  VIADD R240, R234.reuse, UR4 ;  /* 0x00000004eaf07c36 */ /* 0x040fe20008000000 */
[-C--:B-1----:R-:W-:Y:S01]  /*27de0*/  LEA R232, P6, R234, R3.reuse, 0x2 ;  /* 0x00000003eae87211 */ /* 0x082fe200078c10ff */
[----:B------:R-:W-:Y:S01]  /*27df0*/  ULDC UR4, c[0x0][0x248] ;  /* 0x0000920000047ab9 */ /* 0x000fe20000000800 */
[----:B------:R-:W-:Y:S01]  /*27e00*/  ISETP.LT.AND P4, PT, R0, UR5, !P0 ;  /* 0x0000000500007c0c */ /* 0x000fe2000c781270 */
[C---:B------:R-:W-:Y:S01]  /*27e10*/  VIADD R0, R7.reuse, 0x1b ;  /* 0x0000001b07007836 */ /* 0x040fe20000000000 */
[-C--:B------:R-:W-:Y:S01]  /*27e20*/  LEA.HI.X.SX32 R233, R234, R6.reuse, 0x2, P6 ;  /* 0x00000006eae97211 */ /* 0x080fe200030f16ff */
[----:B------:R-:W-:Y:S01]  /*27e30*/  ULDC UR5, c[0x0][0x22c] ;  /* 0x00008b0000057ab9 */ /* 0x000fe20000000800 */
[-C--:B------:R-:W-:Y:S01]  /*27e40*/  LEA R234, P6, R240, R3.reuse, 0x2 ;  /* 0x00000003f0ea7211 */ /* 0x080fe200078c10ff */
[----:B------:R1:W-:Y:S01]  /*27e50*/  @P3 STG.E desc[UR60][R4.64], R247 ;  /* 0x000000f704003986 */ /* 0x0003e2000c10193c */
[----:B------:R-:W-:Y:S01]  /*27e60*/  ISETP.LT.AND P3, PT, R0, UR5, !P0 ;  /* 0x0000000500007c0c */ /* 0x000fe2000c761270 */
[C---:B------:R-:W-:Y:S01]  /*27e70*/  VIADD R0, R7.reuse, 0x1c ;  /* 0x0000001c07007836 */ /* 0x040fe20000000000 */
[C---:B------:R-:W-:Y:S01]  /*27e80*/  LEA.HI.X.SX32 R235, R240.reuse, R6, 0x2, P6 ;  /* 0x00000006f0eb7211 */ /* 0x040fe200030f16ff */
[----:B------:R-:W-:Y:S01]  /*27e90*/  ULDC UR5, c[0x0][0x22c] ;  /* 0x00008b0000057ab9 */ /* 0x000fe20000000800 */
[----:B------:R-:W-:Y:S01]  /*27ea0*/  IADD3 R240, R240, UR4, RZ ;  /* 0x00000004f0f07c10 */ /* 0x000fe2000fffe0ff */
[----:B------:R2:W-:Y:S01]  /*27eb0*/  @P2 STG.E desc[UR60][R232.64], R243 ;  /* 0x000000f3e8002986 */ /* 0x0005e2000c10193c */
[----:B------:R-:W-:Y:S01]  /*27ec0*/  ISETP.LT.AND P2, PT, R0, UR5, !P0 ;  /* 0x0000000500007c0c */ /* 0x000fe2000c741270 */
[----:B------:R-:W-:Y:S01]  /*27ed0*/  ULDC UR4, c[0x0][0x248] ;  /* 0x0000920000047ab9 */ /* 0x000fe20000000800 */
[----:B------:R-:W-:Y:S01]  /*27ee0*/  VIADD R0, R7, 0x1d ;  /* 0x0000001d07007836 */ /* 0x000fe20000000000 */
[----:B------:R3:W-:Y:S01]  /*27ef0*/  @P1 STG.E desc[UR60][R234.64], R8 ;  /* 0x00000008ea001986 */ /* 0x0007e2000c10193c */
[----:B------:R-:W-:Y:S01]  /*27f00*/  ULDC UR5, c[0x0][0x22c] ;  /* 0x00008b0000057ab9 */ /* 0x000fe20000000800 */
[C---:B-1----:R-:W-:Y:S01]  /*27f10*/  LEA R4, P1, R240.reuse, R3, 0x2 ;  /* 0x00000003f0047211 */ /* 0x042fe200078210ff */
[----:B------:R-:W-:Y:S01]  /*27f20*/  VIADD R241, R240, UR4 ;  /* 0x00000004f0f17c36 */ /* 0x000fe20008000000 */
[----:B------:R-:W-:-:S02]  /*27f30*/  ULDC UR4, c[0x0][0x22c] ;  /* 0x00008b0000047ab9 */ /* 0x000fc40000000800 */
[-C--:B------:R-:W-:Y:S02]  /*27f40*/  LEA.HI.X.SX32 R5, R240, R6.reuse, 0x2, P1 ;  /* 0x00000006f0057211 */ /* 0x080fe400008f16ff */
[----:B------:R-:W-:Y:S01]  /*27f50*/  ISETP.LT.AND P1, PT, R0, UR4, !P0 ;  /* 0x0000000400007c0c */ /* 0x000fe2000c721270 */
[----:B------:R-:W-:Y:S01]  /*27f60*/  VIADD R0, R7, 0x1e ;  /* 0x0000001e07007836 */ /* 0x000fe20000000000 */
[C---:B--2---:R-:W-:Y:S01]  /*27f70*/  LEA R232, P6, R241.reuse, R3, 0x2 ;  /* 0x00000003f1e87211 */ /* 0x044fe200078c10ff */
[----:B------:R-:W-:Y:S01]  /*27f80*/  ULDC UR4, c[0x0][0x22c] ;  /* 0x00008b0000047ab9 */ /* 0x000fe20000000800 */
[----:B------:R1:W-:Y:S02]  /*27f90*/  @P5 STG.E desc[UR60][R4.64], R20 ;  /* 0x0000001404005986 */ /* 0x0003e4000c10193c */
[----:B------:R-:W-:Y:S01]  /*27fa0*/  ISETP.LT.AND P5, PT, R0, UR4, !P0 ;  /* 0x0000000400007c0c */ /* 0x000fe2000c7a1270 */
[----:B------:R-:W-:Y:S01]  /*27fb0*/  ULDC UR4, c[0x0][0x248] ;  /* 0x0000920000047ab9 */ /* 0x000fe20000000800 */
[C---:B------:R-:W-:Y:S01]  /*27fc0*/  LEA.HI.X.SX32 R233, R241.reuse, R6, 0x2, P6 ;  /* 0x00000006f1e97211 */ /* 0x040fe200030f16ff */
[----:B------:R-:W-:Y:S01]  /*27fd0*/  VIADD R241, R241, UR4 ;  /* 0x00000004f1f17c36 */ /* 0x000fe20008000000 */
[----:B------:R-:W-:Y:S01]  /*27fe0*/  ULDC UR4, c[0x0][0x248] ;  /* 0x0000920000047ab9 */ /* 0x000fe20000000800 */
[----:B------:R-:W-:-:S02]  /*27ff0*/  VIADD R0, R7, 0x1f ;  /* 0x0000001f07007836 */ /* 0x000fc40000000000 */
[C---:B---3--:R-:W-:Y:S01]  /*28000*/  VIADD R8, R241.reuse, UR4 ;  /* 0x00000004f1087c36 */ /* 0x048fe20008000000 */
[CC--:B------:R-:W-:Y:S01]  /*28010*/  LEA R234, P6, R241.reuse, R3.reuse, 0x2 ;  /* 0x00000003f1ea7211 */ /* 0x0c0fe200078c10ff */
[----:B------:R-:W-:Y:S01]  /*28020*/  ULDC UR4, c[0x0][0x248] ;  /* 0x0000920000047ab9 */ /* 0x000fe20000000800 */
[----:B------:R2:W-:Y:S01]  /*28030*/  @P4 STG.E desc[UR60][R232.64], R9 ;  /* 0x00000009e8004986 */ /* 0x0005e2000c10193c */
[C---:B-1----:R-:W-:Y:S01]  /*28040*/  VIADD R20, R8.reuse, UR4 ;  /* 0x0000000408147c36 */ /* 0x042fe20008000000 */
[-C--:B------:R-:W-:Y:S01]  /*28050*/  LEA.HI.X.SX32 R235, R241, R6.reuse, 0x2, P6 ;  /* 0x00000006f1eb7211 */ /* 0x080fe200030f16ff */
[----:B------:R-:W-:Y:S01]  /*28060*/  ULDC UR4, c[0x0][0x248] ;  /* 0x0000920000047ab9 */ /* 0x000fe20000000800 */
[-C--:B------:R-:W-:Y:S02]  /*28070*/  LEA R4, P6, R8, R3.reuse, 0x2 ;  /* 0x0000000308047211 */ /* 0x080fe400078c10ff */
        /* <DEDUP_REMOVED lines=8> */
[CC--:B--2---:R-:W-:Y:S01]  /*28100*/  LEA.HI.X.SX32 R9, R20.reuse, R6.reuse, 0x2, P6 ;  /* 0x0000000614097211 */ /* 0x0c4fe200030f16ff */
[----:B------:R-:W-:Y:S01]  /*28110*/  VIADD R232, R20, UR4 ;  /* 0x0000000414e87c36 */ /* 0x000fe20008000000 */
[----:B------:R-:W-:Y:S01]  /*28120*/  ULDC UR5, c[0x0][0x22c] ;  /* 0x00008b0000057ab9 */ /* 0x000fe20000000800 */
[----:B------:R2:W-:Y:S01]  /*28130*/  @P2 STG.E desc[UR60][R4.64], R10 ;  /* 0x0000000a04002986 */ /* 0x0005e2000c10193c */
[----:B------:R-:W-:Y:S01]  /*28140*/  ISETP.LT.AND P2, PT, R0, UR5, !P0 ;  /* 0x0000000500007c0c */ /* 0x000fe2000c741270 */
[----:B------:R-:W-:Y:S01]  /*28150*/  ULDC UR4, c[0x0][0x248] ;  /* 0x0000920000047ab9 */ /* 0x000fe20000000800 */
[----:B------:R-:W-:Y:S01]  /*28160*/  VIADD R0, R7, 0x22 ;  /* 0x0000002207007836 */ /* 0x000fe20000000000 */
[----:B------:R3:W-:Y:S01]  /*28170*/  @P1 STG.E desc[UR60][R8.64], R22 ;  /* 0x0000001608001986 */ /* 0x0007e2000c10193c */
[C---:B------:R-:W-:Y:S01]  /*28180*/  LEA R20, P1, R232.reuse, R3, 0x2 ;  /* 0x00000003e8147211 */ /* 0x040fe200078210ff */
[C---:B------:R-:W-:Y:S01]  /*28190*/  VIADD R233, R232.reuse, UR4 ;  /* 0x00000004e8e97c36 */ /* 0x040fe20008000000 */
[----:B------:R-:W-:Y:S01]  /*281a0*/  ULDC UR4, c[0x0][0x22c] ;  /* 0x00008b0000047ab9 */ /* 0x000fe20000000800 */
[----:B------:R-:W-:Y:S01]  /*281b0*/  ULDC UR5, c[0x0][0x22c] ;  /* 0x00008b0000057ab9 */ /* 0x000fe20000000800 */
[----:B-1----:R-:W-:-:S02]  /*281c0*/  LEA.HI.X.SX32 R21, R232, R6, 0x2, P1 ;  /* 0x00000006e8157211 */ /* 0x002fc400008f16ff */
        /* <DEDUP_REMOVED lines=20> */
[----:B------:R-:W-:Y:S01]  /*28310*/  VIADD R0, R7, 0x25 ;  /* 0x0000002507007836 */ /* 0x000fe20000000000 */
[----:B------:R-:W-:Y:S01]  /*28320*/  LEA.HI.X.SX32 R11, R22, R6, 0x2, P6 ;  /* 0x00000006160b7211 */ /* 0x000fe200030f16ff */
[----:B------:R-:W-:Y:S01]  /*28330*/  ULDC UR5, c[0x0][0x22c] ;  /* 0x00008b0000057ab9 */ /* 0x000fe20000000800 */
[----:B------:R1:W-:Y:S01]  /*28340*/  @P3 STG.E desc[UR60][R8.64], R12 ;  /* 0x0000000c08003986 */ /* 0x0003e2000c10193c */
[----:B--2---:R-:W-:-:S02]  /*28350*/  LEA R4, P6, R20, R3, 0x2 ;  /* 0x0000000314047211 */ /* 0x004fc400078c10ff */
        /* <DEDUP_REMOVED lines=16> */
[----:B------:R-:W-:Y:S01]  /*28460*/  VIADD R0, R7, 0x28 ;  /* 0x0000002807007836 */ /* 0x000fe20000000000 */
[----:B--2---:R-:W-:Y:S01]  /*28470*/  LEA R10, P6, R12, R3, 0x2 ;  /* 0x000000030c0a7211 */ /* 0x004fe200078c10ff */
[----:B------:R-:W-:Y:S01]  /*28480*/  ULDC UR4, c[0x0][0x22c] ;  /* 0x00008b0000047ab9 */ /* 0x000fe20000000800 */
[----:B------:R1:W-:Y:S02]  /*28490*/  @P5 STG.E desc[UR60][R8.64], R29 ;  /* 0x0000001d08005986 */ /* 0x0003e4000c10193c */
[----:B------:R-:W-:Y:S01]  /*284a0*/  ISETP.LT.AND P5, PT, R0, UR4, !P0 ;  /* 0x0000000400007c0c */ /* 0x000fe2000c7a1270 */
[----:B------:R-:W-:Y:S01]  /*284b0*/  ULDC UR4, c[0x0][0x248] ;  /* 0x0000920000047ab9 */ /* 0x000fe20000000800 */
[C---:B------:R-:W-:Y:S01]  /*284c0*/  LEA.HI.X.SX32 R11, R12.reuse, R6, 0x2, P6 ;  /* 0x000000060c0b7211 */ /* 0x040fe200030f16ff */
[----:B------:R-:W-:Y:S01]  /*284d0*/  VIADD R12, R12, UR4 ;  /* 0x000000040c0c7c36 */ /* 0x000fe20008000000 */
[----:B------:R-:W-:-:S03]  /*284e0*/  ULDC UR4, c[0x0][0x248] ;  /* 0x0000920000047ab9 */ /* 0x000fc60000000800 */
[C---:B---3--:R-:W-:Y:S01]  /*284f0*/  VIADD R13, R12.reuse, UR4 ;  /* 0x000000040c0d7c36 */ /* 0x048fe20008000000 */
[CC--:B------:R-:W-:Y:S01]  /*28500*/  LEA R4, P6, R12.reuse, R3.reuse, 0x2 ;  /* 0x000000030c047211 */ /* 0x0c0fe200078c10ff */
[----:B------:R-:W-:Y:S01]  /*28510*/  VIADD R0, R7, 0x29 ;  /* 0x0000002907007836 */ /* 0x000fe20000000000 */
[----:B------:R-:W-:Y:S02]  /*28520*/  ULDC UR4, c[0x0][0x248] ;  /* 0x0000920000047ab9 */ /* 0x000fe40000000800 */
[-C--:B------:R-:W-:Y:S01]  /*28530*/  LEA.HI.X.SX32 R5, R12, R6.reuse, 0x2, P6 ;  /* 0x000000060c057211 */ /* 0x080fe200030f16ff */
[C---:B------:R-:W-:Y:S01]  /*28540*/  VIADD R12, R13.reuse, UR4 ;  /* 0x000000040d0c7c36 */ /* 0x040fe20008000000 */
[-C--:B-1----:R-:W-:Y:S01]  /*28550*/  LEA R8, P6, R13, R3.reuse, 0x2 ;  /* 0x000000030d087211 */ /* 0x082fe200078c10ff */
[----:B------:R1:W-:Y:S01]  /*28560*/  @P4 STG.E desc[UR60][R10.64], R14 ;  /* 0x0000000e0a004986 */ /* 0x0003e2000c10193c */
[----:B------:R-:W-:Y:S01]  /*28570*/  ISETP.LT.AND P4, PT, R0, UR5, !P0 ;  /* 0x0000000500007c0c */ /* 0x000fe2000c781270 */
[----:B------:R-:W-:Y:S01]  /*28580*/  ULDC UR5, c[0x0][0x22c] ;  /* 0x00008b0000057ab9 */ /* 0x000fe20000000800 */
[----:B------:R-:W-:Y:S01]  /*28590*/  IADD3 R0, R7, 0x2a, RZ ;  /* 0x0000002a07007810 */ /* 0x000fe20007ffe0ff */
[----:B------:R-:W-:Y:S01]  /*285a0*/  ULDC UR4, c[0x0][0x248] ;  /* 0x0000920000047ab9 */ /* 0x000fe20000000800 */
[----:B------:R-:W-:Y:S01]  /*285b0*/  LEA.HI.X.SX32 R9, R13, R6, 0x2, P6 ;  /* 0x000000060d097211 */ /* 0x000fe200030f16ff */
[----:B------:R2:W-:Y:S01]  /*285c0*/  @P3 STG.E desc[UR60][R4.64], R30 ;  /* 0x0000001e04003986 */ /* 0x0005e2000c10193c */
[----:B------:R-:W-:Y:S01]  /*285d0*/  ISETP.LT.AND P3, PT, R0, UR5, !P0 ;  /* 0x0000000500007c0c */ /* 0x000fe2000c761270 */
[----:B------:R-:W-:Y:S01]  /*285e0*/  VIADD R0, R7, 0x2b ;  /* 0x0000002b07007836 */ /* 0x000fe20000000000 */
[----:B------:R-:W-:Y:S01]  /*285f0*/  ULDC UR5, c[0x0][0x22c] ;  /* 0x00008b0000057ab9 */ /* 0x000fe20000000800 */
[----:B-1----:R-:W-:-:S04]  /*28600*/  LEA R10, P6, R12, R3, 0x2 ;  /* 0x000000030c0a7211 */ /* 0x002fc800078c10ff */
[CC--:B------:R-:W-:Y:S01]  /*28610*/  LEA.HI.X.SX32 R11, R12.reuse, R6.reuse, 0x2, P6 ;  /* 0x000000060c0b7211 */ /* 0x0c0fe200030f16ff */
[----:B------:R-:W-:Y:S01]  /*28620*/  VIADD R12, R12, UR4 ;  /* 0x000000040c0c7c36 */ /* 0x000fe20008000000 */
[----:B------:R1:W-:Y:S01]  /*28630*/  @P2 STG.E desc[UR60][R8.64], R15 ;  /* 0x0000000f08002986 */ /* 0x0003e2000c10193c */
[----:B------:R-:W-:Y:S01]  /*28640*/  ISETP.LT.AND P2, PT, R0, UR5, !P0 ;  /* 0x0000000500007c0c */ /* 0x000fe2000c741270 */
[----:B------:R-:W-:Y:S01]  /*28650*/  ULDC UR4, c[0x0][0x248] ;  /* 0x0000920000047ab9 */ /* 0x000fe20000000800 */
[----:B------:R-:W-:Y:S01]  /*28660*/  VIADD R0, R7, 0x2c ;  /* 0x0000002c07007836 */ /* 0x000fe20000000000 */
[----:B------:R3:W-:Y:S01]  /*28670*/  @P1 STG.E desc[UR60][R10.64], R31 ;  /* 0x0000001f0a001986 */ /* 0x0007e2000c10193c */
[C---:B--2---:R-:W-:Y:S01]  /*28680*/  LEA R4, P1, R12.reuse, R3, 0x2 ;  /* 0x000000030c047211 */ /* 0x044fe200078210ff */
[C---:B------:R-:W-:Y:S01]  /*28690*/  VIADD R13, R12.reuse, UR4 ;  /* 0x000000040c0d7c36 */ /* 0x040fe20008000000 */
[----:B------:R-:W-:Y:S01]  /*286a0*/  ULDC UR4, c[0x0][0x22c] ;  /* 0x00008b0000047ab9 */ /* 0x000fe20000000800 */
[----:B------:R-:W-:Y:S01]  /*286b0*/  ULDC UR5, c[0x0][0x22c] ;  /* 0x00008b0000057ab9 */ /* 0x000fe20000000800 */
[----:B------:R-:W-:-:S02]  /*286c0*/  LEA.HI.X.SX32 R5, R12, R6, 0x2, P1 ;  /* 0x000000060c057211 */ /* 0x000fc400008f16ff */
[----:B------:R-:W-:Y:S01]  /*286d0*/  ISETP.LT.AND P1, PT, R0, UR4, !P0 ;  /* 0x0000000400007c0c */ /* 0x000fe2000c721270 */
[----:B------:R-:W-:Y:S01]  /*286e0*/  VIADD R0, R7, 0x2d ;  /* 0x0000002d07007836 */ /* 0x000fe20000000000 */
[C---:B-1----:R-:W-:Y:S01]  /*286f0*/  LEA R8, P6, R13.reuse, R3, 0x2 ;  /* 0x000000030d087211 */ /* 0x042fe200078c10ff */
        /* <DEDUP_REMOVED lines=8> */
[C---:B------:R-:W-:Y:S01]  /*28780*/  VIADD R12, R13.reuse, UR4 ;  /* 0x000000040d0c7c36 */ /* 0x040fe20008000000 */
[CC--:B---3--:R-:W-:Y:S01]  /*28790*/  LEA R10, P6, R13.reuse, R3.reuse, 0x2 ;  /* 0x000000030d0a7211 */ /* 0x0c8fe200078c10ff */
[----:B------:R-:W-:Y:S01]  /*287a0*/  ULDC UR4, c[0x0][0x248] ;  /* 0x0000920000047ab9 */ /* 0x000fe20000000800 */
[----:B------:R2:W-:Y:S02]  /*287b0*/  @P4 STG.E desc[UR60][R8.64], R36 ;  /* 0x0000002408004986 */ /* 0x0005e4000c10193c */
[-C--:B------:R-:W-:Y:S01]  /*287c0*/  LEA.HI.X.SX32 R11, R13, R6.reuse, 0x2, P6 ;  /* 0x000000060d0b7211 */ /* 0x080fe200030f16ff */
[C---:B------:R-:W-:Y:S01]  /*287d0*/  VIADD R13, R12.reuse, UR4 ;  /* 0x000000040c0d7c36 */ /* 0x040fe20008000000 */
[-C--:B-1----:R-:W-:Y:S01]  /*287e0*/  LEA R4, P6, R12, R3.reuse, 0x2 ;  /* 0x000000030c047211 */ /* 0x082fe200078c10ff */
[----:B------:R-:W-:Y:S01]  /*287f0*/  ULDC UR4, c[0x0][0x248] ;  /* 0x0000920000047ab9 */ /* 0x000fe20000000800 */
[----:B------:R-:W-:Y:S01]  /*28800*/  ISETP.LT.AND P4, PT, R0, UR5, !P0 ;  /* 0x0000000500007c0c */ /* 0x000fe2000c781270 */
[----:B------:R-:W-:Y:S01]  /*28810*/  VIADD R0, R7, 0x2f ;  /* 0x0000002f07007836 */ /* 0x000fe20000000000 */
[----:B------:R-:W-:Y:S01]  /*28820*/  LEA.HI.X.SX32 R5, R12, R6, 0x2, P6 ;  /* 0x000000060c057211 */ /* 0x000fe200030f16ff */
[----:B------:R-:W-:Y:S01]  /*28830*/  ULDC UR5, c[0x0][0x22c] ;  /* 0x00008b0000057ab9 */ /* 0x000fe20000000800 */
[----:B------:R1:W-:Y:S01]  /*28840*/  @P3 STG.E desc[UR60][R10.64], R17 ;  /* 0x000000110a003986 */ /* 0x0003e2000c10193c */
[----:B--2---:R-:W-:-:S02]  /*28850*/  LEA R8, P6, R13, R3, 0x2 ;  /* 0x000000030d087211 */ /* 0x004fc400078c10ff */
[----:B------:R-:W-:Y:S01]  /*28860*/  ISETP.LT.AND P3, PT, R0, UR5, !P0 ;  /* 0x0000000500007c0c */ /* 0x000fe2000c761270 */
[----:B------:R-:W-:Y:S01]  /*28870*/  VIADD R0, R7, 0x30 ;  /* 0x0000003007007836 */ /* 0x000fe20000000000 */
        /* <DEDUP_REMOVED lines=15> */
[----:B--2---:R-:W-:Y:S01]  /*28970*/  LEA R4, P6, R12, R3, 0x2 ;  /* 0x000000030c047211 */ /* 0x004fe200078c10ff */
        /* <DEDUP_REMOVED lines=30> */
[C---:B------:R-:W-:Y:S01]  /*28b60*/  VIADD R0, R7.reuse, 0x36 ;  /* 0x0000003607007836 */ /* 0x040fe20000000000 */
[----:B------:R3:W-:Y:S01]  /*28b70*/  @P1 STG.E desc[UR60][R4.64], R44 ;  /* 0x0000002c04001986 */ /* 0x0007e2000c10193c */
[CC--:B-1----:R-:W-:Y:S01]  /*28b80*/  LEA R8, P1, R12.reuse, R3.reuse, 0x2 ;  /* 0x000000030c087211 */ /* 0x0c2fe200078210ff */
[C---:B------:R-:W-:Y:S01]  /*28b90*/  VIADD R13, R12.reuse, UR4 ;  /* 0x000000040c0d7c36 */ /* 0x040fe20008000000 */
[----:B------:R-:W-:Y:S01]  /*28ba0*/  ULDC UR4, c[0x0][0x22c] ;  /* 0x00008b0000047ab9 */ /* 0x000fe20000000800 */
[----:B------:R-:W-:Y:S01]  /*28bb0*/  ULDC UR5, c[0x0][0x22c] ;  /* 0x00008b0000057ab9 */ /* 0x000fe20000000800 */
[-C--:B------:R-:W-:Y:S01]  /*28bc0*/  LEA.HI.X.SX32 R9, R12, R6.reuse, 0x2, P1 ;  /* 0x000000060c097211 */ /* 0x080fe200008f16ff */
[----:B------:R-:W1:Y:S01]  /*28bd0*/  LDS.128 R16, [R2] ;  /* 0x0000000002107984 */ /* 0x000e620000000c00 */
[----:B------:R-:W-:Y:S01]  /*28be0*/  ISETP.LT.AND P1, PT, R0, UR4, !P0 ;  /* 0x0000000400007c0c */ /* 0x000fe2000c721270 */
[----:B------:R-:W-:Y:S01]  /*28bf0*/  VIADD R0, R7, 0x37 ;  /* 0x0000003707007836 */ /* 0x000fe20000000000 */
[C---:B--2---:R-:W-:Y:S01]  /*28c00*/  LEA R10, P6, R13.reuse, R3, 0x2 ;  /* 0x000000030d0a7211 */ /* 0x044fe200078c10ff */
[----:B------:R-:W-:Y:S01]  /*28c10*/  ULDC UR4, c[0x0][0x22c] ;  /* 0x00008b0000047ab9 */ /* 0x000fe20000000800 */
[----:B------:R2:W-:Y:S02]  /*28c20*/  @P5 STG.E desc[UR60][R8.64], R25 ;  /* 0x0000001908005986 */ /* 0x0005e4000c10193c */
[----:B------:R-:W-:Y:S01]  /*28c30*/  ISETP.LT.AND P5, PT, R0, UR4, !P0 ;  /* 0x0000000400007c0c */ /* 0x000fe2000c7a1270 */
[----:B------:R-:W-:Y:S01]  /*28c40*/  ULDC UR4, c[0x0][0x248] ;  /* 0x0000920000047ab9 */ /* 0x000fe20000000800 */
[----:B------:R-:W-:-:S02]  /*28c50*/  LEA.HI.X.SX32 R11, R13, R6, 0x2, P6 ;  /* 0x000000060d0b7211 */ /* 0x000fc400030f16ff */
[----:B------:R-:W-:Y:S01]  /*28c60*/  IADD3 R13, R13, UR4, RZ ;  /* 0x000000040d0d7c10 */ /* 0x000fe2000fffe0ff */
[----:B------:R-:W-:Y:S01]  /*28c70*/  ULDC UR4, c[0x0][0x248] ;  /* 0x0000920000047ab9 */ /* 0x000fe20000000800 */
[----:B------:R-:W-:Y:S02]  /*28c80*/  VIADD R0, R7, 0x38 ;  /* 0x0000003807007836 */ /* 0x000fe40000000000 */
[CC--:B---3--:R-:W-:Y:S01]  /*28c90*/  LEA R4, P6, R13.reuse, R3.reuse, 0x2 ;  /* 0x000000030d047211 */ /* 0x0c8fe200078c10ff */
[C---:B------:R-:W-:Y:S01]  /*28ca0*/  VIADD R12, R13.reuse, UR4 ;  /* 0x000000040d0c7c36 */ /* 0x040fe20008000000 */
[----:B------:R-:W-:Y:S02]  /*28cb0*/  ULDC UR4, c[0x0][0x248] ;  /* 0x0000920000047ab9 */ /* 0x000fe40000000800 */
[-C--:B------:R-:W-:Y:S01]  /*28cc0*/  LEA.HI.X.SX32 R5, R13, R6.reuse, 0x2, P6 ;  /* 0x000000060d057211 */ /* 0x080fe200030f16ff */
[C---:B------:R-:W-:Y:S01]  /*28cd0*/  VIADD R13, R12.reuse, UR4 ;  /* 0x000000040c0d7c36 */ /* 0x040fe20008000000 */
[-C--:B--2---:R-:W-:Y:S01]  /*28ce0*/  LEA R8, P6, R12, R3.reuse, 0x2 ;  /* 0x000000030c087211 */ /* 0x084fe200078c10ff */
[----:B------:R2:W-:Y:S01]  /*28cf0*/  @P4 STG.E desc[UR60][R10.64], R45 ;  /* 0x0000002d0a004986 */ /* 0x0005e2000c10193c */
[----:B------:R-:W-:Y:S01]  /*28d00*/  ISETP.LT.AND P4, PT, R0, UR5, !P0 ;  /* 0x0000000500007c0c */ /* 0x000fe2000c781270 */
[C---:B------:R-:W-:Y:S01]  /*28d10*/  VIADD R0, R7.reuse, 0x39 ;  /* 0x0000003907007836 */ /* 0x040fe20000000000 */
[----:B------:R-:W-:Y:S01]  /*28d20*/  LEA.HI.X.SX32 R9, R12, R6, 0x2, P6 ;  /* 0x000000060c097211 */ /* 0x000fe200030f16ff */
[----:B------:R-:W-:Y:S01]  /*28d30*/  ULDC UR5, c[0x0][0x22c] ;  /* 0x00008b0000057ab9 */ /* 0x000fe20000000800 */
[----:B------:R3:W-:Y:S01]  /*28d40*/  @P3 STG.E desc[UR60][R4.64], R26 ;  /* 0x0000001a04003986 */ /* 0x0007e2000c10193c */
[----:B------:R-:W-:Y:S01]  /*28d50*/  ULDC UR4, c[0x0][0x248] ;  /* 0x0000920000047ab9 */ /* 0x000fe20000000800 */
[----:B------:R-:W-:Y:S01]  /*28d60*/  ISETP.LT.AND P3, PT, R0, UR5, !P0 ;  /* 0x0000000500007c0c */ /* 0x000fe2000c761270 */
[----:B------:R-:W-:Y:S01]  /*28d70*/  VIADD R0, R7, 0x3a ;  /* 0x0000003a07007836 */ /* 0x000fe20000000000 */
[----:B------:R-:W-:Y:S01]  /*28d80*/  ULDC UR5, c[0x0][0x22c] ;  /* 0x00008b0000057ab9 */ /* 0x000fe20000000800 */
[----:B--2---:R-:W-:-:S04]  /*28d90*/  LEA R10, P6, R13, R3, 0x2 ;  /* 0x000000030d0a7211 */ /* 0x004fc800078c10ff */
[CC--:B------:R-:W-:Y:S01]  /*28da0*/  LEA.HI.X.SX32 R11, R13.reuse, R6.reuse, 0x2, P6 ;  /* 0x000000060d0b7211 */ /* 0x0c0fe200030f16ff */
[----:B------:R-:W-:Y:S01]  /*28db0*/  VIADD R13, R13, UR4 ;  /* 0x000000040d0d7c36 */ /* 0x000fe20008000000 */
[----:B------:R2:W-:Y:S01]  /*28dc0*/  @P2 STG.E desc[UR60][R8.64], R46 ;  /* 0x0000002e08002986 */ /* 0x0005e2000c10193c */
[----:B------:R-:W-:Y:S01]  /*28dd0*/  ISETP.LT.AND P2, PT, R0, UR5, !P0 ;  /* 0x0000000500007c0c */ /* 0x000fe2000c741270 */
[----:B------:R-:W-:Y:S01]  /*28de0*/  ULDC UR4, c[0x0][0x248] ;  /* 0x0000920000047ab9 */ /* 0x000fe20000000800 */
[----:B------:R-:W-:Y:S01]  /*28df0*/  VIADD R0, R7, 0x3b ;  /* 0x0000003b07007836 */ /* 0x000fe20000000000 */
[----:B------:R4:W-:Y:S01]  /*28e00*/  @P1 STG.E desc[UR60][R10.64], R27 ;  /* 0x0000001b0a001986 */ /* 0x0009e2000c10193c */
[C---:B---3--:R-:W-:Y:S01]  /*28e10*/  LEA R4, P1, R13.reuse, R3, 0x2 ;  /* 0x000000030d047211 */ /* 0x048fe200078210ff */
        /* <DEDUP_REMOVED lines=16> */
[CC--:B----4-:R-:W-:Y:S01]  /*28f20*/  LEA R10, P6, R12.reuse, R3.reuse, 0x2 ;  /* 0x000000030c0a7211 */ /* 0x0d0fe200078c10ff */
[----:B------:R-:W-:Y:S01]  /*28f30*/  ULDC UR4, c[0x0][0x248] ;  /* 0x0000920000047ab9 */ /* 0x000fe20000000800 */
[----:B------:R3:W-:Y:S02]  /*28f40*/  @P4 STG.E desc[UR60][R8.64], R32 ;  /* 0x0000002008004986 */ /* 0x0007e4000c10193c */
[-C--:B------:R-:W-:Y:S01]  /*28f50*/  LEA.HI.X.SX32 R11, R12, R6.reuse, 0x2, P6 ;  /* 0x000000060c0b7211 */ /* 0x080fe200030f16ff */
[C---:B------:R-:W-:Y:S01]  /*28f60*/  VIADD R12, R13.reuse, UR4 ;  /* 0x000000040d0c7c36 */ /* 0x040fe20008000000 */
[-C--:B--2---:R-:W-:Y:S01]  /*28f70*/  LEA R4, P6, R13, R3.reuse, 0x2 ;  /* 0x000000030d047211 */ /* 0x084fe200078c10ff */
[----:B------:R-:W-:Y:S01]  /*28f80*/  ULDC UR4, c[0x0][0x248] ;  /* 0x0000920000047ab9 */ /* 0x000fe20000000800 */
[----:B------:R-:W-:Y:S01]  /*28f90*/  ISETP.LT.AND P4, PT, R0, UR5, !P0 ;  /* 0x0000000500007c0c */ /* 0x000fe2000c781270 */
[----:B------:R-:W-:Y:S01]  /*28fa0*/  VIADD R0, R7, 0x3e ;  /* 0x0000003e07007836 */ /* 0x000fe20000000000 */
[----:B------:R-:W-:Y:S01]  /*28fb0*/  LEA.HI.X.SX32 R5, R13, R6, 0x2, P6 ;  /* 0x000000060d057211 */ /* 0x000fe200030f16ff */
[----:B------:R-:W-:Y:S01]  /*28fc0*/  ULDC UR5, c[0x0][0x22c] ;  /* 0x00008b0000057ab9 */ /* 0x000fe20000000800 */
[----:B------:R2:W-:Y:S01]  /*28fd0*/  @P3 STG.E desc[UR60][R10.64], R52 ;  /* 0x000000340a003986 */ /* 0x0005e2000c10193c */
[----:B---3--:R-:W-:-:S02]  /*28fe0*/  LEA R8, P6, R12, R3, 0x2 ;  /* 0x000000030c087211 */ /* 0x008fc400078c10ff */
        /* <DEDUP_REMOVED lines=17> */
[C---:B---3--:R-:W-:Y:S01]  /*29100*/  LEA R4, P6, R13.reuse, R3, 0x2 ;  /* 0x000000030d047211 */ /* 0x048fe200078c10ff */
        /* <DEDUP_REMOVED lines=33> */
[----:B------:R-:W-:Y:S01]  /*29320*/  ULDC UR5, c[0x0][0x22c] ;  /* 0x00008b0000057ab9 */ /* 0x000fe20000000800 */
[C---:B------:R-:W-:Y:S01]  /*29330*/  IADD3 R12, R13.reuse, UR4, RZ ;  /* 0x000000040d0c7c10 */ /* 0x040fe2000fffe0ff */
[----:B------:R-:W-:Y:S01]  /*29340*/  ULDC UR4, c[0x0][0x22c] ;  /* 0x00008b0000047ab9 */ /* 0x000fe20000000800 */
[----:B------:R-:W-:-:S02]  /*29350*/  LEA.HI.X.SX32 R9, R13, R6, 0x2, P1 ;  /* 0x000000060d097211 */ /* 0x000fc400008f16ff */
[----:B------:R-:W-:Y:S01]  /*29360*/  ISETP.LT.AND P1, PT, R0, UR4, !P0 ;  /* 0x0000000400007c0c */ /* 0x000fe2000c721270 */
[C---:B------:R-:W-:Y:S01]  /*29370*/  VIADD R0, R7.reuse, 0x46 ;  /* 0x0000004607007836 */ /* 0x040fe20000000000 */
[----:B---3--:R-:W-:Y:S01]  /*29380*/  LEA R10, P6, R12, R3, 0x2 ;  /* 0x000000030c0a7211 */ /* 0x008fe200078c10ff */
        /* <DEDUP_REMOVED lines=92> */
[-C--:B------:R-:W-:Y:S02]  /*29950*/  LEA.HI.X.SX32 R9, R12, R6.reuse, 0x2, P6 ;  /* 0x000000060c097211 */ /* 0x080fe400030f16ff */
[CC--:B--2---:R-:W-:Y:S02]  /*29960*/  LEA R10, P6, R13.reuse, R3.reuse, 0x2 ;  /* 0x000000030d0a7211 */ /* 0x0c4fe400078c10ff */
[----:B------:R-:W-:Y:S02]  /*29970*/  IADD3 R12, R13, UR4, RZ ;  /* 0x000000040d0c7c10 */ /* 0x000fe4000fffe0ff */
[----:B------:R-:W-:Y:S01]  /*29980*/  ISETP.LT.AND P4, PT, R0, UR5, !P0 ;  /* 0x0000000500007c0c */ /* 0x000fe2000c781270 */
[----:B------:R-:W-:Y:S01]  /*29990*/  VIADD R0, R7, 0x52 ;  /* 0x0000005207007836 */ /* 0x000fe20000000000 */
[-C--:B------:R-:W-:Y:S01]  /*299a0*/  LEA.HI.X.SX32 R11, R13, R6.reuse, 0x2, P6 ;  /* 0x000000060d0b7211 */ /* 0x080fe200030f16ff */
[----:B------:R-:W-:Y:S01]  /*299b0*/  ULDC UR5, c[0x0][0x22c] ;  /* 0x00008b0000057ab9 */ /* 0x000fe20000000800 */
[-C--:B---3--:R-:W-:Y:S01]  /*299c0*/  LEA R4, P6, R12, R3.reuse, 0x2 ;  /* 0x000000030c047211 */ /* 0x088fe200078c10ff */
[----:B------:R2:W-:Y:S01]  /*299d0*/  @P3 STG.E desc[UR60][R8.64], R66 ;  /* 0x0000004208003986 */ /* 0x0005e2000c10193c */
[----:B------:R-:W-:Y:S01]  /*299e0*/  ISETP.LT.AND P3, PT, R0, UR5, !P0 ;  /* 0x0000000500007c0c */ /* 0x000fe2000c761270 */
[----:B------:R-:W-:Y:S01]  /*299f0*/  ULDC UR4, c[0x0][0x248] ;  /* 0x0000920000047ab9 */ /* 0x000fe20000000800 */
        /* <DEDUP_REMOVED lines=103> */
[----:B------:R-:W-:-:S03]  /*2a070*/  ULDC UR4, c[0x0][0x248] ;  /* 0x0000920000047ab9 */ /* 0x000fc60000000800 */
[C---:B------:R-:W-:Y:S01]  /*2a080*/  VIADD R12, R13.reuse, UR4 ;  /* 0x000000040d0c7c36 */ /* 0x040fe20008000000 */
[-C--:B----4-:R-:W-:Y:S01]  /*2a090*/  LEA R8, P6, R13, R3.reuse, 0x2 ;  /* 0x000000030d087211 */ /* 0x090fe200078c10ff */
[----:B------:R-:W-:Y:S01]  /*2a0a0*/  ULDC UR4, c[0x0][0x248] ;  /* 0x0000920000047ab9 */ /* 0x000fe20000000800 */
[----:B------:R-:W-:Y:S02]  /*2a0b0*/  IADD3 R0, R7, 0x60, RZ ;  /* 0x0000006007007810 */ /* 0x000fe40007ffe0ff */
        /* <DEDUP_REMOVED lines=78> */
[----:B------:R-:W-:Y:S01]  /*2a5a0*/  VIADD R0, R7, 0x6a ;  /* 0x0000006a07007836 */ /* 0x000fe20000000000 */
[----:B------:R-:W-:Y:S02]  /*2a5b0*/  ULDC UR4, c[0x0][0x248] ;  /* 0x0000920000047ab9 */ /* 0x000fe40000000800 */
[-C--:B------:R-:W-:Y:S01]  /*2a5c0*/  LEA.HI.X.SX32 R11, R13, R6.reuse, 0x2, P6 ;  /* 0x000000060d0b7211 */ /* 0x080fe200030f16ff */
[C---:B------:R-:W-:Y:S01]  /*2a5d0*/  VIADD R13, R12.reuse, UR4 ;  /* 0x000000040c0d7c36 */ /* 0x040fe20008000000 */
[----:B--2---:R-:W-:Y:S01]  /*2a5e0*/  LEA R4, P6, R12, R3, 0x2 ;  /* 0x000000030c047211 */ /* 0x004fe200078c10ff */
[----:B------:R2:W-:Y:S01]  /*2a5f0*/  @P4 STG.E desc[UR60][R8.64], R78 ;  /* 0x0000004e08004986 */ /* 0x0005e2000c10193c */
[----:B------:R-:W-:Y:S01]  /*2a600*/  ISETP.LT.AND P4, PT, R0, UR5, !P0 ;  /* 0x0000000500007c0c */ /* 0x000fe2000c781270 */
[----:B------:R-:W-:Y:S01]  /*2a610*/  VIADD R0, R7, 0x6b ;  /* 0x0000006b07007836 */ /* 0x000fe20000000000 */
[----:B------:R-:W-:Y:S01]  /*2a620*/  LEA.HI.X.SX32 R5, R12, R6, 0x2, P6 ;  /* 0x000000060c057211 */ /* 0x000fe200030f16ff */
[----:B------:R-:W-:Y:S01]  /*2a630*/  ULDC UR5, c[0x0][0x22c] ;  /* 0x00008b0000057ab9 */ /* 0x000fe20000000800 */
[----:B------:R3:W-:Y:S01]  /*2a640*/  @P3 STG.E desc[UR60][R10.64], R159 ;  /* 0x0000009f0a003986 */ /* 0x0007e2000c10193c */
[----:B------:R-:W-:Y:S01]  /*2a650*/  ULDC UR4, c[0x0][0x248] ;  /* 0x0000920000047ab9 */ /* 0x000fe20000000800 */
[----:B------:R-:W-:-:S02]  /*2a660*/  ISETP.LT.AND P3, PT, R0, UR5, !P0 ;  /* 0x0000000500007c0c */ /* 0x000fc4000c761270 */
[-C--:B--2---:R-:W-:Y:S01]  /*2a670*/  LEA R8, P6, R13, R3.reuse, 0x2 ;  /* 0x000000030d087211 */ /* 0x084fe200078c10ff */
[----:B------:R-:W-:Y:S01]  /*2a680*/  VIADD R0, R7, 0x6c ;  /* 0x0000006c07007836 */ /* 0x000fe20000000000 */
[----:B------:R2:W-:Y:S01]  /*2a690*/  @P2 STG.E desc[UR60][R4.64], R79 ;  /* 0x0000004f04002986 */ /* 0x0005e2000c10193c */
[----:B------:R-:W-:Y:S01]  /*2a6a0*/  ULDC UR5, c[0x0][0x22c] ;  /* 0x00008b0000057ab9 */ /* 0x000fe20000000800 */
[CC--:B------:R-:W-:Y:S01]  /*2a6b0*/  LEA.HI.X.SX32 R9, R13.reuse, R6.reuse, 0x2, P6 ;  /* 0x000000060d097211 */ /* 0x0c0fe200030f16ff */
[----:B------:R-:W-:Y:S01]  /*2a6c0*/  VIADD R13, R13, UR4 ;  /* 0x000000040d0d7c36 */ /* 0x000fe20008000000 */
[----:B------:R-:W-:Y:S01]  /*2a6d0*/  ISETP.LT.AND P2, PT, R0, UR5, !P0 ;  /* 0x0000000500007c0c */ /* 0x000fe2000c741270 */
[----:B------:R-:W-:Y:S02]  /*2a6e0*/  ULDC UR4, c[0x0][0x248] ;  /* 0x0000920000047ab9 */ /* 0x000fe40000000800 */
[----:B------:R4:W-:Y:S01]  /*2a6f0*/  @P1 STG.E desc[UR60][R8.64], R160 ;  /* 0x000000a008001986 */ /* 0x0009e2000c10193c */
[CC--:B---3--:R-:W-:Y:S01]  /*2a700*/  LEA R10, P1, R13.reuse, R3.reuse, 0x2 ;  /* 0x000000030d0a7211 */ /* 0x0c8fe200078210ff */
[----:B------:R-:W-:Y:S01]  /*2a710*/  VIADD R12, R13, UR4 ;  /* 0x000000040d0c7c36 */ /* 0x000fe20008000000 */
[----:B------:R-:W-:Y:S01]  /*2a720*/  IADD3 R0, R7, 0x6d, RZ ;  /* 0x0000006d07007810 */ /* 0x000fe20007ffe0ff */
[----:B------:R-:W-:Y:S01]  /*2a730*/  ULDC UR4, c[0x0][0x22c] ;  /* 0x00008b0000047ab9 */ /* 0x000fe20000000800 */
[-C--:B------:R-:W-:Y:S01]  /*2a740*/  LEA.HI.X.SX32 R11, R13, R6.reuse, 0x2, P1 ;  /* 0x000000060d0b7211 */ /* 0x080fe200008f16ff */
[----:B------:R-:W-:Y:S01]  /*2a750*/  ULDC UR5, c[0x0][0x22c] ;  /* 0x00008b0000057ab9 */ /* 0x000fe20000000800 */
        /* <DEDUP_REMOVED lines=82> */
[----:B---3--:R-:W-:Y:S01]  /*2ac80*/  LEA R8, P6, R12, R3, 0x2 ;  /* 0x000000030c087211 */ /* 0x008fe200078c10ff */
        /* <DEDUP_REMOVED lines=8> */
[CC--:B----4-:R-:W-:Y:S01]  /*2ad10*/  LEA R10, P6, R12.reuse, R3.reuse, 0x2 ;  /* 0x000000030c0a7211 */ /* 0x0d0fe200078c10ff */
[----:B------:R-:W-:Y:S01]  /*2ad20*/  VIADD R0, R7, 0x79 ;  /* 0x0000007907007836 */ /* 0x000fe20000000000 */
[----:B------:R-:W-:Y:S02]  /*2ad30*/  ULDC UR4, c[0x0][0x248] ;  /* 0x0000920000047ab9 */ /* 0x000fe40000000800 */
[-C--:B------:R-:W-:Y:S01]  /*2ad40*/  LEA.HI.X.SX32 R11, R12, R6.reuse, 0x2, P6 ;  /* 0x000000060c0b7211 */ /* 0x080fe200030f16ff */
[C---:B------:R-:W-:Y:S01]  /*2ad50*/  VIADD R12, R13.reuse, UR4 ;  /* 0x000000040d0c7c36 */ /* 0x040fe20008000000 */
[-C--:B--2---:R-:W-:Y:S01]  /*2ad60*/  LEA R4, P6, R13, R3.reuse, 0x2 ;  /* 0x000000030d047211 */ /* 0x084fe200078c10ff */
[----:B------:R2:W-:Y:S01]  /*2ad70*/  @P4 STG.E desc[UR60][R8.64], R166 ;  /* 0x000000a608004986 */ /* 0x0005e2000c10193c */
[----:B------:R-:W-:Y:S01]  /*2ad80*/  ISETP.LT.AND P4, PT, R0, UR5, !P0 ;  /* 0x0000000500007c0c */ /* 0x000fe2000c781270 */
[----:B------:R-:W-:Y:S01]  /*2ad90*/  VIADD R0, R7, 0x7a ;  /* 0x0000007a07007836 */ /* 0x000fe20000000000 */
[----:B------:R-:W-:Y:S01]  /*2ada0*/  LEA.HI.X.SX32 R5, R13, R6, 0x2, P6 ;  /* 0x000000060d057211 */ /* 0x000fe200030f16ff */
[----:B------:R-:W-:Y:S01]  /*2adb0*/  ULDC UR5, c[0x0][0x22c] ;  /* 0x00008b0000057ab9 */ /* 0x000fe20000000800 */
[----:B------:R3:W-:Y:S01]  /*2adc0*/  @P3 STG.E desc[UR60][R10.64], R86 ;  /* 0x000000560a003986 */ /* 0x0007e2000c10193c */
[----:B------:R-:W-:Y:S01]  /*2add0*/  ULDC UR4, c[0x0][0x248] ;  /* 0x0000920000047ab9 */ /* 0x000fe20000000800 */
[----:B------:R-:W-:Y:S01]  /*2ade0*/  ISETP.LT.AND P3, PT, R0, UR5, !P0 ;  /* 0x0000000500007c0c */ /* 0x000fe2000c761270 */
[----:B------:R-:W-:Y:S01]  /*2adf0*/  ULDC UR5, c[0x0][0x22c] ;  /* 0x00008b0000057ab9 */ /* 0x000fe20000000800 */
[----:B--2---:R-:W-:-:S02]  /*2ae00*/  LEA R8, P6, R12, R3, 0x2 ;  /* 0x000000030c087211 */ /* 0x004fc400078c10ff */
[C---:B------:R-:W-:Y:S02]  /*2ae10*/  IADD3 R0, R7.reuse, 0x7b, RZ ;  /* 0x0000007b07007810 */ /* 0x040fe40007ffe0ff */
        /* <DEDUP_REMOVED lines=102> */
[----:B------:R-:W-:-:S03]  /*2b480*/  VIADD R0, R7, 0x88 ;  /* 0x0000008807007836 */ /* 0x000fc60000000000 */
[CC--:B----4-:R-:W-:Y:S02]  /*2b490*/  LEA R10, P6, R13.reuse, R3.reuse, 0x2 ;  /* 0x000000030d0a7211 */ /* 0x0d0fe400078c10ff */
[C---:B------:R-:W-:Y:S01]  /*2b4a0*/  IADD3 R12, R13.reuse, UR4, RZ ;  /* 0x000000040d0c7c10 */ /* 0x040fe2000fffe0ff */
[----:B------:R-:W-:Y:S01]  /*2b4b0*/  ULDC UR4, c[0x0][0x248] ;  /* 0x0000920000047ab9 */ /* 0x000fe20000000800 */
[-C--:B------:R-:W-:Y:S01]  /*2b4c0*/  LEA.HI.X.SX32 R11, R13, R6.reuse, 0x2, P6 ;  /* 0x000000060d0b7211 */ /* 0x080fe200030f16ff */
[----:B------:R3:W-:Y:S01]  /*2b4d0*/  @P4 STG.E desc[UR60][R8.64], R93 ;  /* 0x0000005d08004986 */ /* 0x0007e2000c10193c */
[C---:B--2---:R-:W-:Y:S01]  /*2b4e0*/  LEA R4, P6, R12.reuse, R3, 0x2 ;  /* 0x000000030c047211 */ /* 0x044fe200078c10ff */
[----:B------:R-:W-:Y:S01]  /*2b4f0*/  VIADD R13, R12, UR4 ;  /* 0x000000040c0d7c36 */ /* 0x000fe20008000000 */
[----:B------:R-:W-:Y:S01]  /*2b500*/  ISETP.LT.AND P4, PT, R0, UR5, !P0 ;  /* 0x0000000500007c0c */ /* 0x000fe2000c781270 */
[----:B------:R-:W-:Y:S01]  /*2b510*/  VIADD R0, R7, 0x89 ;  /* 0x0000008907007836 */ /* 0x000fe20000000000 */
[----:B------:R-:W-:Y:S01]  /*2b520*/  LEA.HI.X.SX32 R5, R12, R6, 0x2, P6 ;  /* 0x000000060c057211 */ /* 0x000fe200030f16ff */
[----:B------:R-:W-:Y:S01]  /*2b530*/  ULDC UR5, c[0x0][0x22c] ;  /* 0x00008b0000057ab9 */ /* 0x000fe20000000800 */
[----:B------:R2:W-:Y:S01]  /*2b540*/  @P3 STG.E desc[UR60][R10.64], R174 ;  /* 0x000000ae0a003986 */ /* 0x0005e2000c10193c */
[----:B------:R-:W-:Y:S01]  /*2b550*/  ULDC UR4, c[0x0][0x248] ;  /* 0x0000920000047ab9 */ /* 0x000fe20000000800 */
[----:B------:R-:W-:-:S02]  /*2b560*/  ISETP.LT.AND P3, PT, R0, UR5, !P0 ;  /* 0x0000000500007c0c */ /* 0x000fc4000c761270 */
[-C--:B---3--:R-:W-:Y:S01]  /*2b570*/  LEA R8, P6, R13, R3.reuse, 0x2 ;  /* 0x000000030d087211 */ /* 0x088fe200078c10ff */
[----:B------:R-:W-:Y:S01]  /*2b580*/  VIADD R0, R7, 0x8a ;  /* 0x0000008a07007836 */ /* 0x000fe20000000000 */
[----:B------:R-:W-:Y:S02]  /*2b590*/  ULDC UR5, c[0x0][0x22c] ;  /* 0x00008b0000057ab9 */ /* 0x000fe40000000800 */
        /* <DEDUP_REMOVED lines=93> */
[----:B------:R-:W-:Y:S01]  /*2bb70*/  ULDC UR4, c[0x0][0x22c] ;  /* 0x00008b0000047ab9 */ /* 0x000fe20000000800 */
[C---:B------:R-:W-:Y:S01]  /*2bb80*/  IADD3 R0, R7.reuse, 0x96, RZ ;  /* 0x0000009607007810 */ /* 0x040fe20007ffe0ff */
[----:B------:R2:W-:Y:S01]  /*2bb90*/  @P5 STG.E desc[UR60][R4.64], R100 ;  /* 0x0000006404005986 */ /* 0x0005e2000c10193c */
[----:B---3--:R-:W-:Y:S02]  /*2bba0*/  LEA R8, P6, R12, R3, 0x2 ;  /* 0x000000030c087211 */ /* 0x008fe400078c10ff */
        /* <DEDUP_REMOVED lines=103> */
[----:B------:R-:W-:Y:S01]  /*2c220*/  ULDC UR5, c[0x0][0x22c] ;  /* 0x00008b0000057ab9 */ /* 0x000fe20000000800 */
[----:B------:R-:W-:Y:S01]  /*2c230*/  IADD3 R12, R12, UR4, RZ ;  /* 0x000000040c0c7c10 */ /* 0x000fe2000fffe0ff */
        /* <DEDUP_REMOVED lines=106> */
[-C--:B--2---:R-:W-:Y:S01]  /*2c8e0*/  LEA R8, P6, R12, R3.reuse, 0x2 ;  /* 0x000000030c087211 */ /* 0x084fe200078c10ff */
[----:B------:R2:W-:Y:S01]  /*2c8f0*/  @P4 STG.E desc[UR60][R10.64], R113 ;  /* 0x000000710a004986 */ /* 0x0005e2000c10193c */
[----:B------:R-:W-:Y:S01]  /*2c900*/  ISETP.LT.AND P4, PT, R0, UR5, !P0 ;  /* 0x0000000500007c0c */ /* 0x000fe2000c781270 */
[----:B------:R-:W-:Y:S01]  /*2c910*/  ULDC UR5, c[0x0][0x22c] ;  /* 0x00008b0000057ab9 */ /* 0x000fe20000000800 */
[C---:B------:R-:W-:Y:S01]  /*2c920*/  IADD3 R0, R7.reuse, 0xb1, RZ ;  /* 0x000000b107007810 */ /* 0x040fe20007ffe0ff */
[----:B------:R-:W-:Y:S01]  /*2c930*/  ULDC UR4, c[0x0][0x248] ;  /* 0x0000920000047ab9 */ /* 0x000fe20000000800 */
[----:B------:R-:W-:Y:S01]  /*2c940*/  LEA.HI.X.SX32 R9, R12, R6, 0x2, P6 ;  /* 0x000000060c097211 */ /* 0x000fe200030f16ff */
[----:B------:R3:W-:Y:S01]  /*2c950*/  @P3 STG.E desc[UR60][R4.64], R194 ;  /* 0x000000c204003986 */ /* 0x0007e2000c10193c */
        /* <DEDUP_REMOVED lines=103> */
[C---:B------:R-:W-:Y:S02]  /*2cfd0*/  LEA.HI.X.SX32 R11, R12.reuse, R6, 0x2, P6 ;  /* 0x000000060c0b7211 */ /* 0x040fe400030f16ff */
[----:B------:R-:W-:Y:S01]  /*2cfe0*/  IADD3 R12, R12, UR4, RZ ;  /* 0x000000040c0c7c10 */ /* 0x000fe2000fffe0ff */
[----:B------:R-:W-:Y:S01]  /*2cff0*/  ULDC UR4, c[0x0][0x248] ;  /* 0x0000920000047ab9 */ /* 0x000fe20000000800 */
[----:B------:R-:W-:-:S02]  /*2d000*/  VIADD R0, R7, 0xbf ;  /* 0x000000bf07007836 */ /* 0x000fc40000000000 */
[CC--:B----4-:R-:W-:Y:S01]  /*2d010*/  LEA R4, P6, R12.reuse, R3.reuse, 0x2 ;  /* 0x000000030c047211 */ /* 0x0d0fe200078c10ff */
[C---:B------:R-:W-:Y:S01]  /*2d020*/  VIADD R13, R12.reuse, UR4 ;  /* 0x000000040c0d7c36 */ /* 0x040fe20008000000 */
        /* <DEDUP_REMOVED lines=319> */
[----:B------:R-:W-:Y:S01]  /*2e420*/  ULDC UR4, c[0x0][0x248] ;  /* 0x0000920000047ab9 */ /* 0x000fe20000000800 */
[----:B------:R-:W-:Y:S02]  /*2e430*/  IADD3 R0, R7, 0xe7, RZ ;  /* 0x000000e707007810 */ /* 0x000fe40007ffe0ff */
        /* <DEDUP_REMOVED lines=91> */
[CC--:B--2---:R-:W-:Y:S01]  /*2e9f0*/  LEA R8, P6, R12.reuse, R3.reuse, 0x2 ;  /* 0x000000030c087211 */ /* 0x0c4fe200078c10ff */
[C---:B------:R-:W-:Y:S01]  /*2ea00*/  VIADD R0, R7.reuse, 0xf3 ;  /* 0x000000f307007836 */ /* 0x040fe20000000000 */
        /* <DEDUP_REMOVED lines=8> */
[C---:B------:R-:W-:Y:S01]  /*2ea90*/  VIADD R13, R12.reuse, UR4 ;  /* 0x000000040c0d7c36 */ /* 0x040fe20008000000 */
[C---:B------:R-:W-:Y:S01]  /*2eaa0*/  IADD3 R0, R7.reuse, 0xf4, RZ ;  /* 0x000000f407007810 */ /* 0x040fe20007ffe0ff */
[----:B------:R-:W-:Y:S01]  /*2eab0*/  ULDC UR4, c[0x0][0x22c] ;  /* 0x00008b0000047ab9 */ /* 0x000fe20000000800 */
[-C--:B------:R-:W-:Y:S01]  /*2eac0*/  LEA.HI.X.SX32 R11, R12, R6.reuse, 0x2, P1 ;  /* 0x000000060c0b7211 */ /* 0x080fe200008f16ff */
[----:B------:R-:W-:Y:S01]  /*2ead0*/  ULDC UR5, c[0x0][0x22c] ;  /* 0x00008b0000057ab9 */ /* 0x000fe20000000800 */
        /* <DEDUP_REMOVED lines=32> */
[----:B------:R-:W-:Y:S01]  /*2ece0*/  VIADD R0, R7, 0xf9 ;  /* 0x000000f907007836 */ /* 0x000fe20000000000 */
[----:B------:R-:W-:Y:S01]  /*2ecf0*/  ULDC UR4, c[0x0][0x248] ;  /* 0x0000920000047ab9 */ /* 0x000fe20000000800 */
        /* <DEDUP_REMOVED lines=17> */
[----:B----4-:R-:W-:Y:S01]  /*2ee10*/  LEA R4, P6, R12, R3, 0x2 ;  /* 0x000000030c047211 */ /* 0x010fe200078c10ff */
[----:B------:R-:W-:-:S03]  /*2ee20*/  ULDC UR4, c[0x0][0x248] ;  /* 0x0000920000047ab9 */ /* 0x000fc60000000800 */
[-C--:B------:R-:W-:Y:S01]  /*2ee30*/  LEA.HI.X.SX32 R5, R12, R6.reuse, 0x2, P6 ;  /* 0x000000060c057211 */ /* 0x080fe200030f16ff */
[C---:B------:R-:W-:Y:S01]  /*2ee40*/  VIADD R12, R2.reuse, UR4 ;  /* 0x00000004020c7c36 */ /* 0x040fe20008000000 */
[CC--:B--2---:R-:W-:Y:S01]  /*2ee50*/  LEA R8, P6, R2.reuse, R3.reuse, 0x2 ;  /* 0x0000000302087211 */ /* 0x0c4fe200078c10ff */
[C---:B------:R-:W-:Y:S01]  /*2ee60*/  VIADD R0, R7.reuse, 0xfb ;  /* 0x000000fb07007836 */ /* 0x040fe20000000000 */
[----:B------:R2:W-:Y:S01]  /*2ee70*/  @P4 STG.E desc[UR60][R10.64], R231 ;  /* 0x000000e70a004986 */ /* 0x0005e2000c10193c */
[----:B------:R-:W-:Y:S01]  /*2ee80*/  ULDC UR4, c[0x0][0x248] ;  /* 0x0000920000047ab9 */ /* 0x000fe20000000800 */
[-C--:B------:R-:W-:Y:S02]  /*2ee90*/  LEA.HI.X.SX32 R9, R2, R6.reuse, 0x2, P6 ;  /* 0x0000000602097211 */ /* 0x080fe400030f16ff */
[----:B------:R-:W-:Y:S01]  /*2eea0*/  ISETP.LT.AND P4, PT, R0, UR5, !P0 ;  /* 0x0000000500007c0c */ /* 0x000fe2000c781270 */
[C---:B------:R-:W-:Y:S01]  /*2eeb0*/  VIADD R0, R7.reuse, 0xfc ;  /* 0x000000fc07007836 */ /* 0x040fe20000000000 */
[----:B------:R-:W-:Y:S01]  /*2eec0*/  ULDC UR5, c[0x0][0x22c] ;  /* 0x00008b0000057ab9 */ /* 0x000fe20000000800 */
[CC--:B--2---:R-:W-:Y:S01]  /*2eed0*/  LEA R10, P6, R12.reuse, R3.reuse, 0x2 ;  /* 0x000000030c0a7211 */ /* 0x0c4fe200078c10ff */
[----:B------:R2:W-:Y:S03]  /*2eee0*/  @P3 STG.E desc[UR60][R4.64], R239 ;  /* 0x000000ef04003986 */ /* 0x0005e6000c10193c */
[CC--:B------:R-:W-:Y:S01]  /*2eef0*/  LEA.HI.X.SX32 R11, R12.reuse, R6.reuse, 0x2, P6 ;  /* 0x000000060c0b7211 */ /* 0x0c0fe200030f16ff */
[----:B------:R-:W-:Y:S01]  /*2ef00*/  VIADD R12, R12, UR4 ;  /* 0x000000040c0c7c36 */ /* 0x000fe20008000000 */
[----:B------:R-:W-:Y:S01]  /*2ef10*/  ULDC UR4, c[0x0][0x248] ;  /* 0x0000920000047ab9 */ /* 0x000fe20000000800 */
[----:B------:R-:W-:Y:S01]  /*2ef20*/  ISETP.LT.AND P3, PT, R0, UR5, !P0 ;  /* 0x0000000500007c0c */ /* 0x000fe2000c761270 */
[----:B------:R-:W-:Y:S01]  /*2ef30*/  VIADD R0, R7, 0xfd ;  /* 0x000000fd07007836 */ /* 0x000fe20000000000 */
[----:B------:R-:W-:Y:S01]  /*2ef40*/  ULDC UR5, c[0x0][0x22c] ;  /* 0x00008b0000057ab9 */ /* 0x000fe20000000800 */
[----:B------:R-:W-:Y:S01]  /*2ef50*/  VIADD R2, R12, UR4 ;  /* 0x000000040c027c36 */ /* 0x000fe20008000000 */
[----:B------:R-:W-:Y:S01]  /*2ef60*/  ULDC UR4, c[0x0][0x248] ;  /* 0x0000920000047ab9 */ /* 0x000fe20000000800 */
[----:B------:R3:W-:Y:S01]  /*2ef70*/  @P2 STG.E desc[UR60][R8.64], R148 ;  /* 0x0000009408002986 */ /* 0x0007e2000c10193c */
[----:B------:R-:W-:Y:S01]  /*2ef80*/  ISETP.LT.AND P2, PT, R0, UR5, !P0 ;  /* 0x0000000500007c0c */ /* 0x000fe2000c741270 */
[----:B------:R-:W-:Y:S01]  /*2ef90*/  VIADD R13, R2, UR4 ;  /* 0x00000004020d7c36 */ /* 0x000fe20008000000 */
[----:B------:R-:W-:Y:S01]  /*2efa0*/  ULDC UR5, c[0x0][0x248] ;  /* 0x0000920000057ab9 */ /* 0x000fe20000000800 */
[----:B-1----:R1:W-:Y:S01]  /*2efb0*/  @P1 STG.E desc[UR60][R10.64], R16 ;  /* 0x000000100a001986 */ /* 0x0023e2000c10193c */
[-C--:B--2---:R-:W-:Y:S01]  /*2efc0*/  LEA R4, P1, R12, R3.reuse, 0x2 ;  /* 0x000000030c047211 */ /* 0x084fe200078210ff */
[----:B------:R-:W-:Y:S01]  /*2efd0*/  VIADD R14, R13, UR5 ;  /* 0x000000050d0e7c36 */ /* 0x000fe20008000000 */
[----:B------:R-:W-:Y:S01]  /*2efe0*/  ULDC UR4, c[0x0][0x248] ;  /* 0x0000920000047ab9 */ /* 0x000fe20000000800 */
[----:B---3--:R-:W-:Y:S01]  /*2eff0*/  LEA R8, P6, R2, R3, 0x2 ;  /* 0x0000000302087211 */ /* 0x008fe200078c10ff */
[----:B------:R-:W-:Y:S01]  /*2f000*/  VIADD R0, R7, 0xfe ;  /* 0x000000fe07007836 */ /* 0x000fe20000000000 */
[----:B------:R-:W-:-:S02]  /*2f010*/  LEA.HI.X.SX32 R5, R12, R6, 0x2, P1 ;  /* 0x000000060c057211 */ /* 0x000fc400008f16ff */
[-C--:B------:R-:W-:Y:S01]  /*2f020*/  LEA.HI.X.SX32 R9, R2, R6.reuse, 0x2, P6 ;  /* 0x0000000602097211 */ /* 0x080fe200030f16ff */
[C---:B------:R-:W-:Y:S01]  /*2f030*/  VIADD R2, R14.reuse, UR6 ;  /* 0x000000060e027c36 */ /* 0x040fe20008000000 */
[-C--:B-1----:R-:W-:Y:S01]  /*2f040*/  LEA R10, P1, R13, R3.reuse, 0x2 ;  /* 0x000000030d0a7211 */ /* 0x082fe200078210ff */
[----:B------:R-:W-:Y:S01]  /*2f050*/  VIADD R7, R7, 0xff ;  /* 0x000000ff07077836 */ /* 0x000fe20000000000 */
[----:B------:R-:W-:Y:S01]  /*2f060*/  LEA R12, P6, R14, R3, 0x2 ;  /* 0x000000030e0c7211 */ /* 0x000fe200078c10ff */
[----:B------:R-:W-:Y:S01]  /*2f070*/  VIADD R16, R2, UR4 ;  /* 0x0000000402107c36 */ /* 0x000fe20008000000 */
[----:B------:R-:W-:Y:S01]  /*2f080*/  LEA.HI.X.SX32 R11, R13, R6, 0x2, P1 ;  /* 0x000000060d0b7211 */ /* 0x000fe200008f16ff */
[----:B------:R-:W-:Y:S01]  /*2f090*/  ULDC UR4, c[0x0][0x22c] ;  /* 0x00008b0000047ab9 */ /* 0x000fe20000000800 */
[----:B------:R-:W-:Y:S02]  /*2f0a0*/  ISETP.LT.AND P1, PT, R0, UR7, !P0 ;  /* 0x0000000700007c0c */ /* 0x000fe4000c721270 */
[----:B------:R-:W-:-:S02]  /*2f0b0*/  ISETP.LT.AND P0, PT, R7, UR4, !P0 ;  /* 0x0000000407007c0c */ /* 0x000fc4000c701270 */
[-C--:B------:R-:W-:Y:S02]  /*2f0c0*/  LEA.HI.X.SX32 R13, R14, R6.reuse, 0x2, P6 ;  /* 0x000000060e0d7211 */ /* 0x080fe400030f16ff */
[CC--:B------:R-:W-:Y:S01]  /*2f0d0*/  LEA R14, P6, R2.reuse, R3.reuse, 0x2 ;  /* 0x00000003020e7211 */ /* 0x0c0fe200078c10ff */
[----:B------:R1:W-:Y:S03]  /*2f0e0*/  @P5 STG.E desc[UR60][R4.64], R149 ;  /* 0x0000009504005986 */ /* 0x0003e6000c10193c */
[----:B------:R-:W-:Y:S01]  /*2f0f0*/  LEA.HI.X.SX32 R15, R2, R6, 0x2, P6 ;  /* 0x00000006020f7211 */ /* 0x000fe200030f16ff */
[----:B------:R1:W-:Y:S01]  /*2f100*/  @P4 STG.E desc[UR60][R8.64], R17 ;  /* 0x0000001108004986 */ /* 0x0003e2000c10193c */
[----:B------:R-:W-:-:S03]  /*2f110*/  LEA R2, P6, R16, R3, 0x2 ;  /* 0x0000000310027211 */ /* 0x000fc600078c10ff */
[----:B------:R1:W-:Y:S04]  /*2f120*/  @P3 STG.E desc[UR60][R10.64], R150 ;  /* 0x000000960a003986 */ /* 0x0003e8000c10193c */
[----:B------:R1:W-:Y:S01]  /*2f130*/  @P2 STG.E desc[UR60][R12.64], R18 ;  /* 0x000000120c002986 */ /* 0x0003e2000c10193c */
[----:B------:R-:W-:-:S03]  /*2f140*/  LEA.HI.X.SX32 R3, R16, R6, 0x2, P6 ;  /* 0x0000000610037211 */ /* 0x000fc600030f16ff */
[----:B------:R1:W-:Y:S01]  /*2f150*/  @P1 STG.E desc[UR60][R14.64], R151 ;  /* 0x000000970e001986 */ /* 0x0003e2000c10193c */
[----:B------:R-:W-:Y:S05]  /*2f160*/  @!P0 EXIT ;  /* 0x000000000000894d */ /* 0x000fea0003800000 */
[----:B------:R-:W-:Y:S01]  /*2f170*/  STG.E desc[UR60][R2.64], R19 ;  /* 0x0000001302007986 */ /* 0x000fe2000c10193c */
[----:B------:R-:W-:Y:S05]  /*2f180*/  EXIT ;  /* 0x000000000000794d */ /* 0x000fea0003800000 */
.L_x_2:
[----:B------:R-:W-:-:S00]  /*2f190*/  BRA `(.L_x_2) ;  /* 0xfffffffc00fc7947 */ /* 0x000fc0000383ffff */
[----:B------:R-:W-:-:S00]  /*2f1a0*/  NOP ;  /* 0x0000000000007918 */ /* 0x000fc00000000000 */
        /* <DEDUP_REMOVED lines=13> */
.L_x_3:


//--------------------- .nv.shared.matmul_kernel  --------------------------
	.section	.nv.shared.matmul_kernel,"aw",@nobits
	.sectionflags	@""
	.align	16
	.zero		1024


//--------------------- .nv.shared.reserved.0     --------------------------
	.section	.nv.shared.reserved.0,"aw",@nobits
	.weak		__nv_reservedSMEM_offset_0_alias
	.size		__nv_reservedSMEM_offset_0_alias, 0, 0
	.other		__nv_reservedSMEM_offset_0_alias,@"STO_CUDA_RESERVED_SHARED STV_DEFAULT"
__nv_reservedSMEM_offset_0_alias:
	.zero		0


//--------------------- .nv.constant0.matmul_kernel --------------------------
	.section	.nv.constant0.matmul_kernel,"a",@progbits
	.sectionflags	@""
	.align	4
.nv.constant0.matmul_kernel:
	.zero		608


//--------------------- SYMBOLS --------------------------

	.type		.nv.reservedSmem.offset0,@object
	.size		.nv.reservedSmem.offset0,0x4
